//
// Generated by NVIDIA NVVM Compiler
//
// Compiler Build ID: CL-36424714
// Cuda compilation tools, release 13.0, V13.0.88
// Based on NVVM 20.0.0
//

.version 9.0
.target sm_100
.address_size 64

	// .globl	_Z12energy_part1PdS_
.global .attribute(.managed) .align 8 .f64 U;
.global .attribute(.managed) .align 8 .f64 rho;
.global .attribute(.managed) .align 8 .f64 dt;
.global .attribute(.managed) .align 8 .f64 precision;
.global .attribute(.managed) .align 8 .f64 dr;
.global .attribute(.managed) .align 8 .f64 dk;
.global .attribute(.managed) .align 4 .u32 N;
.global .align 4 .b8 __cudart_i2opi_f[24] = {65, 144, 67, 60, 153, 149, 98, 219, 192, 221, 52, 245, 209, 87, 39, 252, 41, 21, 68, 78, 110, 131, 249, 162};

.visible .entry _Z12energy_part1PdS_(
	.param .u64 .ptr .align 1 _Z12energy_part1PdS__param_0,
	.param .u64 .ptr .align 1 _Z12energy_part1PdS__param_1
)
{
	.reg .pred 	%p<3>;
	.reg .b32 	%r<11>;
	.reg .b32 	%f<14>;
	.reg .b64 	%rd<7>;
	.reg .b64 	%fd<24>;

	ld.param.u64 	%rd2, [_Z12energy_part1PdS__param_0];
	ld.param.u64 	%rd3, [_Z12energy_part1PdS__param_1];
	ld.global.u32 	%r1, [N];
	setp.lt.s32 	%p1, %r1, 1;
	mov.f64 	%fd23, 0d0000000000000000;
	ld.global.f64 	%fd1, [dr];
	@%p1 bra 	$L__BB0_3;
	mov.u32 	%r2, %tid.x;
	mov.u32 	%r3, %ntid.x;
	cvta.to.global.u64 	%rd1, %rd2;
	mov.f64 	%fd23, 0d0000000000000000;
	mov.b32 	%r10, 0;
$L__BB0_2:
	add.s32 	%r7, %r10, %r2;
	cvt.rn.f64.u32 	%fd7, %r7;
	mul.wide.u32 	%rd4, %r7, 8;
	add.s64 	%rd5, %rd1, %rd4;
	ld.global.f64 	%fd8, [%rd5];
	mul.f64 	%fd9, %fd8, %fd7;
	neg.f64 	%fd10, %fd7;
	mul.f64 	%fd11, %fd1, %fd10;
	mul.f64 	%fd12, %fd11, %fd7;
	mul.f64 	%fd13, %fd1, %fd12;
	cvt.rn.f32.f64 	%f1, %fd13;
	fma.rn.f32 	%f2, %f1, 0f3BBB989D, 0f3F000000;
	cvt.sat.f32.f32 	%f3, %f2;
	mov.f32 	%f4, 0f4B400001;
	mov.f32 	%f5, 0f437C0000;
	fma.rm.f32 	%f6, %f3, %f5, %f4;
	add.f32 	%f7, %f6, 0fCB40007F;
	neg.f32 	%f8, %f7;
	fma.rn.f32 	%f9, %f1, 0f3FB8AA3B, %f8;
	fma.rn.f32 	%f10, %f1, 0f32A57060, %f9;
	mov.b32 	%r8, %f6;
	shl.b32 	%r9, %r8, 23;
	mov.b32 	%f11, %r9;
	ex2.approx.ftz.f32 	%f12, %f10;
	mul.f32 	%f13, %f12, %f11;
	cvt.f64.f32 	%fd14, %f13;
	fma.rn.f64 	%fd23, %fd9, %fd14, %fd23;
	add.s32 	%r10, %r10, %r3;
	setp.lt.s32 	%p2, %r10, %r1;
	@%p2 bra 	$L__BB0_2;
$L__BB0_3:
	cvta.to.global.u64 	%rd6, %rd3;
	ld.global.f64 	%fd15, [rho];
	mul.f64 	%fd16, %fd15, 0d400921FB54442EEA;
	ld.global.f64 	%fd17, [U];
	mul.f64 	%fd18, %fd16, %fd17;
	mul.f64 	%fd19, %fd18, %fd1;
	mul.f64 	%fd20, %fd1, %fd19;
	mul.f64 	%fd21, %fd23, %fd20;
	st.global.f64 	[%rd6], %fd21;
	ret;

}
	// .globl	_Z12energy_part2PdS_
.visible .entry _Z12energy_part2PdS_(
	.param .u64 .ptr .align 1 _Z12energy_part2PdS__param_0,
	.param .u64 .ptr .align 1 _Z12energy_part2PdS__param_1
)
{
	.reg .pred 	%p<3>;
	.reg .b32 	%r<9>;
	.reg .b64 	%rd<7>;
	.reg .b64 	%fd<26>;

	ld.param.u64 	%rd2, [_Z12energy_part2PdS__param_0];
	ld.param.u64 	%rd3, [_Z12energy_part2PdS__param_1];
	ld.global.u32 	%r1, [N];
	setp.lt.s32 	%p1, %r1, 1;
	mov.f64 	%fd25, 0d0000000000000000;
	@%p1 bra 	$L__BB1_3;
	mov.u32 	%r2, %tid.x;
	mov.u32 	%r3, %ntid.x;
	cvta.to.global.u64 	%rd1, %rd2;
	mov.f64 	%fd25, 0d0000000000000000;
	mov.b32 	%r8, 0;
$L__BB1_2:
	add.s32 	%r7, %r8, %r2;
	cvt.rn.f64.u32 	%fd6, %r7;
	mul.f64 	%fd7, %fd6, %fd6;
	mul.f64 	%fd8, %fd7, %fd6;
	mul.wide.u32 	%rd4, %r7, 8;
	add.s64 	%rd5, %rd1, %rd4;
	ld.global.f64 	%fd9, [%rd5];
	add.f64 	%fd10, %fd9, 0dBFF0000000000000;
	mul.f64 	%fd11, %fd8, %fd10;
	mul.f64 	%fd12, %fd10, %fd11;
	mul.f64 	%fd13, %fd10, %fd12;
	div.rn.f64 	%fd14, %fd13, %fd9;
	add.f64 	%fd25, %fd25, %fd14;
	add.s32 	%r8, %r8, %r3;
	setp.lt.s32 	%p2, %r8, %r1;
	@%p2 bra 	$L__BB1_2;
$L__BB1_3:
	cvta.to.global.u64 	%rd6, %rd3;
	ld.global.f64 	%fd15, [rho];
	mov.f64 	%fd16, 0dBF945F306DAD40E4;
	div.rn.f64 	%fd17, %fd16, %fd15;
	mul.f64 	%fd18, %fd25, %fd17;
	ld.global.f64 	%fd19, [dk];
	mul.f64 	%fd20, %fd19, %fd18;
	mul.f64 	%fd21, %fd19, %fd20;
	mul.f64 	%fd22, %fd19, %fd21;
	mul.f64 	%fd23, %fd19, %fd22;
	st.global.f64 	[%rd6], %fd23;
	ret;

}
	// .globl	_Z12energy_part3PdS_
.visible .entry _Z12energy_part3PdS_(
	.param .u64 .ptr .align 1 _Z12energy_part3PdS__param_0,
	.param .u64 .ptr .align 1 _Z12energy_part3PdS__param_1
)
{
	.reg .pred 	%p<47>;
	.reg .b32 	%r<312>;
	.reg .b64 	%rd<14>;
	.reg .b64 	%fd<537>;

	ld.param.u64 	%rd4, [_Z12energy_part3PdS__param_0];
	cvta.to.global.u64 	%rd1, %rd4;
	ld.global.u32 	%r1, [N];
	setp.lt.s32 	%p1, %r1, 3;
	mov.f64 	%fd518, 0d0000000000000000;
	@%p1 bra 	$L__BB2_38;
	mov.b32 	%r111, 1127219200;
	mov.b32 	%r112, -2147483648;
	mov.b64 	%fd1, {%r112, %r111};
	mov.f64 	%fd518, 0d0000000000000000;
	mov.b32 	%r267, 1;
	ld.global.f64 	%fd2, [dr];
	mov.u32 	%r114, %tid.x;
$L__BB2_2:
	add.s32 	%r3, %r267, %r114;
	mul.wide.u32 	%rd5, %r3, 8;
	add.s64 	%rd6, %rd1, %rd5;
	ld.global.f64 	%fd4, [%rd6];
	add.s32 	%r115, %r3, 1;
	mul.wide.u32 	%rd7, %r115, 8;
	add.s64 	%rd8, %rd1, %rd7;
	ld.global.f64 	%fd110, [%rd8];
	abs.f64 	%fd512, %fd110;
	{
	.reg .b32 %temp; 
	mov.b64 	{%temp, %r280}, %fd512;
	}
	{
	.reg .b32 %temp; 
	mov.b64 	{%r281, %temp}, %fd512;
	}
	setp.gt.s32 	%p2, %r280, 1048575;
	mov.b32 	%r270, -1023;
	mov.f64 	%fd503, %fd512;
	mov.u32 	%r268, %r280;
	mov.u32 	%r269, %r281;
	@%p2 bra 	$L__BB2_4;
	mul.f64 	%fd503, %fd512, 0d4350000000000000;
	{
	.reg .b32 %temp; 
	mov.b64 	{%temp, %r268}, %fd503;
	}
	{
	.reg .b32 %temp; 
	mov.b64 	{%r269, %temp}, %fd503;
	}
	mov.b32 	%r270, -1077;
$L__BB2_4:
	add.s32 	%r117, %r268, -1;
	setp.gt.u32 	%p3, %r117, 2146435070;
	@%p3 bra 	$L__BB2_8;
	shr.u32 	%r120, %r268, 20;
	add.s32 	%r271, %r270, %r120;
	and.b32  	%r121, %r268, 1048575;
	or.b32  	%r122, %r121, 1072693248;
	mov.b64 	%fd504, {%r269, %r122};
	setp.lt.u32 	%p5, %r122, 1073127583;
	@%p5 bra 	$L__BB2_7;
	{
	.reg .b32 %temp; 
	mov.b64 	{%r123, %temp}, %fd504;
	}
	{
	.reg .b32 %temp; 
	mov.b64 	{%temp, %r124}, %fd504;
	}
	add.s32 	%r125, %r124, -1048576;
	mov.b64 	%fd504, {%r123, %r125};
	add.s32 	%r271, %r271, 1;
$L__BB2_7:
	add.f64 	%fd112, %fd504, 0dBFF0000000000000;
	add.f64 	%fd113, %fd504, 0d3FF0000000000000;
	rcp.approx.ftz.f64 	%fd114, %fd113;
	neg.f64 	%fd115, %fd113;
	fma.rn.f64 	%fd116, %fd115, %fd114, 0d3FF0000000000000;
	fma.rn.f64 	%fd117, %fd116, %fd116, %fd116;
	fma.rn.f64 	%fd118, %fd117, %fd114, %fd114;
	mul.f64 	%fd119, %fd112, %fd118;
	fma.rn.f64 	%fd120, %fd112, %fd118, %fd119;
	mul.f64 	%fd121, %fd120, %fd120;
	fma.rn.f64 	%fd122, %fd121, 0d3EB1380B3AE80F1E, 0d3ED0EE258B7A8B04;
	fma.rn.f64 	%fd123, %fd122, %fd121, 0d3EF3B2669F02676F;
	fma.rn.f64 	%fd124, %fd123, %fd121, 0d3F1745CBA9AB0956;
	fma.rn.f64 	%fd125, %fd124, %fd121, 0d3F3C71C72D1B5154;
	fma.rn.f64 	%fd126, %fd125, %fd121, 0d3F624924923BE72D;
	fma.rn.f64 	%fd127, %fd126, %fd121, 0d3F8999999999A3C4;
	fma.rn.f64 	%fd128, %fd127, %fd121, 0d3FB5555555555554;
	sub.f64 	%fd129, %fd112, %fd120;
	add.f64 	%fd130, %fd129, %fd129;
	neg.f64 	%fd131, %fd120;
	fma.rn.f64 	%fd132, %fd131, %fd112, %fd130;
	mul.f64 	%fd133, %fd118, %fd132;
	mul.f64 	%fd134, %fd121, %fd128;
	fma.rn.f64 	%fd135, %fd134, %fd120, %fd133;
	xor.b32  	%r126, %r271, -2147483648;
	mov.b32 	%r127, 1127219200;
	mov.b64 	%fd136, {%r126, %r127};
	sub.f64 	%fd137, %fd136, %fd1;
	fma.rn.f64 	%fd138, %fd137, 0d3FE62E42FEFA39EF, %fd120;
	fma.rn.f64 	%fd139, %fd137, 0dBFE62E42FEFA39EF, %fd138;
	sub.f64 	%fd140, %fd139, %fd120;
	sub.f64 	%fd141, %fd135, %fd140;
	fma.rn.f64 	%fd142, %fd137, 0d3C7ABC9E3B39803F, %fd141;
	add.f64 	%fd505, %fd138, %fd142;
	bra.uni 	$L__BB2_9;
$L__BB2_8:
	fma.rn.f64 	%fd111, %fd503, 0d7FF0000000000000, 0d7FF0000000000000;
	{
	.reg .b32 %temp; 
	mov.b64 	{%temp, %r118}, %fd503;
	}
	and.b32  	%r119, %r118, 2147483647;
	setp.eq.s32 	%p4, %r119, 0;
	selp.f64 	%fd505, 0dFFF0000000000000, %fd111, %p4;
$L__BB2_9:
	add.s32 	%r129, %r3, -1;
	mul.wide.u32 	%rd9, %r129, 8;
	add.s64 	%rd10, %rd1, %rd9;
	ld.global.f64 	%fd143, [%rd10];
	abs.f64 	%fd506, %fd143;
	{
	.reg .b32 %temp; 
	mov.b64 	{%temp, %r272}, %fd506;
	}
	{
	.reg .b32 %temp; 
	mov.b64 	{%r273, %temp}, %fd506;
	}
	setp.gt.s32 	%p6, %r272, 1048575;
	mov.b32 	%r274, -1023;
	@%p6 bra 	$L__BB2_11;
	mul.f64 	%fd506, %fd506, 0d4350000000000000;
	{
	.reg .b32 %temp; 
	mov.b64 	{%temp, %r272}, %fd506;
	}
	{
	.reg .b32 %temp; 
	mov.b64 	{%r273, %temp}, %fd506;
	}
	mov.b32 	%r274, -1077;
$L__BB2_11:
	add.s32 	%r131, %r272, -1;
	setp.gt.u32 	%p7, %r131, 2146435070;
	@%p7 bra 	$L__BB2_15;
	shr.u32 	%r134, %r272, 20;
	add.s32 	%r275, %r274, %r134;
	and.b32  	%r135, %r272, 1048575;
	or.b32  	%r136, %r135, 1072693248;
	mov.b64 	%fd507, {%r273, %r136};
	setp.lt.u32 	%p9, %r136, 1073127583;
	@%p9 bra 	$L__BB2_14;
	{
	.reg .b32 %temp; 
	mov.b64 	{%r137, %temp}, %fd507;
	}
	{
	.reg .b32 %temp; 
	mov.b64 	{%temp, %r138}, %fd507;
	}
	add.s32 	%r139, %r138, -1048576;
	mov.b64 	%fd507, {%r137, %r139};
	add.s32 	%r275, %r275, 1;
$L__BB2_14:
	add.f64 	%fd145, %fd507, 0dBFF0000000000000;
	add.f64 	%fd146, %fd507, 0d3FF0000000000000;
	rcp.approx.ftz.f64 	%fd147, %fd146;
	neg.f64 	%fd148, %fd146;
	fma.rn.f64 	%fd149, %fd148, %fd147, 0d3FF0000000000000;
	fma.rn.f64 	%fd150, %fd149, %fd149, %fd149;
	fma.rn.f64 	%fd151, %fd150, %fd147, %fd147;
	mul.f64 	%fd152, %fd145, %fd151;
	fma.rn.f64 	%fd153, %fd145, %fd151, %fd152;
	mul.f64 	%fd154, %fd153, %fd153;
	fma.rn.f64 	%fd155, %fd154, 0d3EB1380B3AE80F1E, 0d3ED0EE258B7A8B04;
	fma.rn.f64 	%fd156, %fd155, %fd154, 0d3EF3B2669F02676F;
	fma.rn.f64 	%fd157, %fd156, %fd154, 0d3F1745CBA9AB0956;
	fma.rn.f64 	%fd158, %fd157, %fd154, 0d3F3C71C72D1B5154;
	fma.rn.f64 	%fd159, %fd158, %fd154, 0d3F624924923BE72D;
	fma.rn.f64 	%fd160, %fd159, %fd154, 0d3F8999999999A3C4;
	fma.rn.f64 	%fd161, %fd160, %fd154, 0d3FB5555555555554;
	sub.f64 	%fd162, %fd145, %fd153;
	add.f64 	%fd163, %fd162, %fd162;
	neg.f64 	%fd164, %fd153;
	fma.rn.f64 	%fd165, %fd164, %fd145, %fd163;
	mul.f64 	%fd166, %fd151, %fd165;
	mul.f64 	%fd167, %fd154, %fd161;
	fma.rn.f64 	%fd168, %fd167, %fd153, %fd166;
	xor.b32  	%r140, %r275, -2147483648;
	mov.b32 	%r141, 1127219200;
	mov.b64 	%fd169, {%r140, %r141};
	sub.f64 	%fd170, %fd169, %fd1;
	fma.rn.f64 	%fd171, %fd170, 0d3FE62E42FEFA39EF, %fd153;
	fma.rn.f64 	%fd172, %fd170, 0dBFE62E42FEFA39EF, %fd171;
	sub.f64 	%fd173, %fd172, %fd153;
	sub.f64 	%fd174, %fd168, %fd173;
	fma.rn.f64 	%fd175, %fd170, 0d3C7ABC9E3B39803F, %fd174;
	add.f64 	%fd508, %fd171, %fd175;
	bra.uni 	$L__BB2_16;
$L__BB2_15:
	fma.rn.f64 	%fd144, %fd506, 0d7FF0000000000000, 0d7FF0000000000000;
	{
	.reg .b32 %temp; 
	mov.b64 	{%temp, %r132}, %fd506;
	}
	and.b32  	%r133, %r132, 2147483647;
	setp.eq.s32 	%p8, %r133, 0;
	selp.f64 	%fd508, 0dFFF0000000000000, %fd144, %p8;
$L__BB2_16:
	add.f64 	%fd23, %fd505, %fd508;
	abs.f64 	%fd515, %fd4;
	{
	.reg .b32 %temp; 
	mov.b64 	{%temp, %r284}, %fd515;
	}
	{
	.reg .b32 %temp; 
	mov.b64 	{%r285, %temp}, %fd515;
	}
	setp.gt.s32 	%p10, %r284, 1048575;
	mov.b32 	%r278, -1023;
	mov.f64 	%fd509, %fd515;
	mov.u32 	%r276, %r284;
	mov.u32 	%r277, %r285;
	@%p10 bra 	$L__BB2_18;
	mul.f64 	%fd509, %fd515, 0d4350000000000000;
	{
	.reg .b32 %temp; 
	mov.b64 	{%temp, %r276}, %fd509;
	}
	{
	.reg .b32 %temp; 
	mov.b64 	{%r277, %temp}, %fd509;
	}
	mov.b32 	%r278, -1077;
$L__BB2_18:
	add.s32 	%r144, %r276, -1;
	setp.gt.u32 	%p11, %r144, 2146435070;
	@%p11 bra 	$L__BB2_22;
	shr.u32 	%r147, %r276, 20;
	add.s32 	%r279, %r278, %r147;
	and.b32  	%r148, %r276, 1048575;
	or.b32  	%r149, %r148, 1072693248;
	mov.b64 	%fd510, {%r277, %r149};
	setp.lt.u32 	%p13, %r149, 1073127583;
	@%p13 bra 	$L__BB2_21;
	{
	.reg .b32 %temp; 
	mov.b64 	{%r150, %temp}, %fd510;
	}
	{
	.reg .b32 %temp; 
	mov.b64 	{%temp, %r151}, %fd510;
	}
	add.s32 	%r152, %r151, -1048576;
	mov.b64 	%fd510, {%r150, %r152};
	add.s32 	%r279, %r279, 1;
$L__BB2_21:
	add.f64 	%fd177, %fd510, 0dBFF0000000000000;
	add.f64 	%fd178, %fd510, 0d3FF0000000000000;
	rcp.approx.ftz.f64 	%fd179, %fd178;
	neg.f64 	%fd180, %fd178;
	fma.rn.f64 	%fd181, %fd180, %fd179, 0d3FF0000000000000;
	fma.rn.f64 	%fd182, %fd181, %fd181, %fd181;
	fma.rn.f64 	%fd183, %fd182, %fd179, %fd179;
	mul.f64 	%fd184, %fd177, %fd183;
	fma.rn.f64 	%fd185, %fd177, %fd183, %fd184;
	mul.f64 	%fd186, %fd185, %fd185;
	fma.rn.f64 	%fd187, %fd186, 0d3EB1380B3AE80F1E, 0d3ED0EE258B7A8B04;
	fma.rn.f64 	%fd188, %fd187, %fd186, 0d3EF3B2669F02676F;
	fma.rn.f64 	%fd189, %fd188, %fd186, 0d3F1745CBA9AB0956;
	fma.rn.f64 	%fd190, %fd189, %fd186, 0d3F3C71C72D1B5154;
	fma.rn.f64 	%fd191, %fd190, %fd186, 0d3F624924923BE72D;
	fma.rn.f64 	%fd192, %fd191, %fd186, 0d3F8999999999A3C4;
	fma.rn.f64 	%fd193, %fd192, %fd186, 0d3FB5555555555554;
	sub.f64 	%fd194, %fd177, %fd185;
	add.f64 	%fd195, %fd194, %fd194;
	neg.f64 	%fd196, %fd185;
	fma.rn.f64 	%fd197, %fd196, %fd177, %fd195;
	mul.f64 	%fd198, %fd183, %fd197;
	mul.f64 	%fd199, %fd186, %fd193;
	fma.rn.f64 	%fd200, %fd199, %fd185, %fd198;
	xor.b32  	%r153, %r279, -2147483648;
	mov.b32 	%r154, 1127219200;
	mov.b64 	%fd201, {%r153, %r154};
	sub.f64 	%fd202, %fd201, %fd1;
	fma.rn.f64 	%fd203, %fd202, 0d3FE62E42FEFA39EF, %fd185;
	fma.rn.f64 	%fd204, %fd202, 0dBFE62E42FEFA39EF, %fd203;
	sub.f64 	%fd205, %fd204, %fd185;
	sub.f64 	%fd206, %fd200, %fd205;
	fma.rn.f64 	%fd207, %fd202, 0d3C7ABC9E3B39803F, %fd206;
	add.f64 	%fd511, %fd203, %fd207;
	bra.uni 	$L__BB2_23;
$L__BB2_22:
	fma.rn.f64 	%fd176, %fd509, 0d7FF0000000000000, 0d7FF0000000000000;
	{
	.reg .b32 %temp; 
	mov.b64 	{%temp, %r145}, %fd509;
	}
	and.b32  	%r146, %r145, 2147483647;
	setp.eq.s32 	%p12, %r146, 0;
	selp.f64 	%fd511, 0dFFF0000000000000, %fd176, %p12;
$L__BB2_23:
	setp.gt.s32 	%p14, %r280, 1048575;
	add.f64 	%fd208, %fd511, %fd511;
	sub.f64 	%fd209, %fd23, %fd208;
	cvt.rn.f64.u32 	%fd210, %r3;
	mul.f64 	%fd33, %fd209, %fd210;
	mov.b32 	%r282, -1023;
	@%p14 bra 	$L__BB2_25;
	mul.f64 	%fd512, %fd512, 0d4350000000000000;
	{
	.reg .b32 %temp; 
	mov.b64 	{%temp, %r280}, %fd512;
	}
	{
	.reg .b32 %temp; 
	mov.b64 	{%r281, %temp}, %fd512;
	}
	mov.b32 	%r282, -1077;
$L__BB2_25:
	add.s32 	%r157, %r280, -1;
	setp.gt.u32 	%p15, %r157, 2146435070;
	@%p15 bra 	$L__BB2_29;
	shr.u32 	%r160, %r280, 20;
	add.s32 	%r283, %r282, %r160;
	and.b32  	%r161, %r280, 1048575;
	or.b32  	%r162, %r161, 1072693248;
	mov.b64 	%fd513, {%r281, %r162};
	setp.lt.u32 	%p17, %r162, 1073127583;
	@%p17 bra 	$L__BB2_28;
	{
	.reg .b32 %temp; 
	mov.b64 	{%r163, %temp}, %fd513;
	}
	{
	.reg .b32 %temp; 
	mov.b64 	{%temp, %r164}, %fd513;
	}
	add.s32 	%r165, %r164, -1048576;
	mov.b64 	%fd513, {%r163, %r165};
	add.s32 	%r283, %r283, 1;
$L__BB2_28:
	add.f64 	%fd212, %fd513, 0dBFF0000000000000;
	add.f64 	%fd213, %fd513, 0d3FF0000000000000;
	rcp.approx.ftz.f64 	%fd214, %fd213;
	neg.f64 	%fd215, %fd213;
	fma.rn.f64 	%fd216, %fd215, %fd214, 0d3FF0000000000000;
	fma.rn.f64 	%fd217, %fd216, %fd216, %fd216;
	fma.rn.f64 	%fd218, %fd217, %fd214, %fd214;
	mul.f64 	%fd219, %fd212, %fd218;
	fma.rn.f64 	%fd220, %fd212, %fd218, %fd219;
	mul.f64 	%fd221, %fd220, %fd220;
	fma.rn.f64 	%fd222, %fd221, 0d3EB1380B3AE80F1E, 0d3ED0EE258B7A8B04;
	fma.rn.f64 	%fd223, %fd222, %fd221, 0d3EF3B2669F02676F;
	fma.rn.f64 	%fd224, %fd223, %fd221, 0d3F1745CBA9AB0956;
	fma.rn.f64 	%fd225, %fd224, %fd221, 0d3F3C71C72D1B5154;
	fma.rn.f64 	%fd226, %fd225, %fd221, 0d3F624924923BE72D;
	fma.rn.f64 	%fd227, %fd226, %fd221, 0d3F8999999999A3C4;
	fma.rn.f64 	%fd228, %fd227, %fd221, 0d3FB5555555555554;
	sub.f64 	%fd229, %fd212, %fd220;
	add.f64 	%fd230, %fd229, %fd229;
	neg.f64 	%fd231, %fd220;
	fma.rn.f64 	%fd232, %fd231, %fd212, %fd230;
	mul.f64 	%fd233, %fd218, %fd232;
	mul.f64 	%fd234, %fd221, %fd228;
	fma.rn.f64 	%fd235, %fd234, %fd220, %fd233;
	xor.b32  	%r166, %r283, -2147483648;
	mov.b32 	%r167, 1127219200;
	mov.b64 	%fd236, {%r166, %r167};
	sub.f64 	%fd237, %fd236, %fd1;
	fma.rn.f64 	%fd238, %fd237, 0d3FE62E42FEFA39EF, %fd220;
	fma.rn.f64 	%fd239, %fd237, 0dBFE62E42FEFA39EF, %fd238;
	sub.f64 	%fd240, %fd239, %fd220;
	sub.f64 	%fd241, %fd235, %fd240;
	fma.rn.f64 	%fd242, %fd237, 0d3C7ABC9E3B39803F, %fd241;
	add.f64 	%fd514, %fd238, %fd242;
	bra.uni 	$L__BB2_30;
$L__BB2_29:
	fma.rn.f64 	%fd211, %fd512, 0d7FF0000000000000, 0d7FF0000000000000;
	{
	.reg .b32 %temp; 
	mov.b64 	{%temp, %r158}, %fd512;
	}
	and.b32  	%r159, %r158, 2147483647;
	setp.eq.s32 	%p16, %r159, 0;
	selp.f64 	%fd514, 0dFFF0000000000000, %fd211, %p16;
$L__BB2_30:
	setp.gt.s32 	%p18, %r284, 1048575;
	mov.b32 	%r286, -1023;
	@%p18 bra 	$L__BB2_32;
	mul.f64 	%fd515, %fd515, 0d4350000000000000;
	{
	.reg .b32 %temp; 
	mov.b64 	{%temp, %r284}, %fd515;
	}
	{
	.reg .b32 %temp; 
	mov.b64 	{%r285, %temp}, %fd515;
	}
	mov.b32 	%r286, -1077;
$L__BB2_32:
	add.s32 	%r170, %r284, -1;
	setp.gt.u32 	%p19, %r170, 2146435070;
	@%p19 bra 	$L__BB2_36;
	shr.u32 	%r173, %r284, 20;
	add.s32 	%r287, %r286, %r173;
	and.b32  	%r174, %r284, 1048575;
	or.b32  	%r175, %r174, 1072693248;
	mov.b64 	%fd516, {%r285, %r175};
	setp.lt.u32 	%p21, %r175, 1073127583;
	@%p21 bra 	$L__BB2_35;
	{
	.reg .b32 %temp; 
	mov.b64 	{%r176, %temp}, %fd516;
	}
	{
	.reg .b32 %temp; 
	mov.b64 	{%temp, %r177}, %fd516;
	}
	add.s32 	%r178, %r177, -1048576;
	mov.b64 	%fd516, {%r176, %r178};
	add.s32 	%r287, %r287, 1;
$L__BB2_35:
	add.f64 	%fd244, %fd516, 0dBFF0000000000000;
	add.f64 	%fd245, %fd516, 0d3FF0000000000000;
	rcp.approx.ftz.f64 	%fd246, %fd245;
	neg.f64 	%fd247, %fd245;
	fma.rn.f64 	%fd248, %fd247, %fd246, 0d3FF0000000000000;
	fma.rn.f64 	%fd249, %fd248, %fd248, %fd248;
	fma.rn.f64 	%fd250, %fd249, %fd246, %fd246;
	mul.f64 	%fd251, %fd244, %fd250;
	fma.rn.f64 	%fd252, %fd244, %fd250, %fd251;
	mul.f64 	%fd253, %fd252, %fd252;
	fma.rn.f64 	%fd254, %fd253, 0d3EB1380B3AE80F1E, 0d3ED0EE258B7A8B04;
	fma.rn.f64 	%fd255, %fd254, %fd253, 0d3EF3B2669F02676F;
	fma.rn.f64 	%fd256, %fd255, %fd253, 0d3F1745CBA9AB0956;
	fma.rn.f64 	%fd257, %fd256, %fd253, 0d3F3C71C72D1B5154;
	fma.rn.f64 	%fd258, %fd257, %fd253, 0d3F624924923BE72D;
	fma.rn.f64 	%fd259, %fd258, %fd253, 0d3F8999999999A3C4;
	fma.rn.f64 	%fd260, %fd259, %fd253, 0d3FB5555555555554;
	sub.f64 	%fd261, %fd244, %fd252;
	add.f64 	%fd262, %fd261, %fd261;
	neg.f64 	%fd263, %fd252;
	fma.rn.f64 	%fd264, %fd263, %fd244, %fd262;
	mul.f64 	%fd265, %fd250, %fd264;
	mul.f64 	%fd266, %fd253, %fd260;
	fma.rn.f64 	%fd267, %fd266, %fd252, %fd265;
	xor.b32  	%r179, %r287, -2147483648;
	mov.b32 	%r180, 1127219200;
	mov.b64 	%fd268, {%r179, %r180};
	sub.f64 	%fd269, %fd268, %fd1;
	fma.rn.f64 	%fd270, %fd269, 0d3FE62E42FEFA39EF, %fd252;
	fma.rn.f64 	%fd271, %fd269, 0dBFE62E42FEFA39EF, %fd270;
	sub.f64 	%fd272, %fd271, %fd252;
	sub.f64 	%fd273, %fd267, %fd272;
	fma.rn.f64 	%fd274, %fd269, 0d3C7ABC9E3B39803F, %fd273;
	add.f64 	%fd517, %fd270, %fd274;
	bra.uni 	$L__BB2_37;
$L__BB2_36:
	fma.rn.f64 	%fd243, %fd515, 0d7FF0000000000000, 0d7FF0000000000000;
	{
	.reg .b32 %temp; 
	mov.b64 	{%temp, %r171}, %fd515;
	}
	and.b32  	%r172, %r171, 2147483647;
	setp.eq.s32 	%p20, %r172, 0;
	selp.f64 	%fd517, 0dFFF0000000000000, %fd243, %p20;
$L__BB2_37:
	sub.f64 	%fd275, %fd514, %fd517;
	div.rn.f64 	%fd276, %fd275, %fd2;
	div.rn.f64 	%fd277, %fd276, %fd2;
	mul.f64 	%fd278, %fd2, %fd2;
	div.rn.f64 	%fd279, %fd33, %fd278;
	add.f64 	%fd280, %fd279, %fd277;
	fma.rn.f64 	%fd518, %fd4, %fd280, %fd518;
	mov.u32 	%r181, %ntid.x;
	add.s32 	%r267, %r267, %r181;
	add.s32 	%r182, %r1, -1;
	setp.lt.s32 	%p22, %r267, %r182;
	@%p22 bra 	$L__BB2_2;
$L__BB2_38:
	ld.global.f64 	%fd52, [%rd1];
	ld.global.f64 	%fd281, [%rd1+8];
	abs.f64 	%fd519, %fd281;
	{
	.reg .b32 %temp; 
	mov.b64 	{%temp, %r288}, %fd519;
	}
	{
	.reg .b32 %temp; 
	mov.b64 	{%r289, %temp}, %fd519;
	}
	setp.gt.s32 	%p23, %r288, 1048575;
	mov.b32 	%r290, -1023;
	@%p23 bra 	$L__BB2_40;
	mul.f64 	%fd519, %fd519, 0d4350000000000000;
	{
	.reg .b32 %temp; 
	mov.b64 	{%temp, %r288}, %fd519;
	}
	{
	.reg .b32 %temp; 
	mov.b64 	{%r289, %temp}, %fd519;
	}
	mov.b32 	%r290, -1077;
$L__BB2_40:
	add.s32 	%r185, %r288, -1;
	setp.gt.u32 	%p24, %r185, 2146435070;
	@%p24 bra 	$L__BB2_44;
	shr.u32 	%r188, %r288, 20;
	add.s32 	%r291, %r290, %r188;
	and.b32  	%r189, %r288, 1048575;
	or.b32  	%r190, %r189, 1072693248;
	mov.b64 	%fd520, {%r289, %r190};
	setp.lt.u32 	%p26, %r190, 1073127583;
	@%p26 bra 	$L__BB2_43;
	{
	.reg .b32 %temp; 
	mov.b64 	{%r191, %temp}, %fd520;
	}
	{
	.reg .b32 %temp; 
	mov.b64 	{%temp, %r192}, %fd520;
	}
	add.s32 	%r193, %r192, -1048576;
	mov.b64 	%fd520, {%r191, %r193};
	add.s32 	%r291, %r291, 1;
$L__BB2_43:
	add.f64 	%fd283, %fd520, 0dBFF0000000000000;
	add.f64 	%fd284, %fd520, 0d3FF0000000000000;
	rcp.approx.ftz.f64 	%fd285, %fd284;
	neg.f64 	%fd286, %fd284;
	fma.rn.f64 	%fd287, %fd286, %fd285, 0d3FF0000000000000;
	fma.rn.f64 	%fd288, %fd287, %fd287, %fd287;
	fma.rn.f64 	%fd289, %fd288, %fd285, %fd285;
	mul.f64 	%fd290, %fd283, %fd289;
	fma.rn.f64 	%fd291, %fd283, %fd289, %fd290;
	mul.f64 	%fd292, %fd291, %fd291;
	fma.rn.f64 	%fd293, %fd292, 0d3EB1380B3AE80F1E, 0d3ED0EE258B7A8B04;
	fma.rn.f64 	%fd294, %fd293, %fd292, 0d3EF3B2669F02676F;
	fma.rn.f64 	%fd295, %fd294, %fd292, 0d3F1745CBA9AB0956;
	fma.rn.f64 	%fd296, %fd295, %fd292, 0d3F3C71C72D1B5154;
	fma.rn.f64 	%fd297, %fd296, %fd292, 0d3F624924923BE72D;
	fma.rn.f64 	%fd298, %fd297, %fd292, 0d3F8999999999A3C4;
	fma.rn.f64 	%fd299, %fd298, %fd292, 0d3FB5555555555554;
	sub.f64 	%fd300, %fd283, %fd291;
	add.f64 	%fd301, %fd300, %fd300;
	neg.f64 	%fd302, %fd291;
	fma.rn.f64 	%fd303, %fd302, %fd283, %fd301;
	mul.f64 	%fd304, %fd289, %fd303;
	mul.f64 	%fd305, %fd292, %fd299;
	fma.rn.f64 	%fd306, %fd305, %fd291, %fd304;
	xor.b32  	%r194, %r291, -2147483648;
	mov.b32 	%r195, 1127219200;
	mov.b64 	%fd307, {%r194, %r195};
	mov.b32 	%r196, -2147483648;
	mov.b64 	%fd308, {%r196, %r195};
	sub.f64 	%fd309, %fd307, %fd308;
	fma.rn.f64 	%fd310, %fd309, 0d3FE62E42FEFA39EF, %fd291;
	fma.rn.f64 	%fd311, %fd309, 0dBFE62E42FEFA39EF, %fd310;
	sub.f64 	%fd312, %fd311, %fd291;
	sub.f64 	%fd313, %fd306, %fd312;
	fma.rn.f64 	%fd314, %fd309, 0d3C7ABC9E3B39803F, %fd313;
	add.f64 	%fd521, %fd310, %fd314;
	bra.uni 	$L__BB2_45;
$L__BB2_44:
	fma.rn.f64 	%fd282, %fd519, 0d7FF0000000000000, 0d7FF0000000000000;
	{
	.reg .b32 %temp; 
	mov.b64 	{%temp, %r186}, %fd519;
	}
	and.b32  	%r187, %r186, 2147483647;
	setp.eq.s32 	%p25, %r187, 0;
	selp.f64 	%fd521, 0dFFF0000000000000, %fd282, %p25;
$L__BB2_45:
	abs.f64 	%fd522, %fd52;
	{
	.reg .b32 %temp; 
	mov.b64 	{%temp, %r292}, %fd522;
	}
	{
	.reg .b32 %temp; 
	mov.b64 	{%r293, %temp}, %fd522;
	}
	setp.gt.s32 	%p27, %r292, 1048575;
	mov.b32 	%r294, -1023;
	@%p27 bra 	$L__BB2_47;
	mul.f64 	%fd522, %fd522, 0d4350000000000000;
	{
	.reg .b32 %temp; 
	mov.b64 	{%temp, %r292}, %fd522;
	}
	{
	.reg .b32 %temp; 
	mov.b64 	{%r293, %temp}, %fd522;
	}
	mov.b32 	%r294, -1077;
$L__BB2_47:
	add.s32 	%r199, %r292, -1;
	setp.gt.u32 	%p28, %r199, 2146435070;
	@%p28 bra 	$L__BB2_51;
	shr.u32 	%r202, %r292, 20;
	add.s32 	%r295, %r294, %r202;
	and.b32  	%r203, %r292, 1048575;
	or.b32  	%r204, %r203, 1072693248;
	mov.b64 	%fd523, {%r293, %r204};
	setp.lt.u32 	%p30, %r204, 1073127583;
	@%p30 bra 	$L__BB2_50;
	{
	.reg .b32 %temp; 
	mov.b64 	{%r205, %temp}, %fd523;
	}
	{
	.reg .b32 %temp; 
	mov.b64 	{%temp, %r206}, %fd523;
	}
	add.s32 	%r207, %r206, -1048576;
	mov.b64 	%fd523, {%r205, %r207};
	add.s32 	%r295, %r295, 1;
$L__BB2_50:
	add.f64 	%fd316, %fd523, 0dBFF0000000000000;
	add.f64 	%fd317, %fd523, 0d3FF0000000000000;
	rcp.approx.ftz.f64 	%fd318, %fd317;
	neg.f64 	%fd319, %fd317;
	fma.rn.f64 	%fd320, %fd319, %fd318, 0d3FF0000000000000;
	fma.rn.f64 	%fd321, %fd320, %fd320, %fd320;
	fma.rn.f64 	%fd322, %fd321, %fd318, %fd318;
	mul.f64 	%fd323, %fd316, %fd322;
	fma.rn.f64 	%fd324, %fd316, %fd322, %fd323;
	mul.f64 	%fd325, %fd324, %fd324;
	fma.rn.f64 	%fd326, %fd325, 0d3EB1380B3AE80F1E, 0d3ED0EE258B7A8B04;
	fma.rn.f64 	%fd327, %fd326, %fd325, 0d3EF3B2669F02676F;
	fma.rn.f64 	%fd328, %fd327, %fd325, 0d3F1745CBA9AB0956;
	fma.rn.f64 	%fd329, %fd328, %fd325, 0d3F3C71C72D1B5154;
	fma.rn.f64 	%fd330, %fd329, %fd325, 0d3F624924923BE72D;
	fma.rn.f64 	%fd331, %fd330, %fd325, 0d3F8999999999A3C4;
	fma.rn.f64 	%fd332, %fd331, %fd325, 0d3FB5555555555554;
	sub.f64 	%fd333, %fd316, %fd324;
	add.f64 	%fd334, %fd333, %fd333;
	neg.f64 	%fd335, %fd324;
	fma.rn.f64 	%fd336, %fd335, %fd316, %fd334;
	mul.f64 	%fd337, %fd322, %fd336;
	mul.f64 	%fd338, %fd325, %fd332;
	fma.rn.f64 	%fd339, %fd338, %fd324, %fd337;
	xor.b32  	%r208, %r295, -2147483648;
	mov.b32 	%r209, 1127219200;
	mov.b64 	%fd340, {%r208, %r209};
	mov.b32 	%r210, -2147483648;
	mov.b64 	%fd341, {%r210, %r209};
	sub.f64 	%fd342, %fd340, %fd341;
	fma.rn.f64 	%fd343, %fd342, 0d3FE62E42FEFA39EF, %fd324;
	fma.rn.f64 	%fd344, %fd342, 0dBFE62E42FEFA39EF, %fd343;
	sub.f64 	%fd345, %fd344, %fd324;
	sub.f64 	%fd346, %fd339, %fd345;
	fma.rn.f64 	%fd347, %fd342, 0d3C7ABC9E3B39803F, %fd346;
	add.f64 	%fd524, %fd343, %fd347;
	bra.uni 	$L__BB2_52;
$L__BB2_51:
	fma.rn.f64 	%fd315, %fd522, 0d7FF0000000000000, 0d7FF0000000000000;
	{
	.reg .b32 %temp; 
	mov.b64 	{%temp, %r200}, %fd522;
	}
	and.b32  	%r201, %r200, 2147483647;
	setp.eq.s32 	%p29, %r201, 0;
	selp.f64 	%fd524, 0dFFF0000000000000, %fd315, %p29;
$L__BB2_52:
	sub.f64 	%fd349, %fd521, %fd524;
	ld.global.f64 	%fd71, [dr];
	div.rn.f64 	%fd350, %fd349, %fd71;
	fma.rn.f64 	%fd72, %fd52, %fd350, %fd518;
	add.s32 	%r71, %r1, -1;
	mul.wide.s32 	%rd11, %r1, 8;
	add.s64 	%rd2, %rd1, %rd11;
	ld.global.f64 	%fd73, [%rd2+-8];
	mov.f64 	%fd525, 0d3FF0000000000000;
	{
	.reg .b32 %temp; 
	mov.b64 	{%temp, %r296}, %fd525;
	}
	{
	.reg .b32 %temp; 
	mov.b64 	{%r297, %temp}, %fd525;
	}
	setp.gt.s32 	%p31, %r296, 1048575;
	mov.b32 	%r298, -1023;
	@%p31 bra 	$L__BB2_54;
	mov.f64 	%fd525, 0d4350000000000000;
	{
	.reg .b32 %temp; 
	mov.b64 	{%temp, %r296}, %fd525;
	}
	{
	.reg .b32 %temp; 
	mov.b64 	{%r297, %temp}, %fd525;
	}
	mov.b32 	%r298, -1077;
$L__BB2_54:
	add.s32 	%r213, %r296, -1;
	setp.gt.u32 	%p32, %r213, 2146435070;
	@%p32 bra 	$L__BB2_58;
	shr.u32 	%r216, %r296, 20;
	add.s32 	%r299, %r298, %r216;
	and.b32  	%r217, %r296, 1048575;
	or.b32  	%r218, %r217, 1072693248;
	mov.b64 	%fd526, {%r297, %r218};
	setp.lt.u32 	%p34, %r218, 1073127583;
	@%p34 bra 	$L__BB2_57;
	{
	.reg .b32 %temp; 
	mov.b64 	{%r219, %temp}, %fd526;
	}
	{
	.reg .b32 %temp; 
	mov.b64 	{%temp, %r220}, %fd526;
	}
	add.s32 	%r221, %r220, -1048576;
	mov.b64 	%fd526, {%r219, %r221};
	add.s32 	%r299, %r299, 1;
$L__BB2_57:
	add.f64 	%fd353, %fd526, 0dBFF0000000000000;
	add.f64 	%fd354, %fd526, 0d3FF0000000000000;
	rcp.approx.ftz.f64 	%fd355, %fd354;
	neg.f64 	%fd356, %fd354;
	fma.rn.f64 	%fd357, %fd356, %fd355, 0d3FF0000000000000;
	fma.rn.f64 	%fd358, %fd357, %fd357, %fd357;
	fma.rn.f64 	%fd359, %fd358, %fd355, %fd355;
	mul.f64 	%fd360, %fd353, %fd359;
	fma.rn.f64 	%fd361, %fd353, %fd359, %fd360;
	mul.f64 	%fd362, %fd361, %fd361;
	fma.rn.f64 	%fd363, %fd362, 0d3EB1380B3AE80F1E, 0d3ED0EE258B7A8B04;
	fma.rn.f64 	%fd364, %fd363, %fd362, 0d3EF3B2669F02676F;
	fma.rn.f64 	%fd365, %fd364, %fd362, 0d3F1745CBA9AB0956;
	fma.rn.f64 	%fd366, %fd365, %fd362, 0d3F3C71C72D1B5154;
	fma.rn.f64 	%fd367, %fd366, %fd362, 0d3F624924923BE72D;
	fma.rn.f64 	%fd368, %fd367, %fd362, 0d3F8999999999A3C4;
	fma.rn.f64 	%fd369, %fd368, %fd362, 0d3FB5555555555554;
	sub.f64 	%fd370, %fd353, %fd361;
	add.f64 	%fd371, %fd370, %fd370;
	neg.f64 	%fd372, %fd361;
	fma.rn.f64 	%fd373, %fd372, %fd353, %fd371;
	mul.f64 	%fd374, %fd359, %fd373;
	mul.f64 	%fd375, %fd362, %fd369;
	fma.rn.f64 	%fd376, %fd375, %fd361, %fd374;
	xor.b32  	%r222, %r299, -2147483648;
	mov.b32 	%r223, 1127219200;
	mov.b64 	%fd377, {%r222, %r223};
	mov.b32 	%r224, -2147483648;
	mov.b64 	%fd378, {%r224, %r223};
	sub.f64 	%fd379, %fd377, %fd378;
	fma.rn.f64 	%fd380, %fd379, 0d3FE62E42FEFA39EF, %fd361;
	fma.rn.f64 	%fd381, %fd379, 0dBFE62E42FEFA39EF, %fd380;
	sub.f64 	%fd382, %fd381, %fd361;
	sub.f64 	%fd383, %fd376, %fd382;
	fma.rn.f64 	%fd384, %fd379, 0d3C7ABC9E3B39803F, %fd383;
	add.f64 	%fd527, %fd380, %fd384;
	bra.uni 	$L__BB2_59;
$L__BB2_58:
	fma.rn.f64 	%fd352, %fd525, 0d7FF0000000000000, 0d7FF0000000000000;
	{
	.reg .b32 %temp; 
	mov.b64 	{%temp, %r214}, %fd525;
	}
	and.b32  	%r215, %r214, 2147483647;
	setp.eq.s32 	%p33, %r215, 0;
	selp.f64 	%fd527, 0dFFF0000000000000, %fd352, %p33;
$L__BB2_59:
	ld.global.f64 	%fd385, [%rd2+-16];
	abs.f64 	%fd528, %fd385;
	{
	.reg .b32 %temp; 
	mov.b64 	{%temp, %r300}, %fd528;
	}
	{
	.reg .b32 %temp; 
	mov.b64 	{%r301, %temp}, %fd528;
	}
	setp.gt.s32 	%p35, %r300, 1048575;
	mov.b32 	%r302, -1023;
	@%p35 bra 	$L__BB2_61;
	mul.f64 	%fd528, %fd528, 0d4350000000000000;
	{
	.reg .b32 %temp; 
	mov.b64 	{%temp, %r300}, %fd528;
	}
	{
	.reg .b32 %temp; 
	mov.b64 	{%r301, %temp}, %fd528;
	}
	mov.b32 	%r302, -1077;
$L__BB2_61:
	add.s32 	%r227, %r300, -1;
	setp.gt.u32 	%p36, %r227, 2146435070;
	@%p36 bra 	$L__BB2_65;
	shr.u32 	%r230, %r300, 20;
	add.s32 	%r303, %r302, %r230;
	and.b32  	%r231, %r300, 1048575;
	or.b32  	%r232, %r231, 1072693248;
	mov.b64 	%fd529, {%r301, %r232};
	setp.lt.u32 	%p38, %r232, 1073127583;
	@%p38 bra 	$L__BB2_64;
	{
	.reg .b32 %temp; 
	mov.b64 	{%r233, %temp}, %fd529;
	}
	{
	.reg .b32 %temp; 
	mov.b64 	{%temp, %r234}, %fd529;
	}
	add.s32 	%r235, %r234, -1048576;
	mov.b64 	%fd529, {%r233, %r235};
	add.s32 	%r303, %r303, 1;
$L__BB2_64:
	add.f64 	%fd387, %fd529, 0dBFF0000000000000;
	add.f64 	%fd388, %fd529, 0d3FF0000000000000;
	rcp.approx.ftz.f64 	%fd389, %fd388;
	neg.f64 	%fd390, %fd388;
	fma.rn.f64 	%fd391, %fd390, %fd389, 0d3FF0000000000000;
	fma.rn.f64 	%fd392, %fd391, %fd391, %fd391;
	fma.rn.f64 	%fd393, %fd392, %fd389, %fd389;
	mul.f64 	%fd394, %fd387, %fd393;
	fma.rn.f64 	%fd395, %fd387, %fd393, %fd394;
	mul.f64 	%fd396, %fd395, %fd395;
	fma.rn.f64 	%fd397, %fd396, 0d3EB1380B3AE80F1E, 0d3ED0EE258B7A8B04;
	fma.rn.f64 	%fd398, %fd397, %fd396, 0d3EF3B2669F02676F;
	fma.rn.f64 	%fd399, %fd398, %fd396, 0d3F1745CBA9AB0956;
	fma.rn.f64 	%fd400, %fd399, %fd396, 0d3F3C71C72D1B5154;
	fma.rn.f64 	%fd401, %fd400, %fd396, 0d3F624924923BE72D;
	fma.rn.f64 	%fd402, %fd401, %fd396, 0d3F8999999999A3C4;
	fma.rn.f64 	%fd403, %fd402, %fd396, 0d3FB5555555555554;
	sub.f64 	%fd404, %fd387, %fd395;
	add.f64 	%fd405, %fd404, %fd404;
	neg.f64 	%fd406, %fd395;
	fma.rn.f64 	%fd407, %fd406, %fd387, %fd405;
	mul.f64 	%fd408, %fd393, %fd407;
	mul.f64 	%fd409, %fd396, %fd403;
	fma.rn.f64 	%fd410, %fd409, %fd395, %fd408;
	xor.b32  	%r236, %r303, -2147483648;
	mov.b32 	%r237, 1127219200;
	mov.b64 	%fd411, {%r236, %r237};
	mov.b32 	%r238, -2147483648;
	mov.b64 	%fd412, {%r238, %r237};
	sub.f64 	%fd413, %fd411, %fd412;
	fma.rn.f64 	%fd414, %fd413, 0d3FE62E42FEFA39EF, %fd395;
	fma.rn.f64 	%fd415, %fd413, 0dBFE62E42FEFA39EF, %fd414;
	sub.f64 	%fd416, %fd415, %fd395;
	sub.f64 	%fd417, %fd410, %fd416;
	fma.rn.f64 	%fd418, %fd413, 0d3C7ABC9E3B39803F, %fd417;
	add.f64 	%fd530, %fd414, %fd418;
	bra.uni 	$L__BB2_66;
$L__BB2_65:
	fma.rn.f64 	%fd386, %fd528, 0d7FF0000000000000, 0d7FF0000000000000;
	{
	.reg .b32 %temp; 
	mov.b64 	{%temp, %r228}, %fd528;
	}
	and.b32  	%r229, %r228, 2147483647;
	setp.eq.s32 	%p37, %r229, 0;
	selp.f64 	%fd530, 0dFFF0000000000000, %fd386, %p37;
$L__BB2_66:
	abs.f64 	%fd534, %fd73;
	{
	.reg .b32 %temp; 
	mov.b64 	{%temp, %r308}, %fd534;
	}
	{
	.reg .b32 %temp; 
	mov.b64 	{%r309, %temp}, %fd534;
	}
	setp.gt.s32 	%p39, %r308, 1048575;
	mov.b32 	%r306, -1023;
	mov.f64 	%fd531, %fd534;
	mov.u32 	%r304, %r308;
	mov.u32 	%r305, %r309;
	@%p39 bra 	$L__BB2_68;
	mul.f64 	%fd531, %fd534, 0d4350000000000000;
	{
	.reg .b32 %temp; 
	mov.b64 	{%temp, %r304}, %fd531;
	}
	{
	.reg .b32 %temp; 
	mov.b64 	{%r305, %temp}, %fd531;
	}
	mov.b32 	%r306, -1077;
$L__BB2_68:
	add.s32 	%r241, %r304, -1;
	setp.gt.u32 	%p40, %r241, 2146435070;
	@%p40 bra 	$L__BB2_72;
	shr.u32 	%r244, %r304, 20;
	add.s32 	%r307, %r306, %r244;
	and.b32  	%r245, %r304, 1048575;
	or.b32  	%r246, %r245, 1072693248;
	mov.b64 	%fd532, {%r305, %r246};
	setp.lt.u32 	%p42, %r246, 1073127583;
	@%p42 bra 	$L__BB2_71;
	{
	.reg .b32 %temp; 
	mov.b64 	{%r247, %temp}, %fd532;
	}
	{
	.reg .b32 %temp; 
	mov.b64 	{%temp, %r248}, %fd532;
	}
	add.s32 	%r249, %r248, -1048576;
	mov.b64 	%fd532, {%r247, %r249};
	add.s32 	%r307, %r307, 1;
$L__BB2_71:
	add.f64 	%fd420, %fd532, 0dBFF0000000000000;
	add.f64 	%fd421, %fd532, 0d3FF0000000000000;
	rcp.approx.ftz.f64 	%fd422, %fd421;
	neg.f64 	%fd423, %fd421;
	fma.rn.f64 	%fd424, %fd423, %fd422, 0d3FF0000000000000;
	fma.rn.f64 	%fd425, %fd424, %fd424, %fd424;
	fma.rn.f64 	%fd426, %fd425, %fd422, %fd422;
	mul.f64 	%fd427, %fd420, %fd426;
	fma.rn.f64 	%fd428, %fd420, %fd426, %fd427;
	mul.f64 	%fd429, %fd428, %fd428;
	fma.rn.f64 	%fd430, %fd429, 0d3EB1380B3AE80F1E, 0d3ED0EE258B7A8B04;
	fma.rn.f64 	%fd431, %fd430, %fd429, 0d3EF3B2669F02676F;
	fma.rn.f64 	%fd432, %fd431, %fd429, 0d3F1745CBA9AB0956;
	fma.rn.f64 	%fd433, %fd432, %fd429, 0d3F3C71C72D1B5154;
	fma.rn.f64 	%fd434, %fd433, %fd429, 0d3F624924923BE72D;
	fma.rn.f64 	%fd435, %fd434, %fd429, 0d3F8999999999A3C4;
	fma.rn.f64 	%fd436, %fd435, %fd429, 0d3FB5555555555554;
	sub.f64 	%fd437, %fd420, %fd428;
	add.f64 	%fd438, %fd437, %fd437;
	neg.f64 	%fd439, %fd428;
	fma.rn.f64 	%fd440, %fd439, %fd420, %fd438;
	mul.f64 	%fd441, %fd426, %fd440;
	mul.f64 	%fd442, %fd429, %fd436;
	fma.rn.f64 	%fd443, %fd442, %fd428, %fd441;
	xor.b32  	%r250, %r307, -2147483648;
	mov.b32 	%r251, 1127219200;
	mov.b64 	%fd444, {%r250, %r251};
	mov.b32 	%r252, -2147483648;
	mov.b64 	%fd445, {%r252, %r251};
	sub.f64 	%fd446, %fd444, %fd445;
	fma.rn.f64 	%fd447, %fd446, 0d3FE62E42FEFA39EF, %fd428;
	fma.rn.f64 	%fd448, %fd446, 0dBFE62E42FEFA39EF, %fd447;
	sub.f64 	%fd449, %fd448, %fd428;
	sub.f64 	%fd450, %fd443, %fd449;
	fma.rn.f64 	%fd451, %fd446, 0d3C7ABC9E3B39803F, %fd450;
	add.f64 	%fd533, %fd447, %fd451;
	bra.uni 	$L__BB2_73;
$L__BB2_72:
	fma.rn.f64 	%fd419, %fd531, 0d7FF0000000000000, 0d7FF0000000000000;
	{
	.reg .b32 %temp; 
	mov.b64 	{%temp, %r242}, %fd531;
	}
	and.b32  	%r243, %r242, 2147483647;
	setp.eq.s32 	%p41, %r243, 0;
	selp.f64 	%fd533, 0dFFF0000000000000, %fd419, %p41;
$L__BB2_73:
	setp.gt.s32 	%p43, %r308, 1048575;
	add.f64 	%fd452, %fd533, %fd533;
	add.f64 	%fd453, %fd527, %fd530;
	sub.f64 	%fd99, %fd453, %fd452;
	mov.b32 	%r310, -1023;
	@%p43 bra 	$L__BB2_75;
	mul.f64 	%fd534, %fd534, 0d4350000000000000;
	{
	.reg .b32 %temp; 
	mov.b64 	{%temp, %r308}, %fd534;
	}
	{
	.reg .b32 %temp; 
	mov.b64 	{%r309, %temp}, %fd534;
	}
	mov.b32 	%r310, -1077;
$L__BB2_75:
	add.s32 	%r255, %r308, -1;
	setp.gt.u32 	%p44, %r255, 2146435070;
	@%p44 bra 	$L__BB2_79;
	shr.u32 	%r258, %r308, 20;
	add.s32 	%r311, %r310, %r258;
	and.b32  	%r259, %r308, 1048575;
	or.b32  	%r260, %r259, 1072693248;
	mov.b64 	%fd535, {%r309, %r260};
	setp.lt.u32 	%p46, %r260, 1073127583;
	@%p46 bra 	$L__BB2_78;
	{
	.reg .b32 %temp; 
	mov.b64 	{%r261, %temp}, %fd535;
	}
	{
	.reg .b32 %temp; 
	mov.b64 	{%temp, %r262}, %fd535;
	}
	add.s32 	%r263, %r262, -1048576;
	mov.b64 	%fd535, {%r261, %r263};
	add.s32 	%r311, %r311, 1;
$L__BB2_78:
	add.f64 	%fd455, %fd535, 0dBFF0000000000000;
	add.f64 	%fd456, %fd535, 0d3FF0000000000000;
	rcp.approx.ftz.f64 	%fd457, %fd456;
	neg.f64 	%fd458, %fd456;
	fma.rn.f64 	%fd459, %fd458, %fd457, 0d3FF0000000000000;
	fma.rn.f64 	%fd460, %fd459, %fd459, %fd459;
	fma.rn.f64 	%fd461, %fd460, %fd457, %fd457;
	mul.f64 	%fd462, %fd455, %fd461;
	fma.rn.f64 	%fd463, %fd455, %fd461, %fd462;
	mul.f64 	%fd464, %fd463, %fd463;
	fma.rn.f64 	%fd465, %fd464, 0d3EB1380B3AE80F1E, 0d3ED0EE258B7A8B04;
	fma.rn.f64 	%fd466, %fd465, %fd464, 0d3EF3B2669F02676F;
	fma.rn.f64 	%fd467, %fd466, %fd464, 0d3F1745CBA9AB0956;
	fma.rn.f64 	%fd468, %fd467, %fd464, 0d3F3C71C72D1B5154;
	fma.rn.f64 	%fd469, %fd468, %fd464, 0d3F624924923BE72D;
	fma.rn.f64 	%fd470, %fd469, %fd464, 0d3F8999999999A3C4;
	fma.rn.f64 	%fd471, %fd470, %fd464, 0d3FB5555555555554;
	sub.f64 	%fd472, %fd455, %fd463;
	add.f64 	%fd473, %fd472, %fd472;
	neg.f64 	%fd474, %fd463;
	fma.rn.f64 	%fd475, %fd474, %fd455, %fd473;
	mul.f64 	%fd476, %fd461, %fd475;
	mul.f64 	%fd477, %fd464, %fd471;
	fma.rn.f64 	%fd478, %fd477, %fd463, %fd476;
	xor.b32  	%r264, %r311, -2147483648;
	mov.b32 	%r265, 1127219200;
	mov.b64 	%fd479, {%r264, %r265};
	mov.b32 	%r266, -2147483648;
	mov.b64 	%fd480, {%r266, %r265};
	sub.f64 	%fd481, %fd479, %fd480;
	fma.rn.f64 	%fd482, %fd481, 0d3FE62E42FEFA39EF, %fd463;
	fma.rn.f64 	%fd483, %fd481, 0dBFE62E42FEFA39EF, %fd482;
	sub.f64 	%fd484, %fd483, %fd463;
	sub.f64 	%fd485, %fd478, %fd484;
	fma.rn.f64 	%fd486, %fd481, 0d3C7ABC9E3B39803F, %fd485;
	add.f64 	%fd536, %fd482, %fd486;
	bra.uni 	$L__BB2_80;
$L__BB2_79:
	fma.rn.f64 	%fd454, %fd534, 0d7FF0000000000000, 0d7FF0000000000000;
	{
	.reg .b32 %temp; 
	mov.b64 	{%temp, %r256}, %fd534;
	}
	and.b32  	%r257, %r256, 2147483647;
	setp.eq.s32 	%p45, %r257, 0;
	selp.f64 	%fd536, 0dFFF0000000000000, %fd454, %p45;
$L__BB2_80:
	ld.param.u64 	%rd13, [_Z12energy_part3PdS__param_1];
	cvt.rn.f64.s32 	%fd487, %r71;
	cvta.to.global.u64 	%rd12, %rd13;
	sub.f64 	%fd488, %fd527, %fd536;
	div.rn.f64 	%fd489, %fd488, %fd71;
	mul.f64 	%fd490, %fd71, %fd487;
	div.rn.f64 	%fd491, %fd489, %fd490;
	mul.f64 	%fd492, %fd71, %fd71;
	div.rn.f64 	%fd493, %fd99, %fd492;
	add.f64 	%fd494, %fd493, %fd491;
	mul.f64 	%fd495, %fd73, %fd487;
	fma.rn.f64 	%fd496, %fd495, %fd494, %fd72;
	ld.global.f64 	%fd497, [rho];
	mul.f64 	%fd498, %fd497, 0dBFE921FB54432708;
	mul.f64 	%fd499, %fd498, %fd71;
	mul.f64 	%fd500, %fd71, %fd499;
	mul.f64 	%fd501, %fd500, %fd496;
	st.global.f64 	[%rd12], %fd501;
	ret;

}
	// .globl	_Z12energy_totalPdS_S_S_
.visible .entry _Z12energy_totalPdS_S_S_(
	.param .u64 .ptr .align 1 _Z12energy_totalPdS_S_S__param_0,
	.param .u64 .ptr .align 1 _Z12energy_totalPdS_S_S__param_1,
	.param .u64 .ptr .align 1 _Z12energy_totalPdS_S_S__param_2,
	.param .u64 .ptr .align 1 _Z12energy_totalPdS_S_S__param_3
)
{
	.reg .b64 	%rd<9>;
	.reg .b64 	%fd<6>;

	ld.param.u64 	%rd1, [_Z12energy_totalPdS_S_S__param_0];
	ld.param.u64 	%rd2, [_Z12energy_totalPdS_S_S__param_1];
	ld.param.u64 	%rd3, [_Z12energy_totalPdS_S_S__param_2];
	ld.param.u64 	%rd4, [_Z12energy_totalPdS_S_S__param_3];
	cvta.to.global.u64 	%rd5, %rd4;
	cvta.to.global.u64 	%rd6, %rd3;
	cvta.to.global.u64 	%rd7, %rd2;
	cvta.to.global.u64 	%rd8, %rd1;
	ld.global.f64 	%fd1, [%rd8];
	ld.global.f64 	%fd2, [%rd7];
	add.f64 	%fd3, %fd1, %fd2;
	ld.global.f64 	%fd4, [%rd6];
	add.f64 	%fd5, %fd3, %fd4;
	st.global.f64 	[%rd5], %fd5;
	ret;

}
	// .globl	_Z13BesselJ0TablePd
.visible .entry _Z13BesselJ0TablePd(
	.param .u64 .ptr .align 1 _Z13BesselJ0TablePd_param_0
)
{
	.local .align 4 .b8 	__local_depot4[28];
	.reg .b64 	%SP;
	.reg .b64 	%SPL;
	.reg .pred 	%p<15>;
	.reg .b32 	%r<64>;
	.reg .b32 	%f<76>;
	.reg .b64 	%rd<25>;
	.reg .b64 	%fd<11>;

	mov.u64 	%SPL, __local_depot4;
	ld.param.u64 	%rd10, [_Z13BesselJ0TablePd_param_0];
	add.u64 	%rd1, %SPL, 0;
	mov.u32 	%r27, %ctaid.x;
	mov.u32 	%r1, %ntid.x;
	mov.u32 	%r28, %tid.x;
	mad.lo.s32 	%r58, %r27, %r1, %r28;
	mov.u32 	%r29, %ctaid.y;
	mov.u32 	%r3, %ntid.y;
	mov.u32 	%r30, %tid.y;
	mad.lo.s32 	%r4, %r29, %r3, %r30;
	ld.global.u32 	%r5, [N];
	setp.ge.s32 	%p1, %r58, %r5;
	@%p1 bra 	$L__BB4_18;
	mov.u32 	%r31, %nctaid.y;
	mul.lo.s32 	%r6, %r3, %r31;
	mov.u32 	%r32, %nctaid.x;
	mul.lo.s32 	%r7, %r1, %r32;
	cvta.to.global.u64 	%rd2, %rd10;
	mov.u64 	%rd12, __cudart_i2opi_f;
$L__BB4_2:
	setp.ge.s32 	%p2, %r4, %r5;
	@%p2 bra 	$L__BB4_17;
	cvt.rn.f64.s32 	%fd1, %r58;
	mul.lo.s32 	%r9, %r5, %r58;
	mov.u32 	%r59, %r4;
$L__BB4_4:
	ld.global.f64 	%fd2, [dr];
	mul.f64 	%fd3, %fd2, %fd1;
	cvt.rn.f64.u32 	%fd4, %r59;
	mul.f64 	%fd5, %fd3, %fd4;
	ld.global.f64 	%fd6, [dk];
	mul.f64 	%fd7, %fd6, %fd5;
	cvt.rn.f32.f64 	%f12, %fd7;
	abs.f32 	%f1, %f12;
	setp.gtu.f32 	%p3, %f1, 0f41000000;
	@%p3 bra 	$L__BB4_6;
	add.f32 	%f13, %f1, 0fC019E8A9;
	add.f32 	%f14, %f13, 0fB3E971B3;
	fma.rn.f32 	%f15, %f14, 0fA6B3B8E7, 0fA9ACA9B3;
	fma.rn.f32 	%f16, %f15, %f14, 0f2C3F0E18;
	fma.rn.f32 	%f17, %f16, %f14, 0fACD41781;
	fma.rn.f32 	%f18, %f17, %f14, 0fAFE90F38;
	fma.rn.f32 	%f19, %f18, %f14, 0f3020305B;
	fma.rn.f32 	%f20, %f19, %f14, 0f33797143;
	fma.rn.f32 	%f21, %f20, %f14, 0f30F76F85;
	fma.rn.f32 	%f22, %f21, %f14, 0fB6B6DFC6;
	fma.rn.f32 	%f23, %f22, %f14, 0fB6F665C9;
	fma.rn.f32 	%f24, %f23, %f14, 0f399E2DEB;
	fma.rn.f32 	%f25, %f24, %f14, 0f3A4AE334;
	fma.rn.f32 	%f26, %f25, %f14, 0fBBEEAA1B;
	fma.rn.f32 	%f27, %f26, %f14, 0fBCDA7747;
	mul.f32 	%f28, %f14, %f27;
	add.f32 	%f29, %f1, 0fC0B0A47B;
	add.f32 	%f30, %f29, 0f339A7A37;
	mul.f32 	%f31, %f30, %f28;
	add.f32 	%f32, %f1, 0fC10A75AB;
	add.f32 	%f33, %f32, 0fB4CCCDED;
	mul.f32 	%f75, %f33, %f31;
	bra.uni 	$L__BB4_16;
$L__BB4_6:
	abs.f32 	%f35, %f1;
	setp.eq.f32 	%p4, %f35, 0f7F800000;
	mov.f32 	%f75, 0f00000000;
	@%p4 bra 	$L__BB4_16;
	rcp.approx.ftz.f32 	%f36, %f1;
	mul.f32 	%f37, %f36, %f36;
	fma.rn.f32 	%f38, %f37, 0f4056FE93, 0fBF03B7C2;
	fma.rn.f32 	%f39, %f38, %f37, 0f3DD3B3F3;
	fma.rn.f32 	%f40, %f39, %f37, 0fBD7FFFB6;
	fma.rn.f32 	%f41, %f40, %f37, 0f3F800000;
	fma.rn.f32 	%f42, %f37, 0f3F91E009, 0fBE52412D;
	fma.rn.f32 	%f43, %f42, %f37, 0f3D854ED1;
	fma.rn.f32 	%f44, %f43, %f37, 0fBDFFFFFF;
	fma.rn.f32 	%f3, %f44, %f36, %f1;
	rsqrt.approx.f32 	%f45, %f1;
	mul.f32 	%f46, %f45, 0f3F4C422A;
	mul.f32 	%f4, %f41, %f46;
	mul.f32 	%f47, %f3, 0f3F22F983;
	cvt.rni.s32.f32 	%r63, %f47;
	cvt.rn.f32.s32 	%f48, %r63;
	fma.rn.f32 	%f49, %f48, 0fBFC90FDA, %f3;
	fma.rn.f32 	%f50, %f48, 0fB3A22168, %f49;
	fma.rn.f32 	%f74, %f48, 0fA7C234C5, %f50;
	abs.f32 	%f6, %f3;
	setp.ltu.f32 	%p5, %f6, 0f47CE4780;
	@%p5 bra 	$L__BB4_15;
	setp.neu.f32 	%p6, %f6, 0f7F800000;
	@%p6 bra 	$L__BB4_10;
	mov.f32 	%f53, 0f00000000;
	mul.rn.f32 	%f74, %f3, %f53;
	mov.b32 	%r63, 0;
	bra.uni 	$L__BB4_15;
$L__BB4_10:
	mov.b32 	%r12, %f3;
	shl.b32 	%r34, %r12, 8;
	or.b32  	%r13, %r34, -2147483648;
	mov.b64 	%rd24, 0;
	mov.b32 	%r60, 0;
	mov.u64 	%rd22, %rd12;
	mov.u64 	%rd23, %rd1;
$L__BB4_11:
	.pragma "nounroll";
	ld.global.nc.u32 	%r35, [%rd22];
	mad.wide.u32 	%rd14, %r35, %r13, %rd24;
	shr.u64 	%rd24, %rd14, 32;
	st.local.u32 	[%rd23], %rd14;
	add.s32 	%r60, %r60, 1;
	add.s64 	%rd23, %rd23, 4;
	add.s64 	%rd22, %rd22, 4;
	setp.ne.s32 	%p7, %r60, 6;
	@%p7 bra 	$L__BB4_11;
	shr.u32 	%r36, %r12, 23;
	st.local.u32 	[%rd1+24], %rd24;
	and.b32  	%r16, %r36, 31;
	and.b32  	%r37, %r36, 224;
	add.s32 	%r38, %r37, -128;
	shr.u32 	%r39, %r38, 5;
	mul.wide.u32 	%rd15, %r39, 4;
	sub.s64 	%rd9, %rd1, %rd15;
	ld.local.u32 	%r61, [%rd9+24];
	ld.local.u32 	%r62, [%rd9+20];
	setp.eq.s32 	%p8, %r16, 0;
	@%p8 bra 	$L__BB4_14;
	shf.l.wrap.b32 	%r61, %r62, %r61, %r16;
	ld.local.u32 	%r40, [%rd9+16];
	shf.l.wrap.b32 	%r62, %r40, %r62, %r16;
$L__BB4_14:
	shr.u32 	%r41, %r61, 30;
	shf.l.wrap.b32 	%r42, %r62, %r61, 2;
	shl.b32 	%r43, %r62, 2;
	shr.u32 	%r44, %r42, 31;
	add.s32 	%r45, %r44, %r41;
	neg.s32 	%r46, %r45;
	setp.lt.s32 	%p9, %r12, 0;
	selp.b32 	%r63, %r46, %r45, %p9;
	xor.b32  	%r47, %r42, %r12;
	shr.s32 	%r48, %r42, 31;
	xor.b32  	%r49, %r48, %r42;
	xor.b32  	%r50, %r48, %r43;
	cvt.u64.u32 	%rd16, %r49;
	shl.b64 	%rd17, %rd16, 32;
	cvt.u64.u32 	%rd18, %r50;
	or.b64  	%rd19, %rd17, %rd18;
	cvt.rn.f64.s64 	%fd8, %rd19;
	mul.f64 	%fd9, %fd8, 0d3BF921FB54442D19;
	cvt.rn.f32.f64 	%f51, %fd9;
	neg.f32 	%f52, %f51;
	setp.lt.s32 	%p10, %r47, 0;
	selp.f32 	%f74, %f52, %f51, %p10;
$L__BB4_15:
	and.b32  	%r52, %r63, 3;
	cvt.rn.f32.u32 	%f54, %r52;
	fma.rn.f32 	%f55, %f54, 0f3FC90FDB, 0fBF490FDB;
	add.f32 	%f56, %f74, %f55;
	mul.f32 	%f57, %f56, 0f3F22F983;
	cvt.rni.s32.f32 	%r53, %f57;
	cvt.rn.f32.s32 	%f58, %r53;
	fma.rn.f32 	%f59, %f58, 0fBFC90FDA, %f56;
	fma.rn.f32 	%f60, %f58, 0fB3A22168, %f59;
	add.s32 	%r54, %r53, 1;
	mul.rn.f32 	%f61, %f60, %f60;
	and.b32  	%r55, %r53, 1;
	setp.eq.b32 	%p11, %r55, 1;
	selp.f32 	%f62, %f60, 0f3F800000, %p11;
	fma.rn.f32 	%f63, %f61, %f62, 0f00000000;
	fma.rn.f32 	%f64, %f61, 0f37CBAC00, 0fBAB607ED;
	selp.f32 	%f65, 0fB94D4153, %f64, %p11;
	selp.f32 	%f66, 0f3C0885E4, 0f3D2AAABB, %p11;
	fma.rn.f32 	%f67, %f65, %f61, %f66;
	selp.f32 	%f68, 0fBE2AAAA8, 0fBEFFFFFF, %p11;
	fma.rn.f32 	%f69, %f67, %f61, %f68;
	fma.rn.f32 	%f70, %f69, %f63, %f62;
	and.b32  	%r56, %r54, 2;
	setp.eq.s32 	%p12, %r56, 0;
	mov.f32 	%f71, 0f00000000;
	sub.f32 	%f72, %f71, %f70;
	selp.f32 	%f73, %f70, %f72, %p12;
	mul.f32 	%f75, %f4, %f73;
$L__BB4_16:
	cvt.f64.f32 	%fd10, %f75;
	add.s32 	%r57, %r9, %r59;
	mul.wide.s32 	%rd20, %r57, 8;
	add.s64 	%rd21, %rd2, %rd20;
	st.global.f64 	[%rd21], %fd10;
	add.s32 	%r59, %r59, %r6;
	setp.lt.s32 	%p13, %r59, %r5;
	@%p13 bra 	$L__BB4_4;
$L__BB4_17:
	add.s32 	%r58, %r58, %r7;
	setp.lt.s32 	%p14, %r58, %r5;
	@%p14 bra 	$L__BB4_2;
$L__BB4_18:
	ret;

}
	// .globl	_Z8g_from_SPdS_S_
.visible .entry _Z8g_from_SPdS_S_(
	.param .u64 .ptr .align 1 _Z8g_from_SPdS_S__param_0,
	.param .u64 .ptr .align 1 _Z8g_from_SPdS_S__param_1,
	.param .u64 .ptr .align 1 _Z8g_from_SPdS_S__param_2
)
{
	.reg .pred 	%p<11>;
	.reg .b32 	%r<38>;
	.reg .b64 	%rd<39>;
	.reg .b64 	%fd<122>;

	ld.param.u64 	%rd3, [_Z8g_from_SPdS_S__param_0];
	ld.param.u64 	%rd4, [_Z8g_from_SPdS_S__param_1];
	ld.param.u64 	%rd5, [_Z8g_from_SPdS_S__param_2];
	cvta.to.global.u64 	%rd1, %rd4;
	cvta.to.global.u64 	%rd2, %rd5;
	mov.u32 	%r13, %ctaid.x;
	mov.u32 	%r14, %ntid.x;
	mov.u32 	%r15, %tid.x;
	mad.lo.s32 	%r1, %r13, %r14, %r15;
	ld.global.u32 	%r2, [N];
	setp.ge.s32 	%p1, %r1, %r2;
	@%p1 bra 	$L__BB5_14;
	setp.lt.s32 	%p2, %r2, 1;
	mov.f64 	%fd121, 0d0000000000000000;
	@%p2 bra 	$L__BB5_13;
	and.b32  	%r3, %r2, 7;
	setp.lt.u32 	%p3, %r2, 8;
	mov.f64 	%fd121, 0d0000000000000000;
	mov.b32 	%r36, 0;
	@%p3 bra 	$L__BB5_5;
	and.b32  	%r36, %r2, 2147483640;
	mov.b32 	%r34, 0;
	mov.f64 	%fd113, 0d0000000000000000;
	mul.wide.u32 	%rd10, %r2, 8;
	mov.f64 	%fd121, %fd113;
$L__BB5_4:
	.pragma "nounroll";
	mad.lo.s32 	%r18, %r2, %r34, %r1;
	mul.wide.s32 	%rd6, %r18, 8;
	add.s64 	%rd7, %rd2, %rd6;
	ld.global.f64 	%fd19, [%rd7];
	mul.f64 	%fd20, %fd19, %fd113;
	mul.wide.u32 	%rd8, %r34, 8;
	add.s64 	%rd9, %rd1, %rd8;
	ld.global.f64 	%fd21, [%rd9];
	add.f64 	%fd22, %fd21, 0dBFF0000000000000;
	fma.rn.f64 	%fd23, %fd20, %fd22, %fd121;
	add.s32 	%r19, %r34, 1;
	cvt.rn.f64.u32 	%fd24, %r19;
	add.s64 	%rd11, %rd7, %rd10;
	ld.global.f64 	%fd25, [%rd11];
	mul.f64 	%fd26, %fd25, %fd24;
	ld.global.f64 	%fd27, [%rd9+8];
	add.f64 	%fd28, %fd27, 0dBFF0000000000000;
	fma.rn.f64 	%fd29, %fd26, %fd28, %fd23;
	add.s32 	%r20, %r34, 2;
	cvt.rn.f64.u32 	%fd30, %r20;
	add.s64 	%rd12, %rd11, %rd10;
	ld.global.f64 	%fd31, [%rd12];
	mul.f64 	%fd32, %fd31, %fd30;
	ld.global.f64 	%fd33, [%rd9+16];
	add.f64 	%fd34, %fd33, 0dBFF0000000000000;
	fma.rn.f64 	%fd35, %fd32, %fd34, %fd29;
	add.s32 	%r21, %r34, 3;
	cvt.rn.f64.u32 	%fd36, %r21;
	add.s64 	%rd13, %rd12, %rd10;
	ld.global.f64 	%fd37, [%rd13];
	mul.f64 	%fd38, %fd37, %fd36;
	ld.global.f64 	%fd39, [%rd9+24];
	add.f64 	%fd40, %fd39, 0dBFF0000000000000;
	fma.rn.f64 	%fd41, %fd38, %fd40, %fd35;
	add.s32 	%r22, %r34, 4;
	cvt.rn.f64.u32 	%fd42, %r22;
	add.s64 	%rd14, %rd13, %rd10;
	ld.global.f64 	%fd43, [%rd14];
	mul.f64 	%fd44, %fd43, %fd42;
	ld.global.f64 	%fd45, [%rd9+32];
	add.f64 	%fd46, %fd45, 0dBFF0000000000000;
	fma.rn.f64 	%fd47, %fd44, %fd46, %fd41;
	add.s32 	%r23, %r34, 5;
	cvt.rn.f64.u32 	%fd48, %r23;
	add.s64 	%rd15, %rd14, %rd10;
	ld.global.f64 	%fd49, [%rd15];
	mul.f64 	%fd50, %fd49, %fd48;
	ld.global.f64 	%fd51, [%rd9+40];
	add.f64 	%fd52, %fd51, 0dBFF0000000000000;
	fma.rn.f64 	%fd53, %fd50, %fd52, %fd47;
	add.s32 	%r24, %r34, 6;
	cvt.rn.f64.u32 	%fd54, %r24;
	add.s64 	%rd16, %rd15, %rd10;
	ld.global.f64 	%fd55, [%rd16];
	mul.f64 	%fd56, %fd55, %fd54;
	ld.global.f64 	%fd57, [%rd9+48];
	add.f64 	%fd58, %fd57, 0dBFF0000000000000;
	fma.rn.f64 	%fd59, %fd56, %fd58, %fd53;
	add.s32 	%r25, %r34, 7;
	cvt.rn.f64.u32 	%fd60, %r25;
	add.s64 	%rd17, %rd16, %rd10;
	ld.global.f64 	%fd61, [%rd17];
	mul.f64 	%fd62, %fd61, %fd60;
	ld.global.f64 	%fd63, [%rd9+56];
	add.f64 	%fd64, %fd63, 0dBFF0000000000000;
	fma.rn.f64 	%fd121, %fd62, %fd64, %fd59;
	add.f64 	%fd113, %fd113, 0d4020000000000000;
	add.s32 	%r34, %r34, 8;
	setp.ne.s32 	%p4, %r34, %r36;
	@%p4 bra 	$L__BB5_4;
$L__BB5_5:
	setp.eq.s32 	%p5, %r3, 0;
	@%p5 bra 	$L__BB5_13;
	and.b32  	%r8, %r2, 3;
	setp.lt.u32 	%p6, %r3, 4;
	@%p6 bra 	$L__BB5_8;
	cvt.rn.f64.u32 	%fd66, %r36;
	mad.lo.s32 	%r26, %r2, %r36, %r1;
	mul.wide.s32 	%rd18, %r26, 8;
	add.s64 	%rd19, %rd2, %rd18;
	ld.global.f64 	%fd67, [%rd19];
	mul.f64 	%fd68, %fd67, %fd66;
	mul.wide.u32 	%rd20, %r36, 8;
	add.s64 	%rd21, %rd1, %rd20;
	ld.global.f64 	%fd69, [%rd21];
	add.f64 	%fd70, %fd69, 0dBFF0000000000000;
	fma.rn.f64 	%fd71, %fd68, %fd70, %fd121;
	add.s32 	%r27, %r36, 1;
	cvt.rn.f64.u32 	%fd72, %r27;
	mul.wide.u32 	%rd22, %r2, 8;
	add.s64 	%rd23, %rd19, %rd22;
	ld.global.f64 	%fd73, [%rd23];
	mul.f64 	%fd74, %fd73, %fd72;
	ld.global.f64 	%fd75, [%rd21+8];
	add.f64 	%fd76, %fd75, 0dBFF0000000000000;
	fma.rn.f64 	%fd77, %fd74, %fd76, %fd71;
	add.s32 	%r28, %r36, 2;
	cvt.rn.f64.u32 	%fd78, %r28;
	add.s64 	%rd24, %rd23, %rd22;
	ld.global.f64 	%fd79, [%rd24];
	mul.f64 	%fd80, %fd79, %fd78;
	ld.global.f64 	%fd81, [%rd21+16];
	add.f64 	%fd82, %fd81, 0dBFF0000000000000;
	fma.rn.f64 	%fd83, %fd80, %fd82, %fd77;
	add.s32 	%r29, %r36, 3;
	cvt.rn.f64.u32 	%fd84, %r29;
	add.s64 	%rd25, %rd24, %rd22;
	ld.global.f64 	%fd85, [%rd25];
	mul.f64 	%fd86, %fd85, %fd84;
	ld.global.f64 	%fd87, [%rd21+24];
	add.f64 	%fd88, %fd87, 0dBFF0000000000000;
	fma.rn.f64 	%fd121, %fd86, %fd88, %fd83;
	add.s32 	%r36, %r36, 4;
$L__BB5_8:
	setp.eq.s32 	%p7, %r8, 0;
	@%p7 bra 	$L__BB5_13;
	setp.eq.s32 	%p8, %r8, 1;
	@%p8 bra 	$L__BB5_11;
	cvt.rn.f64.u32 	%fd90, %r36;
	mad.lo.s32 	%r30, %r2, %r36, %r1;
	mul.wide.s32 	%rd26, %r30, 8;
	add.s64 	%rd27, %rd2, %rd26;
	ld.global.f64 	%fd91, [%rd27];
	mul.f64 	%fd92, %fd91, %fd90;
	mul.wide.u32 	%rd28, %r36, 8;
	add.s64 	%rd29, %rd1, %rd28;
	ld.global.f64 	%fd93, [%rd29];
	add.f64 	%fd94, %fd93, 0dBFF0000000000000;
	fma.rn.f64 	%fd95, %fd92, %fd94, %fd121;
	add.s32 	%r31, %r36, 1;
	cvt.rn.f64.u32 	%fd96, %r31;
	mul.wide.u32 	%rd30, %r2, 8;
	add.s64 	%rd31, %rd27, %rd30;
	ld.global.f64 	%fd97, [%rd31];
	mul.f64 	%fd98, %fd97, %fd96;
	ld.global.f64 	%fd99, [%rd29+8];
	add.f64 	%fd100, %fd99, 0dBFF0000000000000;
	fma.rn.f64 	%fd121, %fd98, %fd100, %fd95;
	add.s32 	%r36, %r36, 2;
$L__BB5_11:
	and.b32  	%r32, %r2, 1;
	setp.eq.b32 	%p9, %r32, 1;
	not.pred 	%p10, %p9;
	@%p10 bra 	$L__BB5_13;
	cvt.rn.f64.u32 	%fd101, %r36;
	mad.lo.s32 	%r33, %r2, %r36, %r1;
	mul.wide.s32 	%rd32, %r33, 8;
	add.s64 	%rd33, %rd2, %rd32;
	ld.global.f64 	%fd102, [%rd33];
	mul.f64 	%fd103, %fd102, %fd101;
	mul.wide.u32 	%rd34, %r36, 8;
	add.s64 	%rd35, %rd1, %rd34;
	ld.global.f64 	%fd104, [%rd35];
	add.f64 	%fd105, %fd104, 0dBFF0000000000000;
	fma.rn.f64 	%fd121, %fd103, %fd105, %fd121;
$L__BB5_13:
	ld.global.f64 	%fd106, [dr];
	mul.f64 	%fd107, %fd121, %fd106;
	mul.f64 	%fd108, %fd106, %fd107;
	ld.global.f64 	%fd109, [rho];
	mul.f64 	%fd110, %fd109, 0d401921FB54442EEA;
	div.rn.f64 	%fd111, %fd108, %fd110;
	add.f64 	%fd112, %fd111, 0d3FF0000000000000;
	cvta.to.global.u64 	%rd36, %rd3;
	mul.wide.s32 	%rd37, %r1, 8;
	add.s64 	%rd38, %rd36, %rd37;
	st.global.f64 	[%rd38], %fd112;
$L__BB5_14:
	ret;

}
	// .globl	_Z8S_from_gPdS_S_
.visible .entry _Z8S_from_gPdS_S_(
	.param .u64 .ptr .align 1 _Z8S_from_gPdS_S__param_0,
	.param .u64 .ptr .align 1 _Z8S_from_gPdS_S__param_1,
	.param .u64 .ptr .align 1 _Z8S_from_gPdS_S__param_2
)
{
	.reg .pred 	%p<11>;
	.reg .b32 	%r<39>;
	.reg .b64 	%rd<25>;
	.reg .b64 	%fd<122>;

	ld.param.u64 	%rd4, [_Z8S_from_gPdS_S__param_0];
	ld.param.u64 	%rd3, [_Z8S_from_gPdS_S__param_1];
	ld.param.u64 	%rd5, [_Z8S_from_gPdS_S__param_2];
	cvta.to.global.u64 	%rd1, %rd4;
	cvta.to.global.u64 	%rd2, %rd5;
	mov.u32 	%r14, %ctaid.x;
	mov.u32 	%r15, %ntid.x;
	mov.u32 	%r16, %tid.x;
	mad.lo.s32 	%r1, %r14, %r15, %r16;
	ld.global.u32 	%r2, [N];
	setp.ge.s32 	%p1, %r1, %r2;
	@%p1 bra 	$L__BB6_14;
	setp.lt.s32 	%p2, %r2, 1;
	@%p2 bra 	$L__BB6_13;
	mul.lo.s32 	%r3, %r2, %r1;
	and.b32  	%r4, %r2, 7;
	setp.lt.u32 	%p3, %r2, 8;
	mov.b32 	%r37, 0;
	@%p3 bra 	$L__BB6_5;
	and.b32  	%r37, %r2, 2147483640;
	mov.b32 	%r35, 0;
	mov.f64 	%fd113, 0d0000000000000000;
$L__BB6_4:
	.pragma "nounroll";
	add.s32 	%r19, %r3, %r35;
	mul.wide.s32 	%rd6, %r19, 8;
	add.s64 	%rd7, %rd2, %rd6;
	ld.global.f64 	%fd20, [%rd7];
	mul.f64 	%fd21, %fd20, %fd113;
	mul.wide.u32 	%rd8, %r35, 8;
	add.s64 	%rd9, %rd1, %rd8;
	ld.global.f64 	%fd22, [%rd9];
	add.f64 	%fd23, %fd22, 0dBFF0000000000000;
	fma.rn.f64 	%fd24, %fd21, %fd23, %fd121;
	add.s32 	%r20, %r35, 1;
	cvt.rn.f64.u32 	%fd25, %r20;
	ld.global.f64 	%fd26, [%rd7+8];
	mul.f64 	%fd27, %fd26, %fd25;
	ld.global.f64 	%fd28, [%rd9+8];
	add.f64 	%fd29, %fd28, 0dBFF0000000000000;
	fma.rn.f64 	%fd30, %fd27, %fd29, %fd24;
	add.s32 	%r21, %r35, 2;
	cvt.rn.f64.u32 	%fd31, %r21;
	ld.global.f64 	%fd32, [%rd7+16];
	mul.f64 	%fd33, %fd32, %fd31;
	ld.global.f64 	%fd34, [%rd9+16];
	add.f64 	%fd35, %fd34, 0dBFF0000000000000;
	fma.rn.f64 	%fd36, %fd33, %fd35, %fd30;
	add.s32 	%r22, %r35, 3;
	cvt.rn.f64.u32 	%fd37, %r22;
	ld.global.f64 	%fd38, [%rd7+24];
	mul.f64 	%fd39, %fd38, %fd37;
	ld.global.f64 	%fd40, [%rd9+24];
	add.f64 	%fd41, %fd40, 0dBFF0000000000000;
	fma.rn.f64 	%fd42, %fd39, %fd41, %fd36;
	add.s32 	%r23, %r35, 4;
	cvt.rn.f64.u32 	%fd43, %r23;
	ld.global.f64 	%fd44, [%rd7+32];
	mul.f64 	%fd45, %fd44, %fd43;
	ld.global.f64 	%fd46, [%rd9+32];
	add.f64 	%fd47, %fd46, 0dBFF0000000000000;
	fma.rn.f64 	%fd48, %fd45, %fd47, %fd42;
	add.s32 	%r24, %r35, 5;
	cvt.rn.f64.u32 	%fd49, %r24;
	ld.global.f64 	%fd50, [%rd7+40];
	mul.f64 	%fd51, %fd50, %fd49;
	ld.global.f64 	%fd52, [%rd9+40];
	add.f64 	%fd53, %fd52, 0dBFF0000000000000;
	fma.rn.f64 	%fd54, %fd51, %fd53, %fd48;
	add.s32 	%r25, %r35, 6;
	cvt.rn.f64.u32 	%fd55, %r25;
	ld.global.f64 	%fd56, [%rd7+48];
	mul.f64 	%fd57, %fd56, %fd55;
	ld.global.f64 	%fd58, [%rd9+48];
	add.f64 	%fd59, %fd58, 0dBFF0000000000000;
	fma.rn.f64 	%fd60, %fd57, %fd59, %fd54;
	add.s32 	%r26, %r35, 7;
	cvt.rn.f64.u32 	%fd61, %r26;
	ld.global.f64 	%fd62, [%rd7+56];
	mul.f64 	%fd63, %fd62, %fd61;
	ld.global.f64 	%fd64, [%rd9+56];
	add.f64 	%fd65, %fd64, 0dBFF0000000000000;
	fma.rn.f64 	%fd121, %fd63, %fd65, %fd60;
	add.f64 	%fd113, %fd113, 0d4020000000000000;
	add.s32 	%r35, %r35, 8;
	setp.ne.s32 	%p4, %r35, %r37;
	@%p4 bra 	$L__BB6_4;
$L__BB6_5:
	setp.eq.s32 	%p5, %r4, 0;
	@%p5 bra 	$L__BB6_13;
	and.b32  	%r9, %r2, 3;
	setp.lt.u32 	%p6, %r4, 4;
	@%p6 bra 	$L__BB6_8;
	cvt.rn.f64.u32 	%fd67, %r37;
	add.s32 	%r27, %r3, %r37;
	mul.wide.s32 	%rd10, %r27, 8;
	add.s64 	%rd11, %rd2, %rd10;
	ld.global.f64 	%fd68, [%rd11];
	mul.f64 	%fd69, %fd68, %fd67;
	mul.wide.u32 	%rd12, %r37, 8;
	add.s64 	%rd13, %rd1, %rd12;
	ld.global.f64 	%fd70, [%rd13];
	add.f64 	%fd71, %fd70, 0dBFF0000000000000;
	fma.rn.f64 	%fd72, %fd69, %fd71, %fd121;
	add.s32 	%r28, %r37, 1;
	cvt.rn.f64.u32 	%fd73, %r28;
	ld.global.f64 	%fd74, [%rd11+8];
	mul.f64 	%fd75, %fd74, %fd73;
	ld.global.f64 	%fd76, [%rd13+8];
	add.f64 	%fd77, %fd76, 0dBFF0000000000000;
	fma.rn.f64 	%fd78, %fd75, %fd77, %fd72;
	add.s32 	%r29, %r37, 2;
	cvt.rn.f64.u32 	%fd79, %r29;
	ld.global.f64 	%fd80, [%rd11+16];
	mul.f64 	%fd81, %fd80, %fd79;
	ld.global.f64 	%fd82, [%rd13+16];
	add.f64 	%fd83, %fd82, 0dBFF0000000000000;
	fma.rn.f64 	%fd84, %fd81, %fd83, %fd78;
	add.s32 	%r30, %r37, 3;
	cvt.rn.f64.u32 	%fd85, %r30;
	ld.global.f64 	%fd86, [%rd11+24];
	mul.f64 	%fd87, %fd86, %fd85;
	ld.global.f64 	%fd88, [%rd13+24];
	add.f64 	%fd89, %fd88, 0dBFF0000000000000;
	fma.rn.f64 	%fd121, %fd87, %fd89, %fd84;
	add.s32 	%r37, %r37, 4;
$L__BB6_8:
	setp.eq.s32 	%p7, %r9, 0;
	@%p7 bra 	$L__BB6_13;
	setp.eq.s32 	%p8, %r9, 1;
	@%p8 bra 	$L__BB6_11;
	cvt.rn.f64.u32 	%fd91, %r37;
	add.s32 	%r31, %r3, %r37;
	mul.wide.s32 	%rd14, %r31, 8;
	add.s64 	%rd15, %rd2, %rd14;
	ld.global.f64 	%fd92, [%rd15];
	mul.f64 	%fd93, %fd92, %fd91;
	mul.wide.u32 	%rd16, %r37, 8;
	add.s64 	%rd17, %rd1, %rd16;
	ld.global.f64 	%fd94, [%rd17];
	add.f64 	%fd95, %fd94, 0dBFF0000000000000;
	fma.rn.f64 	%fd96, %fd93, %fd95, %fd121;
	add.s32 	%r32, %r37, 1;
	cvt.rn.f64.u32 	%fd97, %r32;
	ld.global.f64 	%fd98, [%rd15+8];
	mul.f64 	%fd99, %fd98, %fd97;
	ld.global.f64 	%fd100, [%rd17+8];
	add.f64 	%fd101, %fd100, 0dBFF0000000000000;
	fma.rn.f64 	%fd121, %fd99, %fd101, %fd96;
	add.s32 	%r37, %r37, 2;
$L__BB6_11:
	and.b32  	%r33, %r2, 1;
	setp.eq.b32 	%p9, %r33, 1;
	not.pred 	%p10, %p9;
	@%p10 bra 	$L__BB6_13;
	cvt.rn.f64.u32 	%fd102, %r37;
	add.s32 	%r34, %r3, %r37;
	mul.wide.s32 	%rd18, %r34, 8;
	add.s64 	%rd19, %rd2, %rd18;
	ld.global.f64 	%fd103, [%rd19];
	mul.f64 	%fd104, %fd103, %fd102;
	mul.wide.u32 	%rd20, %r37, 8;
	add.s64 	%rd21, %rd1, %rd20;
	ld.global.f64 	%fd105, [%rd21];
	add.f64 	%fd106, %fd105, 0dBFF0000000000000;
	fma.rn.f64 	%fd121, %fd104, %fd106, %fd121;
$L__BB6_13:
	ld.global.f64 	%fd107, [rho];
	mul.f64 	%fd108, %fd107, 0d401921FB54442EEA;
	mul.f64 	%fd109, %fd121, %fd108;
	ld.global.f64 	%fd110, [dk];
	mul.f64 	%fd111, %fd110, %fd109;
	fma.rn.f64 	%fd112, %fd110, %fd111, 0d3FF0000000000000;
	cvta.to.global.u64 	%rd22, %rd3;
	mul.wide.s32 	%rd23, %r1, 8;
	add.s64 	%rd24, %rd22, %rd23;
	st.global.f64 	[%rd24], %fd112;
$L__BB6_14:
	ret;

}
	// .globl	_Z20calculate_first_termPdS_S_
.visible .entry _Z20calculate_first_termPdS_S_(
	.param .u64 .ptr .align 1 _Z20calculate_first_termPdS_S__param_0,
	.param .u64 .ptr .align 1 _Z20calculate_first_termPdS_S__param_1,
	.param .u64 .ptr .align 1 _Z20calculate_first_termPdS_S__param_2
)
{
	.reg .pred 	%p<2>;
	.reg .b32 	%r<6>;
	.reg .b64 	%rd<11>;
	.reg .b64 	%fd<6>;

	ld.param.u64 	%rd1, [_Z20calculate_first_termPdS_S__param_0];
	ld.param.u64 	%rd2, [_Z20calculate_first_termPdS_S__param_1];
	ld.param.u64 	%rd3, [_Z20calculate_first_termPdS_S__param_2];
	mov.u32 	%r2, %ctaid.x;
	mov.u32 	%r3, %ntid.x;
	mov.u32 	%r4, %tid.x;
	mad.lo.s32 	%r1, %r2, %r3, %r4;
	ld.global.u32 	%r5, [N];
	setp.ge.s32 	%p1, %r1, %r5;
	@%p1 bra 	$L__BB7_2;
	cvta.to.global.u64 	%rd4, %rd1;
	cvta.to.global.u64 	%rd5, %rd3;
	cvta.to.global.u64 	%rd6, %rd2;
	ld.global.f64 	%fd1, [U];
	mul.wide.s32 	%rd7, %r1, 8;
	add.s64 	%rd8, %rd4, %rd7;
	ld.global.f64 	%fd2, [%rd8];
	mul.f64 	%fd3, %fd1, %fd2;
	add.s64 	%rd9, %rd5, %rd7;
	ld.global.f64 	%fd4, [%rd9];
	mul.f64 	%fd5, %fd3, %fd4;
	add.s64 	%rd10, %rd6, %rd7;
	st.global.f64 	[%rd10], %fd5;
$L__BB7_2:
	ret;

}
	// .globl	_Z21calculate_second_termPdS_
.visible .entry _Z21calculate_second_termPdS_(
	.param .u64 .ptr .align 1 _Z21calculate_second_termPdS__param_0,
	.param .u64 .ptr .align 1 _Z21calculate_second_termPdS__param_1
)
{
	.reg .pred 	%p<3>;
	.reg .b32 	%r<8>;
	.reg .b64 	%rd<11>;
	.reg .b64 	%fd<30>;

	ld.param.u64 	%rd3, [_Z21calculate_second_termPdS__param_0];
	ld.param.u64 	%rd4, [_Z21calculate_second_termPdS__param_1];
	cvta.to.global.u64 	%rd1, %rd4;
	cvta.to.global.u64 	%rd2, %rd3;
	mov.u32 	%r3, %ctaid.x;
	mov.u32 	%r4, %ntid.x;
	mov.u32 	%r5, %tid.x;
	mad.lo.s32 	%r1, %r3, %r4, %r5;
	ld.global.u32 	%r2, [N];
	add.s32 	%r6, %r2, -7;
	setp.ge.s32 	%p1, %r1, %r6;
	@%p1 bra 	$L__BB8_2;
	mul.wide.s32 	%rd5, %r1, 8;
	add.s64 	%rd6, %rd2, %rd5;
	ld.global.f64 	%fd1, [%rd6];
	mul.f64 	%fd2, %fd1, 0dC062600000000000;
	ld.global.f64 	%fd3, [%rd6+8];
	fma.rn.f64 	%fd4, %fd3, 0d4076800000000000, %fd2;
	ld.global.f64 	%fd5, [%rd6+16];
	fma.rn.f64 	%fd6, %fd5, 0dC07C200000000000, %fd4;
	ld.global.f64 	%fd7, [%rd6+24];
	fma.rn.f64 	%fd8, %fd7, 0d4079000000000000, %fd6;
	ld.global.f64 	%fd9, [%rd6+32];
	fma.rn.f64 	%fd10, %fd9, 0dC06C200000000000, %fd8;
	ld.global.f64 	%fd11, [%rd6+40];
	fma.rn.f64 	%fd12, %fd11, 0d4052000000000000, %fd10;
	ld.global.f64 	%fd13, [%rd6+48];
	fma.rn.f64 	%fd14, %fd13, 0dC024000000000000, %fd12;
	ld.global.f64 	%fd15, [dr];
	mul.f64 	%fd16, %fd15, 0d404E000000000000;
	div.rn.f64 	%fd17, %fd14, %fd16;
	mul.f64 	%fd18, %fd17, %fd17;
	mul.f64 	%fd19, %fd1, 0d4010000000000000;
	div.rn.f64 	%fd20, %fd18, %fd19;
	add.s64 	%rd7, %rd1, %rd5;
	st.global.f64 	[%rd7], %fd20;
$L__BB8_2:
	add.s32 	%r7, %r2, -6;
	setp.le.s32 	%p2, %r1, %r7;
	@%p2 bra 	$L__BB8_4;
	ld.global.f64 	%fd21, [%rd2+8];
	ld.global.f64 	%fd22, [%rd2];
	sub.f64 	%fd23, %fd21, %fd22;
	ld.global.f64 	%fd24, [dr];
	div.rn.f64 	%fd25, %fd23, %fd24;
	mul.f64 	%fd26, %fd25, %fd25;
	mul.wide.s32 	%rd8, %r1, 8;
	add.s64 	%rd9, %rd2, %rd8;
	ld.global.f64 	%fd27, [%rd9];
	mul.f64 	%fd28, %fd27, 0d4010000000000000;
	div.rn.f64 	%fd29, %fd26, %fd28;
	add.s64 	%rd10, %rd1, %rd8;
	st.global.f64 	[%rd10], %fd29;
$L__BB8_4:
	ret;

}
	// .globl	_Z22calculate_second_term2PdS_
.visible .entry _Z22calculate_second_term2PdS_(
	.param .u64 .ptr .align 1 _Z22calculate_second_term2PdS__param_0,
	.param .u64 .ptr .align 1 _Z22calculate_second_term2PdS__param_1
)
{
	.reg .pred 	%p<4>;
	.reg .b32 	%r<9>;
	.reg .b64 	%rd<15>;
	.reg .b64 	%fd<53>;

	ld.param.u64 	%rd3, [_Z22calculate_second_term2PdS__param_0];
	ld.param.u64 	%rd4, [_Z22calculate_second_term2PdS__param_1];
	cvta.to.global.u64 	%rd1, %rd4;
	cvta.to.global.u64 	%rd2, %rd3;
	mov.u32 	%r3, %ctaid.x;
	mov.u32 	%r4, %ntid.x;
	mov.u32 	%r5, %tid.x;
	mad.lo.s32 	%r1, %r3, %r4, %r5;
	ld.global.u32 	%r2, [N];
	add.s32 	%r6, %r2, -7;
	setp.ge.s32 	%p1, %r1, %r6;
	@%p1 bra 	$L__BB9_2;
	mul.wide.s32 	%rd5, %r1, 8;
	add.s64 	%rd6, %rd2, %rd5;
	ld.global.f64 	%fd1, [%rd6];
	mul.f64 	%fd2, %fd1, 0dC062600000000000;
	ld.global.f64 	%fd3, [%rd6+8];
	fma.rn.f64 	%fd4, %fd3, 0d4076800000000000, %fd2;
	ld.global.f64 	%fd5, [%rd6+16];
	fma.rn.f64 	%fd6, %fd5, 0dC07C200000000000, %fd4;
	ld.global.f64 	%fd7, [%rd6+24];
	fma.rn.f64 	%fd8, %fd7, 0d4079000000000000, %fd6;
	ld.global.f64 	%fd9, [%rd6+32];
	fma.rn.f64 	%fd10, %fd9, 0dC06C200000000000, %fd8;
	ld.global.f64 	%fd11, [%rd6+40];
	fma.rn.f64 	%fd12, %fd11, 0d4052000000000000, %fd10;
	ld.global.f64 	%fd13, [%rd6+48];
	fma.rn.f64 	%fd14, %fd13, 0dC024000000000000, %fd12;
	div.rn.f64 	%fd15, %fd14, 0d404E000000000000;
	mul.f64 	%fd16, %fd3, 0dC0A8780000000000;
	fma.rn.f64 	%fd17, %fd1, 0d4089600000000000, %fd16;
	fma.rn.f64 	%fd18, %fd5, 0d40B4910000000000, %fd17;
	fma.rn.f64 	%fd19, %fd7, 0dC0B3D80000000000, %fd18;
	fma.rn.f64 	%fd20, %fd9, 0d40A7340000000000, %fd19;
	fma.rn.f64 	%fd21, %fd11, 0dC08E600000000000, %fd20;
	fma.rn.f64 	%fd22, %fd13, 0d4061200000000000, %fd21;
	div.rn.f64 	%fd23, %fd22, 0d4066800000000000;
	cvt.rn.f64.s32 	%fd24, %r1;
	div.rn.f64 	%fd25, %fd24, %fd1;
	mul.f64 	%fd26, %fd15, %fd25;
	mul.f64 	%fd27, %fd15, %fd26;
	mul.f64 	%fd28, %fd23, %fd24;
	sub.f64 	%fd29, %fd28, %fd27;
	mul.f64 	%fd30, %fd29, 0dBFD0000000000000;
	ld.global.f64 	%fd31, [dr];
	mul.f64 	%fd32, %fd31, %fd31;
	div.rn.f64 	%fd33, %fd30, %fd32;
	add.s64 	%rd7, %rd1, %rd5;
	st.global.f64 	[%rd7], %fd33;
$L__BB9_2:
	add.s32 	%r7, %r2, -2;
	setp.ge.s32 	%p2, %r1, %r7;
	@%p2 bra 	$L__BB9_4;
	cvt.rn.f64.s32 	%fd34, %r1;
	mul.wide.s32 	%rd8, %r1, 8;
	add.s64 	%rd9, %rd2, %rd8;
	ld.global.f64 	%fd35, [%rd9+8];
	ld.global.f64 	%fd36, [%rd9+-8];
	fma.rn.f64 	%fd37, %fd35, 0d4008000000000000, %fd36;
	mul.f64 	%fd38, %fd35, %fd35;
	ld.global.f64 	%fd39, [%rd9];
	div.rn.f64 	%fd40, %fd38, %fd39;
	sub.f64 	%fd41, %fd37, %fd40;
	mul.f64 	%fd42, %fd39, 0d4008000000000000;
	sub.f64 	%fd43, %fd41, %fd42;
	sub.f64 	%fd44, %fd35, %fd39;
	fma.rn.f64 	%fd45, %fd43, %fd34, %fd44;
	mul.f64 	%fd46, %fd45, 0dBFD0000000000000;
	ld.global.f64 	%fd47, [dr];
	mul.f64 	%fd48, %fd47, %fd47;
	div.rn.f64 	%fd49, %fd46, %fd48;
	add.s64 	%rd10, %rd1, %rd8;
	ld.global.f64 	%fd50, [%rd10];
	add.f64 	%fd51, %fd50, %fd49;
	st.global.f64 	[%rd10], %fd51;
$L__BB9_4:
	add.s32 	%r8, %r2, -1;
	setp.ne.s32 	%p3, %r1, %r8;
	@%p3 bra 	$L__BB9_6;
	mul.wide.s32 	%rd11, %r2, 8;
	add.s64 	%rd12, %rd1, %rd11;
	ld.global.f64 	%fd52, [%rd12+-16];
	mul.wide.s32 	%rd13, %r1, 8;
	add.s64 	%rd14, %rd1, %rd13;
	st.global.f64 	[%rd14], %fd52;
$L__BB9_6:
	ret;

}
	// .globl	_Z20calculate_third_termPdS_S_S_
.visible .entry _Z20calculate_third_termPdS_S_S_(
	.param .u64 .ptr .align 1 _Z20calculate_third_termPdS_S_S__param_0,
	.param .u64 .ptr .align 1 _Z20calculate_third_termPdS_S_S__param_1,
	.param .u64 .ptr .align 1 _Z20calculate_third_termPdS_S_S__param_2,
	.param .u64 .ptr .align 1 _Z20calculate_third_termPdS_S_S__param_3
)
{
	.reg .pred 	%p<8>;
	.reg .b32 	%r<27>;
	.reg .b64 	%rd<31>;
	.reg .b64 	%fd<120>;

	ld.param.u64 	%rd5, [_Z20calculate_third_termPdS_S_S__param_1];
	ld.param.u64 	%rd6, [_Z20calculate_third_termPdS_S_S__param_2];
	ld.param.u64 	%rd4, [_Z20calculate_third_termPdS_S_S__param_3];
	cvta.to.global.u64 	%rd1, %rd5;
	cvta.to.global.u64 	%rd2, %rd6;
	mov.u32 	%r10, %ctaid.x;
	mov.u32 	%r11, %ntid.x;
	mov.u32 	%r12, %tid.x;
	mad.lo.s32 	%r1, %r10, %r11, %r12;
	ld.global.u32 	%r2, [N];
	setp.lt.s32 	%p1, %r2, 2;
	mov.f64 	%fd119, 0d0000000000000000;
	ld.global.f64 	%fd1, [dk];
	@%p1 bra 	$L__BB10_9;
	add.s32 	%r3, %r2, -1;
	setp.lt.u32 	%p2, %r2, 5;
	mov.f64 	%fd119, 0d0000000000000000;
	mov.b32 	%r25, 1;
	@%p2 bra 	$L__BB10_4;
	mov.f64 	%fd119, 0d0000000000000000;
	mov.b32 	%r25, 1;
	mov.f64 	%fd113, 0d3FF0000000000000;
	mul.wide.u32 	%rd11, %r2, 8;
	and.b32  	%r19, %r3, -4;
$L__BB10_3:
	.pragma "nounroll";
	mad.lo.s32 	%r15, %r2, %r25, %r1;
	mul.wide.s32 	%rd7, %r15, 8;
	add.s64 	%rd8, %rd2, %rd7;
	ld.global.f64 	%fd18, [%rd8];
	mul.f64 	%fd19, %fd18, %fd113;
	mul.wide.u32 	%rd9, %r25, 8;
	add.s64 	%rd10, %rd1, %rd9;
	ld.global.f64 	%fd20, [%rd10];
	fma.rn.f64 	%fd21, %fd20, 0d4000000000000000, 0d3FF0000000000000;
	mul.f64 	%fd22, %fd21, 0d3FD0000000000000;
	mul.f64 	%fd23, %fd1, %fd113;
	div.rn.f64 	%fd24, %fd23, %fd20;
	sub.f64 	%fd25, %fd23, %fd24;
	mul.f64 	%fd26, %fd22, %fd25;
	mul.f64 	%fd27, %fd25, %fd26;
	mul.f64 	%fd28, %fd19, %fd27;
	sub.f64 	%fd29, %fd119, %fd28;
	add.s32 	%r16, %r25, 1;
	cvt.rn.f64.u32 	%fd30, %r16;
	add.s64 	%rd12, %rd8, %rd11;
	ld.global.f64 	%fd31, [%rd12];
	mul.f64 	%fd32, %fd31, %fd30;
	ld.global.f64 	%fd33, [%rd10+8];
	fma.rn.f64 	%fd34, %fd33, 0d4000000000000000, 0d3FF0000000000000;
	mul.f64 	%fd35, %fd34, 0d3FD0000000000000;
	mul.f64 	%fd36, %fd1, %fd30;
	div.rn.f64 	%fd37, %fd36, %fd33;
	sub.f64 	%fd38, %fd36, %fd37;
	mul.f64 	%fd39, %fd35, %fd38;
	mul.f64 	%fd40, %fd38, %fd39;
	mul.f64 	%fd41, %fd32, %fd40;
	sub.f64 	%fd42, %fd29, %fd41;
	add.s32 	%r17, %r25, 2;
	cvt.rn.f64.u32 	%fd43, %r17;
	add.s64 	%rd13, %rd12, %rd11;
	ld.global.f64 	%fd44, [%rd13];
	mul.f64 	%fd45, %fd44, %fd43;
	ld.global.f64 	%fd46, [%rd10+16];
	fma.rn.f64 	%fd47, %fd46, 0d4000000000000000, 0d3FF0000000000000;
	mul.f64 	%fd48, %fd47, 0d3FD0000000000000;
	mul.f64 	%fd49, %fd1, %fd43;
	div.rn.f64 	%fd50, %fd49, %fd46;
	sub.f64 	%fd51, %fd49, %fd50;
	mul.f64 	%fd52, %fd48, %fd51;
	mul.f64 	%fd53, %fd51, %fd52;
	mul.f64 	%fd54, %fd45, %fd53;
	sub.f64 	%fd55, %fd42, %fd54;
	add.s32 	%r18, %r25, 3;
	cvt.rn.f64.u32 	%fd56, %r18;
	add.s64 	%rd14, %rd13, %rd11;
	ld.global.f64 	%fd57, [%rd14];
	mul.f64 	%fd58, %fd57, %fd56;
	ld.global.f64 	%fd59, [%rd10+24];
	fma.rn.f64 	%fd60, %fd59, 0d4000000000000000, 0d3FF0000000000000;
	mul.f64 	%fd61, %fd60, 0d3FD0000000000000;
	mul.f64 	%fd62, %fd1, %fd56;
	div.rn.f64 	%fd63, %fd62, %fd59;
	sub.f64 	%fd64, %fd62, %fd63;
	mul.f64 	%fd65, %fd61, %fd64;
	mul.f64 	%fd66, %fd64, %fd65;
	mul.f64 	%fd67, %fd58, %fd66;
	sub.f64 	%fd119, %fd55, %fd67;
	add.f64 	%fd113, %fd113, 0d4010000000000000;
	add.s32 	%r25, %r25, 4;
	setp.ne.s32 	%p3, %r18, %r19;
	@%p3 bra 	$L__BB10_3;
$L__BB10_4:
	and.b32  	%r7, %r3, 3;
	setp.eq.s32 	%p4, %r7, 0;
	@%p4 bra 	$L__BB10_9;
	setp.eq.s32 	%p5, %r7, 1;
	@%p5 bra 	$L__BB10_7;
	cvt.rn.f64.u32 	%fd69, %r25;
	mad.lo.s32 	%r20, %r2, %r25, %r1;
	mul.wide.s32 	%rd15, %r20, 8;
	add.s64 	%rd16, %rd2, %rd15;
	ld.global.f64 	%fd70, [%rd16];
	mul.f64 	%fd71, %fd70, %fd69;
	mul.wide.u32 	%rd17, %r25, 8;
	add.s64 	%rd18, %rd1, %rd17;
	ld.global.f64 	%fd72, [%rd18];
	fma.rn.f64 	%fd73, %fd72, 0d4000000000000000, 0d3FF0000000000000;
	mul.f64 	%fd74, %fd73, 0d3FD0000000000000;
	mul.f64 	%fd75, %fd1, %fd69;
	div.rn.f64 	%fd76, %fd75, %fd72;
	sub.f64 	%fd77, %fd75, %fd76;
	mul.f64 	%fd78, %fd74, %fd77;
	mul.f64 	%fd79, %fd77, %fd78;
	mul.f64 	%fd80, %fd71, %fd79;
	sub.f64 	%fd81, %fd119, %fd80;
	add.s32 	%r21, %r25, 1;
	cvt.rn.f64.u32 	%fd82, %r21;
	mul.wide.u32 	%rd19, %r2, 8;
	add.s64 	%rd20, %rd16, %rd19;
	ld.global.f64 	%fd83, [%rd20];
	mul.f64 	%fd84, %fd83, %fd82;
	ld.global.f64 	%fd85, [%rd18+8];
	fma.rn.f64 	%fd86, %fd85, 0d4000000000000000, 0d3FF0000000000000;
	mul.f64 	%fd87, %fd86, 0d3FD0000000000000;
	mul.f64 	%fd88, %fd1, %fd82;
	div.rn.f64 	%fd89, %fd88, %fd85;
	sub.f64 	%fd90, %fd88, %fd89;
	mul.f64 	%fd91, %fd87, %fd90;
	mul.f64 	%fd92, %fd90, %fd91;
	mul.f64 	%fd93, %fd84, %fd92;
	sub.f64 	%fd119, %fd81, %fd93;
	add.s32 	%r25, %r25, 2;
$L__BB10_7:
	and.b32  	%r22, %r3, 1;
	setp.eq.b32 	%p6, %r22, 1;
	not.pred 	%p7, %p6;
	@%p7 bra 	$L__BB10_9;
	cvt.rn.f64.u32 	%fd94, %r25;
	mad.lo.s32 	%r23, %r2, %r25, %r1;
	mul.wide.s32 	%rd21, %r23, 8;
	add.s64 	%rd22, %rd2, %rd21;
	ld.global.f64 	%fd95, [%rd22];
	mul.f64 	%fd96, %fd95, %fd94;
	mul.wide.u32 	%rd23, %r25, 8;
	add.s64 	%rd24, %rd1, %rd23;
	ld.global.f64 	%fd97, [%rd24];
	fma.rn.f64 	%fd98, %fd97, 0d4000000000000000, 0d3FF0000000000000;
	mul.f64 	%fd99, %fd98, 0dBFD0000000000000;
	mul.f64 	%fd100, %fd1, %fd94;
	div.rn.f64 	%fd101, %fd100, %fd97;
	sub.f64 	%fd102, %fd100, %fd101;
	mul.f64 	%fd103, %fd99, %fd102;
	mul.f64 	%fd104, %fd102, %fd103;
	fma.rn.f64 	%fd119, %fd96, %fd104, %fd119;
$L__BB10_9:
	ld.param.u64 	%rd30, [_Z20calculate_third_termPdS_S_S__param_0];
	cvta.to.global.u64 	%rd25, %rd30;
	cvta.to.global.u64 	%rd26, %rd4;
	mul.wide.s32 	%rd27, %r1, 8;
	add.s64 	%rd28, %rd25, %rd27;
	ld.global.f64 	%fd105, [%rd28];
	add.f64 	%fd106, %fd105, 0dBFF0000000000000;
	mul.f64 	%fd107, %fd119, %fd106;
	mul.f64 	%fd108, %fd1, %fd107;
	mul.f64 	%fd109, %fd1, %fd108;
	ld.global.f64 	%fd110, [rho];
	mul.f64 	%fd111, %fd110, 0d401921FB54442EEA;
	div.rn.f64 	%fd112, %fd109, %fd111;
	add.s64 	%rd29, %rd26, %rd27;
	st.global.f64 	[%rd29], %fd112;
	ret;

}
	// .globl	_Z16calculate_V_ph_kPdS_S_S_S_
.visible .entry _Z16calculate_V_ph_kPdS_S_S_S_(
	.param .u64 .ptr .align 1 _Z16calculate_V_ph_kPdS_S_S_S__param_0,
	.param .u64 .ptr .align 1 _Z16calculate_V_ph_kPdS_S_S_S__param_1,
	.param .u64 .ptr .align 1 _Z16calculate_V_ph_kPdS_S_S_S__param_2,
	.param .u64 .ptr .align 1 _Z16calculate_V_ph_kPdS_S_S_S__param_3,
	.param .u64 .ptr .align 1 _Z16calculate_V_ph_kPdS_S_S_S__param_4
)
{
	.reg .pred 	%p<11>;
	.reg .b32 	%r<39>;
	.reg .b64 	%rd<38>;
	.reg .b64 	%fd<166>;

	ld.param.u64 	%rd6, [_Z16calculate_V_ph_kPdS_S_S_S__param_0];
	ld.param.u64 	%rd7, [_Z16calculate_V_ph_kPdS_S_S_S__param_1];
	ld.param.u64 	%rd8, [_Z16calculate_V_ph_kPdS_S_S_S__param_2];
	ld.param.u64 	%rd9, [_Z16calculate_V_ph_kPdS_S_S_S__param_3];
	cvta.to.global.u64 	%rd1, %rd8;
	cvta.to.global.u64 	%rd2, %rd7;
	cvta.to.global.u64 	%rd3, %rd6;
	cvta.to.global.u64 	%rd4, %rd9;
	mov.u32 	%r14, %ctaid.x;
	mov.u32 	%r15, %ntid.x;
	mov.u32 	%r16, %tid.x;
	mad.lo.s32 	%r1, %r14, %r15, %r16;
	ld.global.u32 	%r2, [N];
	setp.ge.s32 	%p1, %r1, %r2;
	@%p1 bra 	$L__BB11_14;
	setp.lt.s32 	%p2, %r2, 1;
	mov.f64 	%fd165, 0d0000000000000000;
	@%p2 bra 	$L__BB11_13;
	mul.lo.s32 	%r3, %r2, %r1;
	setp.lt.u32 	%p3, %r2, 8;
	mov.f64 	%fd165, 0d0000000000000000;
	mov.b32 	%r37, 0;
	@%p3 bra 	$L__BB11_5;
	mov.b32 	%r35, 0;
	mov.f64 	%fd157, 0d0000000000000000;
	and.b32  	%r37, %r2, 2147483640;
	mov.f64 	%fd165, %fd157;
$L__BB11_4:
	.pragma "nounroll";
	add.s32 	%r19, %r3, %r35;
	mul.wide.s32 	%rd10, %r19, 8;
	add.s64 	%rd11, %rd4, %rd10;
	ld.global.f64 	%fd19, [%rd11];
	mul.f64 	%fd20, %fd19, %fd157;
	mul.wide.u32 	%rd12, %r35, 8;
	add.s64 	%rd13, %rd3, %rd12;
	ld.global.f64 	%fd21, [%rd13];
	add.s64 	%rd14, %rd2, %rd12;
	ld.global.f64 	%fd22, [%rd14];
	add.f64 	%fd23, %fd21, %fd22;
	add.s64 	%rd15, %rd1, %rd12;
	ld.global.f64 	%fd24, [%rd15];
	add.f64 	%fd25, %fd23, %fd24;
	fma.rn.f64 	%fd26, %fd20, %fd25, %fd165;
	add.s32 	%r20, %r35, 1;
	cvt.rn.f64.u32 	%fd27, %r20;
	ld.global.f64 	%fd28, [%rd11+8];
	mul.f64 	%fd29, %fd28, %fd27;
	ld.global.f64 	%fd30, [%rd13+8];
	ld.global.f64 	%fd31, [%rd14+8];
	add.f64 	%fd32, %fd30, %fd31;
	ld.global.f64 	%fd33, [%rd15+8];
	add.f64 	%fd34, %fd32, %fd33;
	fma.rn.f64 	%fd35, %fd29, %fd34, %fd26;
	add.s32 	%r21, %r35, 2;
	cvt.rn.f64.u32 	%fd36, %r21;
	ld.global.f64 	%fd37, [%rd11+16];
	mul.f64 	%fd38, %fd37, %fd36;
	ld.global.f64 	%fd39, [%rd13+16];
	ld.global.f64 	%fd40, [%rd14+16];
	add.f64 	%fd41, %fd39, %fd40;
	ld.global.f64 	%fd42, [%rd15+16];
	add.f64 	%fd43, %fd41, %fd42;
	fma.rn.f64 	%fd44, %fd38, %fd43, %fd35;
	add.s32 	%r22, %r35, 3;
	cvt.rn.f64.u32 	%fd45, %r22;
	ld.global.f64 	%fd46, [%rd11+24];
	mul.f64 	%fd47, %fd46, %fd45;
	ld.global.f64 	%fd48, [%rd13+24];
	ld.global.f64 	%fd49, [%rd14+24];
	add.f64 	%fd50, %fd48, %fd49;
	ld.global.f64 	%fd51, [%rd15+24];
	add.f64 	%fd52, %fd50, %fd51;
	fma.rn.f64 	%fd53, %fd47, %fd52, %fd44;
	add.s32 	%r23, %r35, 4;
	cvt.rn.f64.u32 	%fd54, %r23;
	ld.global.f64 	%fd55, [%rd11+32];
	mul.f64 	%fd56, %fd55, %fd54;
	ld.global.f64 	%fd57, [%rd13+32];
	ld.global.f64 	%fd58, [%rd14+32];
	add.f64 	%fd59, %fd57, %fd58;
	ld.global.f64 	%fd60, [%rd15+32];
	add.f64 	%fd61, %fd59, %fd60;
	fma.rn.f64 	%fd62, %fd56, %fd61, %fd53;
	add.s32 	%r24, %r35, 5;
	cvt.rn.f64.u32 	%fd63, %r24;
	ld.global.f64 	%fd64, [%rd11+40];
	mul.f64 	%fd65, %fd64, %fd63;
	ld.global.f64 	%fd66, [%rd13+40];
	ld.global.f64 	%fd67, [%rd14+40];
	add.f64 	%fd68, %fd66, %fd67;
	ld.global.f64 	%fd69, [%rd15+40];
	add.f64 	%fd70, %fd68, %fd69;
	fma.rn.f64 	%fd71, %fd65, %fd70, %fd62;
	add.s32 	%r25, %r35, 6;
	cvt.rn.f64.u32 	%fd72, %r25;
	ld.global.f64 	%fd73, [%rd11+48];
	mul.f64 	%fd74, %fd73, %fd72;
	ld.global.f64 	%fd75, [%rd13+48];
	ld.global.f64 	%fd76, [%rd14+48];
	add.f64 	%fd77, %fd75, %fd76;
	ld.global.f64 	%fd78, [%rd15+48];
	add.f64 	%fd79, %fd77, %fd78;
	fma.rn.f64 	%fd80, %fd74, %fd79, %fd71;
	add.s32 	%r26, %r35, 7;
	cvt.rn.f64.u32 	%fd81, %r26;
	ld.global.f64 	%fd82, [%rd11+56];
	mul.f64 	%fd83, %fd82, %fd81;
	ld.global.f64 	%fd84, [%rd13+56];
	ld.global.f64 	%fd85, [%rd14+56];
	add.f64 	%fd86, %fd84, %fd85;
	ld.global.f64 	%fd87, [%rd15+56];
	add.f64 	%fd88, %fd86, %fd87;
	fma.rn.f64 	%fd165, %fd83, %fd88, %fd80;
	add.f64 	%fd157, %fd157, 0d4020000000000000;
	add.s32 	%r35, %r35, 8;
	setp.ne.s32 	%p4, %r35, %r37;
	@%p4 bra 	$L__BB11_4;
$L__BB11_5:
	and.b32  	%r8, %r2, 7;
	setp.eq.s32 	%p5, %r8, 0;
	@%p5 bra 	$L__BB11_13;
	setp.lt.u32 	%p6, %r8, 4;
	@%p6 bra 	$L__BB11_8;
	cvt.rn.f64.u32 	%fd90, %r37;
	add.s32 	%r27, %r3, %r37;
	mul.wide.s32 	%rd16, %r27, 8;
	add.s64 	%rd17, %rd4, %rd16;
	ld.global.f64 	%fd91, [%rd17];
	mul.f64 	%fd92, %fd91, %fd90;
	mul.wide.u32 	%rd18, %r37, 8;
	add.s64 	%rd19, %rd3, %rd18;
	ld.global.f64 	%fd93, [%rd19];
	add.s64 	%rd20, %rd2, %rd18;
	ld.global.f64 	%fd94, [%rd20];
	add.f64 	%fd95, %fd93, %fd94;
	add.s64 	%rd21, %rd1, %rd18;
	ld.global.f64 	%fd96, [%rd21];
	add.f64 	%fd97, %fd95, %fd96;
	fma.rn.f64 	%fd98, %fd92, %fd97, %fd165;
	add.s32 	%r28, %r37, 1;
	cvt.rn.f64.u32 	%fd99, %r28;
	ld.global.f64 	%fd100, [%rd17+8];
	mul.f64 	%fd101, %fd100, %fd99;
	ld.global.f64 	%fd102, [%rd19+8];
	ld.global.f64 	%fd103, [%rd20+8];
	add.f64 	%fd104, %fd102, %fd103;
	ld.global.f64 	%fd105, [%rd21+8];
	add.f64 	%fd106, %fd104, %fd105;
	fma.rn.f64 	%fd107, %fd101, %fd106, %fd98;
	add.s32 	%r29, %r37, 2;
	cvt.rn.f64.u32 	%fd108, %r29;
	ld.global.f64 	%fd109, [%rd17+16];
	mul.f64 	%fd110, %fd109, %fd108;
	ld.global.f64 	%fd111, [%rd19+16];
	ld.global.f64 	%fd112, [%rd20+16];
	add.f64 	%fd113, %fd111, %fd112;
	ld.global.f64 	%fd114, [%rd21+16];
	add.f64 	%fd115, %fd113, %fd114;
	fma.rn.f64 	%fd116, %fd110, %fd115, %fd107;
	add.s32 	%r30, %r37, 3;
	cvt.rn.f64.u32 	%fd117, %r30;
	ld.global.f64 	%fd118, [%rd17+24];
	mul.f64 	%fd119, %fd118, %fd117;
	ld.global.f64 	%fd120, [%rd19+24];
	ld.global.f64 	%fd121, [%rd20+24];
	add.f64 	%fd122, %fd120, %fd121;
	ld.global.f64 	%fd123, [%rd21+24];
	add.f64 	%fd124, %fd122, %fd123;
	fma.rn.f64 	%fd165, %fd119, %fd124, %fd116;
	add.s32 	%r37, %r37, 4;
$L__BB11_8:
	and.b32  	%r11, %r2, 3;
	setp.eq.s32 	%p7, %r11, 0;
	@%p7 bra 	$L__BB11_13;
	setp.eq.s32 	%p8, %r11, 1;
	@%p8 bra 	$L__BB11_11;
	cvt.rn.f64.u32 	%fd126, %r37;
	add.s32 	%r31, %r3, %r37;
	mul.wide.s32 	%rd22, %r31, 8;
	add.s64 	%rd23, %rd4, %rd22;
	ld.global.f64 	%fd127, [%rd23];
	mul.f64 	%fd128, %fd127, %fd126;
	mul.wide.u32 	%rd24, %r37, 8;
	add.s64 	%rd25, %rd3, %rd24;
	ld.global.f64 	%fd129, [%rd25];
	add.s64 	%rd26, %rd2, %rd24;
	ld.global.f64 	%fd130, [%rd26];
	add.f64 	%fd131, %fd129, %fd130;
	add.s64 	%rd27, %rd1, %rd24;
	ld.global.f64 	%fd132, [%rd27];
	add.f64 	%fd133, %fd131, %fd132;
	fma.rn.f64 	%fd134, %fd128, %fd133, %fd165;
	add.s32 	%r32, %r37, 1;
	cvt.rn.f64.u32 	%fd135, %r32;
	ld.global.f64 	%fd136, [%rd23+8];
	mul.f64 	%fd137, %fd136, %fd135;
	ld.global.f64 	%fd138, [%rd25+8];
	ld.global.f64 	%fd139, [%rd26+8];
	add.f64 	%fd140, %fd138, %fd139;
	ld.global.f64 	%fd141, [%rd27+8];
	add.f64 	%fd142, %fd140, %fd141;
	fma.rn.f64 	%fd165, %fd137, %fd142, %fd134;
	add.s32 	%r37, %r37, 2;
$L__BB11_11:
	and.b32  	%r33, %r2, 1;
	setp.eq.b32 	%p9, %r33, 1;
	not.pred 	%p10, %p9;
	@%p10 bra 	$L__BB11_13;
	cvt.rn.f64.u32 	%fd143, %r37;
	add.s32 	%r34, %r3, %r37;
	mul.wide.s32 	%rd28, %r34, 8;
	add.s64 	%rd29, %rd4, %rd28;
	ld.global.f64 	%fd144, [%rd29];
	mul.f64 	%fd145, %fd144, %fd143;
	mul.wide.u32 	%rd30, %r37, 8;
	add.s64 	%rd31, %rd3, %rd30;
	ld.global.f64 	%fd146, [%rd31];
	add.s64 	%rd32, %rd2, %rd30;
	ld.global.f64 	%fd147, [%rd32];
	add.f64 	%fd148, %fd146, %fd147;
	add.s64 	%rd33, %rd1, %rd30;
	ld.global.f64 	%fd149, [%rd33];
	add.f64 	%fd150, %fd148, %fd149;
	fma.rn.f64 	%fd165, %fd145, %fd150, %fd165;
$L__BB11_13:
	ld.param.u64 	%rd37, [_Z16calculate_V_ph_kPdS_S_S_S__param_4];
	ld.global.f64 	%fd151, [dr];
	mul.f64 	%fd152, %fd165, %fd151;
	mul.f64 	%fd153, %fd151, %fd152;
	ld.global.f64 	%fd154, [rho];
	mul.f64 	%fd155, %fd154, %fd153;
	mul.f64 	%fd156, %fd155, 0d401921FB54442D18;
	cvta.to.global.u64 	%rd34, %rd37;
	mul.wide.s32 	%rd35, %r1, 8;
	add.s64 	%rd36, %rd34, %rd35;
	st.global.f64 	[%rd36], %fd156;
$L__BB11_14:
	ret;

}
	// .globl	_Z8update_SPdS_
.visible .entry _Z8update_SPdS_(
	.param .u64 .ptr .align 1 _Z8update_SPdS__param_0,
	.param .u64 .ptr .align 1 _Z8update_SPdS__param_1
)
{
	.reg .pred 	%p<2>;
	.reg .b32 	%r<6>;
	.reg .b32 	%f<4>;
	.reg .b64 	%rd<8>;
	.reg .b64 	%fd<15>;

	ld.param.u64 	%rd1, [_Z8update_SPdS__param_0];
	ld.param.u64 	%rd2, [_Z8update_SPdS__param_1];
	mov.u32 	%r2, %ctaid.x;
	mov.u32 	%r3, %ntid.x;
	mov.u32 	%r4, %tid.x;
	mad.lo.s32 	%r1, %r2, %r3, %r4;
	ld.global.u32 	%r5, [N];
	setp.ge.s32 	%p1, %r1, %r5;
	@%p1 bra 	$L__BB12_2;
	cvta.to.global.u64 	%rd3, %rd1;
	cvta.to.global.u64 	%rd4, %rd2;
	ld.global.f64 	%fd1, [dt];
	cvt.rn.f64.s32 	%fd2, %r1;
	ld.global.f64 	%fd3, [dk];
	fma.rn.f64 	%fd4, %fd3, %fd2, 0d3CD203AF9EE75616;
	mul.f64 	%fd5, %fd1, %fd4;
	mul.f64 	%fd6, %fd4, %fd4;
	mul.wide.s32 	%rd5, %r1, 8;
	add.s64 	%rd6, %rd3, %rd5;
	ld.global.f64 	%fd7, [%rd6];
	fma.rn.f64 	%fd8, %fd7, 0d4010000000000000, %fd6;
	cvt.rn.f32.f64 	%f1, %fd8;
	abs.f32 	%f2, %f1;
	sqrt.rn.f32 	%f3, %f2;
	cvt.f64.f32 	%fd9, %f3;
	div.rn.f64 	%fd10, %fd5, %fd9;
	mov.f64 	%fd11, 0d3FF0000000000000;
	sub.f64 	%fd12, %fd11, %fd1;
	add.s64 	%rd7, %rd4, %rd5;
	ld.global.f64 	%fd13, [%rd7];
	fma.rn.f64 	%fd14, %fd12, %fd13, %fd10;
	st.global.f64 	[%rd7], %fd14;
$L__BB12_2:
	ret;

}
	// .globl	_Z14teste_update_SPdS_
.visible .entry _Z14teste_update_SPdS_(
	.param .u64 .ptr .align 1 _Z14teste_update_SPdS__param_0,
	.param .u64 .ptr .align 1 _Z14teste_update_SPdS__param_1
)
{
	.reg .pred 	%p<2>;
	.reg .b32 	%r<6>;
	.reg .b32 	%f<3>;
	.reg .b64 	%rd<8>;
	.reg .b64 	%fd<15>;

	ld.param.u64 	%rd1, [_Z14teste_update_SPdS__param_0];
	ld.param.u64 	%rd2, [_Z14teste_update_SPdS__param_1];
	mov.u32 	%r2, %ctaid.x;
	mov.u32 	%r3, %ntid.x;
	mov.u32 	%r4, %tid.x;
	mad.lo.s32 	%r1, %r2, %r3, %r4;
	ld.global.u32 	%r5, [N];
	setp.ge.s32 	%p1, %r1, %r5;
	@%p1 bra 	$L__BB13_2;
	cvta.to.global.u64 	%rd3, %rd1;
	cvta.to.global.u64 	%rd4, %rd2;
	ld.global.f64 	%fd1, [dt];
	cvt.rn.f64.s32 	%fd2, %r1;
	ld.global.f64 	%fd3, [dk];
	mul.f64 	%fd4, %fd3, %fd2;
	mul.f64 	%fd5, %fd1, %fd4;
	mul.wide.s32 	%rd5, %r1, 8;
	add.s64 	%rd6, %rd3, %rd5;
	ld.global.f64 	%fd6, [%rd6];
	mul.f64 	%fd7, %fd6, 0d4010000000000000;
	fma.rn.f64 	%fd8, %fd4, %fd4, %fd7;
	cvt.rn.f32.f64 	%f1, %fd8;
	sqrt.rn.f32 	%f2, %f1;
	cvt.f64.f32 	%fd9, %f2;
	div.rn.f64 	%fd10, %fd5, %fd9;
	mov.f64 	%fd11, 0d3FF0000000000000;
	sub.f64 	%fd12, %fd11, %fd1;
	add.s64 	%rd7, %rd4, %rd5;
	ld.global.f64 	%fd13, [%rd7];
	fma.rn.f64 	%fd14, %fd12, %fd13, %fd10;
	st.global.f64 	[%rd7], %fd14;
$L__BB13_2:
	ret;

}


// ===== COMPILED SASS (sm_100) =====

	.target	sm_100

	.elftype	@"ET_EXEC"


//--------------------- .note.nv.tkinfo           --------------------------
	.section	.note.nv.tkinfo,"",@"SHT_NOTE"
	.sectionflags	@"SHF_NOTE_NV_TKINFO"
	.tkinfo
        /*0018*/ 	.word	0x00000002
        /*0030*/ 	.string	""
        /*0030*/ 	.string	"ptxas"
        /*0030*/ 	.string	"Cuda compilation tools, release 13.0, V13.0.88"
        /*0030*/ 	.string	"Build cuda_13.0.r13.0/compiler.36424714_0"
        /*0030*/ 	.string	"-arch sm_100 -m 64 "



//--------------------- .note.nv.cuinfo           --------------------------
	.section	.note.nv.cuinfo,"",@"SHT_NOTE"
	.sectionflags	@"SHF_NOTE_NV_CUINFO"
        /*0018*/ 	.short	0x0002
        /*001a*/ 	.short	0x0064
        /*001c*/ 	.short	0x0082
	.zero		2


//--------------------- .nv.info                  --------------------------
	.section	.nv.info,"",@"SHT_CUDA_INFO"
	.align	4


	//----- nvinfo : EIATTR_REGCOUNT
	.align		4
        /*0000*/ 	.byte	0x04, 0x2f
        /*0002*/ 	.short	(.L_9 - .L_8)
	.align		4
.L_8:
        /*0004*/ 	.word	index@(_Z12energy_part1PdS_)
        /*0008*/ 	.word	0x00000018


	//----- nvinfo : EIATTR_FRAME_SIZE
	.align		4
.L_9:
        /*000c*/ 	.byte	0x04, 0x11
        /*000e*/ 	.short	(.L_11 - .L_10)
	.align		4
.L_10:
        /*0010*/ 	.word	index@(_Z12energy_part1PdS_)
        /*0014*/ 	.word	0x00000000


	//----- nvinfo : EIATTR_REGCOUNT
	.align		4
.L_11:
        /*0018*/ 	.byte	0x04, 0x2f
        /*001a*/ 	.short	(.L_13 - .L_12)
	.align		4
.L_12:
        /*001c*/ 	.word	index@(_Z12energy_part2PdS_)
        /*0020*/ 	.word	0x0000001d


	//----- nvinfo : EIATTR_FRAME_SIZE
	.align		4
.L_13:
        /*0024*/ 	.byte	0x04, 0x11
        /*0026*/ 	.short	(.L_15 - .L_14)
	.align		4
.L_14:
        /*0028*/ 	.word	index@($__internal_9_$__cuda_sm20_div_rn_f64_full)
        /*002c*/ 	.word	0x00000000


	//----- nvinfo : EIATTR_FRAME_SIZE
	.align		4
.L_15:
        /*0030*/ 	.byte	0x04, 0x11
        /*0032*/ 	.short	(.L_17 - .L_16)
	.align		4
.L_16:
        /*0034*/ 	.word	index@(_Z12energy_part2PdS_)
        /*0038*/ 	.word	0x00000000


	//----- nvinfo : EIATTR_REGCOUNT
	.align		4
.L_17:
        /*003c*/ 	.byte	0x04, 0x2f
        /*003e*/ 	.short	(.L_19 - .L_18)
	.align		4
.L_18:
        /*0040*/ 	.word	index@(_Z12energy_part3PdS_)
        /*0044*/ 	.word	0x00000024


	//----- nvinfo : EIATTR_FRAME_SIZE
	.align		4
.L_19:
        /*0048*/ 	.byte	0x04, 0x11
        /*004a*/ 	.short	(.L_21 - .L_20)
	.align		4
.L_20:
        /*004c*/ 	.word	index@($__internal_8_$__cuda_sm20_div_rn_f64_full)
        /*0050*/ 	.word	0x00000000


	//----- nvinfo : EIATTR_FRAME_SIZE
	.align		4
.L_21:
        /*0054*/ 	.byte	0x04, 0x11
        /*0056*/ 	.short	(.L_23 - .L_22)
	.align		4
.L_22:
        /*0058*/ 	.word	index@(_Z12energy_part3PdS_)
        /*005c*/ 	.word	0x00000000


	//----- nvinfo : EIATTR_REGCOUNT
	.align		4
.L_23:
        /*0060*/ 	.byte	0x04, 0x2f
        /*0062*/ 	.short	(.L_25 - .L_24)
	.align		4
.L_24:
        /*0064*/ 	.word	index@(_Z12energy_totalPdS_S_S_)
        /*0068*/ 	.word	0x0000000e


	//----- nvinfo : EIATTR_FRAME_SIZE
	.align		4
.L_25:
        /*006c*/ 	.byte	0x04, 0x11
        /*006e*/ 	.short	(.L_27 - .L_26)
	.align		4
.L_26:
        /*0070*/ 	.word	index@(_Z12energy_totalPdS_S_S_)
        /*0074*/ 	.word	0x00000000


	//----- nvinfo : EIATTR_REGCOUNT
	.align		4
.L_27:
        /*0078*/ 	.byte	0x04, 0x2f
        /*007a*/ 	.short	(.L_29 - .L_28)
	.align		4
.L_28:
        /*007c*/ 	.word	index@(_Z13BesselJ0TablePd)
        /*0080*/ 	.word	0x0000001c


	//----- nvinfo : EIATTR_FRAME_SIZE
	.align		4
.L_29:
        /*0084*/ 	.byte	0x04, 0x11
        /*0086*/ 	.short	(.L_31 - .L_30)
	.align		4
.L_30:
        /*0088*/ 	.word	index@(_Z13BesselJ0TablePd)
        /*008c*/ 	.word	0x00000000


	//----- nvinfo : EIATTR_REGCOUNT
	.align		4
.L_31:
        /*0090*/ 	.byte	0x04, 0x2f
        /*0092*/ 	.short	(.L_33 - .L_32)
	.align		4
.L_32:
        /*0094*/ 	.word	index@(_Z8g_from_SPdS_S_)
        /*0098*/ 	.word	0x00000020


	//----- nvinfo : EIATTR_FRAME_SIZE
	.align		4
.L_33:
        /*009c*/ 	.byte	0x04, 0x11
        /*009e*/ 	.short	(.L_35 - .L_34)
	.align		4
.L_34:
        /*00a0*/ 	.word	index@($__internal_7_$__cuda_sm20_div_rn_f64_full)
        /*00a4*/ 	.word	0x00000000


	//----- nvinfo : EIATTR_FRAME_SIZE
	.align		4
.L_35:
        /*00a8*/ 	.byte	0x04, 0x11
        /*00aa*/ 	.short	(.L_37 - .L_36)
	.align		4
.L_36:
        /*00ac*/ 	.word	index@(_Z8g_from_SPdS_S_)
        /*00b0*/ 	.word	0x00000000


	//----- nvinfo : EIATTR_REGCOUNT
	.align		4
.L_37:
        /*00b4*/ 	.byte	0x04, 0x2f
        /*00b6*/ 	.short	(.L_39 - .L_38)
	.align		4
.L_38:
        /*00b8*/ 	.word	index@(_Z8S_from_gPdS_S_)
        /*00bc*/ 	.word	0x00000020


	//----- nvinfo : EIATTR_FRAME_SIZE
	.align		4
.L_39:
        /*00c0*/ 	.byte	0x04, 0x11
        /*00c2*/ 	.short	(.L_41 - .L_40)
	.align		4
.L_40:
        /*00c4*/ 	.word	index@(_Z8S_from_gPdS_S_)
        /*00c8*/ 	.word	0x00000000


	//----- nvinfo : EIATTR_REGCOUNT
	.align		4
.L_41:
        /*00cc*/ 	.byte	0x04, 0x2f
        /*00ce*/ 	.short	(.L_43 - .L_42)
	.align		4
.L_42:
        /*00d0*/ 	.word	index@(_Z20calculate_first_termPdS_S_)
        /*00d4*/ 	.word	0x00000010


	//----- nvinfo : EIATTR_FRAME_SIZE
	.align		4
.L_43:
        /*00d8*/ 	.byte	0x04, 0x11
        /*00da*/ 	.short	(.L_45 - .L_44)
	.align		4
.L_44:
        /*00dc*/ 	.word	index@(_Z20calculate_first_termPdS_S_)
        /*00e0*/ 	.word	0x00000000


	//----- nvinfo : EIATTR_REGCOUNT
	.align		4
.L_45:
        /*00e4*/ 	.byte	0x04, 0x2f
        /*00e6*/ 	.short	(.L_47 - .L_46)
	.align		4
.L_46:
        /*00e8*/ 	.word	index@(_Z21calculate_second_termPdS_)
        /*00ec*/ 	.word	0x0000001e


	//----- nvinfo : EIATTR_FRAME_SIZE
	.align		4
.L_47:
        /*00f0*/ 	.byte	0x04, 0x11
        /*00f2*/ 	.short	(.L_49 - .L_48)
	.align		4
.L_48:
        /*00f4*/ 	.word	index@($__internal_6_$__cuda_sm20_div_rn_f64_full)
        /*00f8*/ 	.word	0x00000000


	//----- nvinfo : EIATTR_FRAME_SIZE
	.align		4
.L_49:
        /*00fc*/ 	.byte	0x04, 0x11
        /*00fe*/ 	.short	(.L_51 - .L_50)
	.align		4
.L_50:
        /*0100*/ 	.word	index@(_Z21calculate_second_termPdS_)
        /*0104*/ 	.word	0x00000000


	//----- nvinfo : EIATTR_REGCOUNT
	.align		4
.L_51:
        /*0108*/ 	.byte	0x04, 0x2f
        /*010a*/ 	.short	(.L_53 - .L_52)
	.align		4
.L_52:
        /*010c*/ 	.word	index@(_Z22calculate_second_term2PdS_)
        /*0110*/ 	.word	0x00000028


	//----- nvinfo : EIATTR_FRAME_SIZE
	.align		4
.L_53:
        /*0114*/ 	.byte	0x04, 0x11
        /*0116*/ 	.short	(.L_55 - .L_54)
	.align		4
.L_54:
        /*0118*/ 	.word	index@($__internal_5_$__cuda_sm20_div_rn_f64_full)
        /*011c*/ 	.word	0x00000000


	//----- nvinfo : EIATTR_FRAME_SIZE
	.align		4
.L_55:
        /*0120*/ 	.byte	0x04, 0x11
        /*0122*/ 	.short	(.L_57 - .L_56)
	.align		4
.L_56:
        /*0124*/ 	.word	index@(_Z22calculate_second_term2PdS_)
        /*0128*/ 	.word	0x00000000


	//----- nvinfo : EIATTR_REGCOUNT
	.align		4
.L_57:
        /*012c*/ 	.byte	0x04, 0x2f
        /*012e*/ 	.short	(.L_59 - .L_58)
	.align		4
.L_58:
        /*0130*/ 	.word	index@(_Z20calculate_third_termPdS_S_S_)
        /*0134*/ 	.word	0x0000002a


	//----- nvinfo : EIATTR_FRAME_SIZE
	.align		4
.L_59:
        /*0138*/ 	.byte	0x04, 0x11
        /*013a*/ 	.short	(.L_61 - .L_60)
	.align		4
.L_60:
        /*013c*/ 	.word	index@($__internal_4_$__cuda_sm20_div_rn_f64_full)
        /*0140*/ 	.word	0x00000000


	//----- nvinfo : EIATTR_FRAME_SIZE
	.align		4
.L_61:
        /*0144*/ 	.byte	0x04, 0x11
        /*0146*/ 	.short	(.L_63 - .L_62)
	.align		4
.L_62:
        /*0148*/ 	.word	index@(_Z20calculate_third_termPdS_S_S_)
        /*014c*/ 	.word	0x00000000


	//----- nvinfo : EIATTR_REGCOUNT
	.align		4
.L_63:
        /*0150*/ 	.byte	0x04, 0x2f
        /*0152*/ 	.short	(.L_65 - .L_64)
	.align		4
.L_64:
        /*0154*/ 	.word	index@(_Z16calculate_V_ph_kPdS_S_S_S_)
        /*0158*/ 	.word	0x00000020


	//----- nvinfo : EIATTR_FRAME_SIZE
	.align		4
.L_65:
        /*015c*/ 	.byte	0x04, 0x11
        /*015e*/ 	.short	(.L_67 - .L_66)
	.align		4
.L_66:
        /*0160*/ 	.word	index@(_Z16calculate_V_ph_kPdS_S_S_S_)
        /*0164*/ 	.word	0x00000000


	//----- nvinfo : EIATTR_REGCOUNT
	.align		4
.L_67:
        /*0168*/ 	.byte	0x04, 0x2f
        /*016a*/ 	.short	(.L_69 - .L_68)
	.align		4
.L_68:
        /*016c*/ 	.word	index@(_Z8update_SPdS_)
        /*0170*/ 	.word	0x0000001b


	//----- nvinfo : EIATTR_FRAME_SIZE
	.align		4
.L_69:
        /*0174*/ 	.byte	0x04, 0x11
        /*0176*/ 	.short	(.L_71 - .L_70)
	.align		4
.L_70:
        /*0178*/ 	.word	index@($__internal_3_$__cuda_sm20_sqrt_rn_f32_slowpath)
        /*017c*/ 	.word	0x00000000


	//----- nvinfo : EIATTR_FRAME_SIZE
	.align		4
.L_71:
        /*0180*/ 	.byte	0x04, 0x11
        /*0182*/ 	.short	(.L_73 - .L_72)
	.align		4
.L_72:
        /*0184*/ 	.word	index@($__internal_2_$__cuda_sm20_div_rn_f64_full)
        /*0188*/ 	.word	0x00000000


	//----- nvinfo : EIATTR_FRAME_SIZE
	.align		4
.L_73:
        /*018c*/ 	.byte	0x04, 0x11
        /*018e*/ 	.short	(.L_75 - .L_74)
	.align		4
.L_74:
        /*0190*/ 	.word	index@(_Z8update_SPdS_)
        /*0194*/ 	.word	0x00000000


	//----- nvinfo : EIATTR_REGCOUNT
	.align		4
.L_75:
        /*0198*/ 	.byte	0x04, 0x2f
        /*019a*/ 	.short	(.L_77 - .L_76)
	.align		4
.L_76:
        /*019c*/ 	.word	index@(_Z14teste_update_SPdS_)
        /*01a0*/ 	.word	0x0000001b


	//----- nvinfo : EIATTR_FRAME_SIZE
	.align		4
.L_77:
        /*01a4*/ 	.byte	0x04, 0x11
        /*01a6*/ 	.short	(.L_79 - .L_78)
	.align		4
.L_78:
        /*01a8*/ 	.word	index@($__internal_1_$__cuda_sm20_sqrt_rn_f32_slowpath)
        /*01ac*/ 	.word	0x00000000


	//----- nvinfo : EIATTR_FRAME_SIZE
	.align		4
.L_79:
        /*01b0*/ 	.byte	0x04, 0x11
        /*01b2*/ 	.short	(.L_81 - .L_80)
	.align		4
.L_80:
        /*01b4*/ 	.word	index@($__internal_0_$__cuda_sm20_div_rn_f64_full)
        /*01b8*/ 	.word	0x00000000


	//----- nvinfo : EIATTR_FRAME_SIZE
	.align		4
.L_81:
        /*01bc*/ 	.byte	0x04, 0x11
        /*01be*/ 	.short	(.L_83 - .L_82)
	.align		4
.L_82:
        /*01c0*/ 	.word	index@(_Z14teste_update_SPdS_)
        /*01c4*/ 	.word	0x00000000


	//----- nvinfo : EIATTR_MIN_STACK_SIZE
	.align		4
.L_83:
        /*01c8*/ 	.byte	0x04, 0x12
        /*01ca*/ 	.short	(.L_85 - .L_84)
	.align		4
.L_84:
        /*01cc*/ 	.word	index@(_Z14teste_update_SPdS_)
        /*01d0*/ 	.word	0x00000000


	//----- nvinfo : EIATTR_MIN_STACK_SIZE
	.align		4
.L_85:
        /*01d4*/ 	.byte	0x04, 0x12
        /*01d6*/ 	.short	(.L_87 - .L_86)
	.align		4
.L_86:
        /*01d8*/ 	.word	index@(_Z8update_SPdS_)
        /*01dc*/ 	.word	0x00000000


	//----- nvinfo : EIATTR_MIN_STACK_SIZE
	.align		4
.L_87:
        /*01e0*/ 	.byte	0x04, 0x12
        /*01e2*/ 	.short	(.L_89 - .L_88)
	.align		4
.L_88:
        /*01e4*/ 	.word	index@(_Z16calculate_V_ph_kPdS_S_S_S_)
        /*01e8*/ 	.word	0x00000000


	//----- nvinfo : EIATTR_MIN_STACK_SIZE
	.align		4
.L_89:
        /*01ec*/ 	.byte	0x04, 0x12
        /*01ee*/ 	.short	(.L_91 - .L_90)
	.align		4
.L_90:
        /*01f0*/ 	.word	index@(_Z20calculate_third_termPdS_S_S_)
        /*01f4*/ 	.word	0x00000000


	//----- nvinfo : EIATTR_MIN_STACK_SIZE
	.align		4
.L_91:
        /*01f8*/ 	.byte	0x04, 0x12
        /*01fa*/ 	.short	(.L_93 - .L_92)
	.align		4
.L_92:
        /*01fc*/ 	.word	index@(_Z22calculate_second_term2PdS_)
        /*0200*/ 	.word	0x00000000


	//----- nvinfo : EIATTR_MIN_STACK_SIZE
	.align		4
.L_93:
        /*0204*/ 	.byte	0x04, 0x12
        /*0206*/ 	.short	(.L_95 - .L_94)
	.align		4
.L_94:
        /*0208*/ 	.word	index@(_Z21calculate_second_termPdS_)
        /*020c*/ 	.word	0x00000000


	//----- nvinfo : EIATTR_MIN_STACK_SIZE
	.align		4
.L_95:
        /*0210*/ 	.byte	0x04, 0x12
        /*0212*/ 	.short	(.L_97 - .L_96)
	.align		4
.L_96:
        /*0214*/ 	.word	index@(_Z20calculate_first_termPdS_S_)
        /*0218*/ 	.word	0x00000000


	//----- nvinfo : EIATTR_MIN_STACK_SIZE
	.align		4
.L_97:
        /*021c*/ 	.byte	0x04, 0x12
        /*021e*/ 	.short	(.L_99 - .L_98)
	.align		4
.L_98:
        /*0220*/ 	.word	index@(_Z8S_from_gPdS_S_)
        /*0224*/ 	.word	0x00000000


	//----- nvinfo : EIATTR_MIN_STACK_SIZE
	.align		4
.L_99:
        /*0228*/ 	.byte	0x04, 0x12
        /*022a*/ 	.short	(.L_101 - .L_100)
	.align		4
.L_100:
        /*022c*/ 	.word	index@(_Z8g_from_SPdS_S_)
        /*0230*/ 	.word	0x00000000


	//----- nvinfo : EIATTR_MIN_STACK_SIZE
	.align		4
.L_101:
        /*0234*/ 	.byte	0x04, 0x12
        /*0236*/ 	.short	(.L_103 - .L_102)
	.align		4
.L_102:
        /*0238*/ 	.word	index@(_Z13BesselJ0TablePd)
        /*023c*/ 	.word	0x00000000


	//----- nvinfo : EIATTR_MIN_STACK_SIZE
	.align		4
.L_103:
        /*0240*/ 	.byte	0x04, 0x12
        /*0242*/ 	.short	(.L_105 - .L_104)
	.align		4
.L_104:
        /*0244*/ 	.word	index@(_Z12energy_totalPdS_S_S_)
        /*0248*/ 	.word	0x00000000


	//----- nvinfo : EIATTR_MIN_STACK_SIZE
	.align		4
.L_105:
        /*024c*/ 	.byte	0x04, 0x12
        /*024e*/ 	.short	(.L_107 - .L_106)
	.align		4
.L_106:
        /*0250*/ 	.word	index@(_Z12energy_part3PdS_)
        /*0254*/ 	.word	0x00000000


	//----- nvinfo : EIATTR_MIN_STACK_SIZE
	.align		4
.L_107:
        /*0258*/ 	.byte	0x04, 0x12
        /*025a*/ 	.short	(.L_109 - .L_108)
	.align		4
.L_108:
        /*025c*/ 	.word	index@(_Z12energy_part2PdS_)
        /*0260*/ 	.word	0x00000000


	//----- nvinfo : EIATTR_MIN_STACK_SIZE
	.align		4
.L_109:
        /*0264*/ 	.byte	0x04, 0x12
        /*0266*/ 	.short	(.L_111 - .L_110)
	.align		4
.L_110:
        /*0268*/ 	.word	index@(_Z12energy_part1PdS_)
        /*026c*/ 	.word	0x00000000
.L_111:


//--------------------- .nv.compat                --------------------------
	.section	.nv.compat,"",@"SHT_CUDA_COMPAT_INFO"
	.align	4
        /*0000*/ 	.byte	0x02, 0x09, 0x00, 0x00, 0x02, 0x02, 0x01, 0x00, 0x02, 0x05, 0x05, 0x00, 0x03, 0x07, 0x01, 0x01
        /*0010*/ 	.byte	0x02, 0x03, 0x00, 0x00, 0x02, 0x06, 0x01, 0x00, 0x04, 0x0b, 0x08, 0x00, 0x01, 0x00, 0x00, 0x00
        /*0020*/ 	.byte	0x00, 0x00, 0x00, 0x00


//--------------------- .nv.info._Z14teste_update_SPdS_ --------------------------
	.section	.nv.info._Z14teste_update_SPdS_,"",@"SHT_CUDA_INFO"
	.sectionflags	@""
	.align	4


	//----- nvinfo : EIATTR_CUDA_API_VERSION
	.align		4
        /*0000*/ 	.byte	0x04, 0x37
        /*0002*/ 	.short	(.L_113 - .L_112)
.L_112:
        /*0004*/ 	.word	0x00000082


	//----- nvinfo : EIATTR_KPARAM_INFO
	.align		4
.L_113:
        /*0008*/ 	.byte	0x04, 0x17
        /*000a*/ 	.short	(.L_115 - .L_114)
.L_114:
        /*000c*/ 	.word	0x00000000
        /*0010*/ 	.short	0x0001
        /*0012*/ 	.short	0x0008
        /*0014*/ 	.byte	0x00, 0xf5, 0x21, 0x00


	//----- nvinfo : EIATTR_KPARAM_INFO
	.align		4
.L_115:
        /*0018*/ 	.byte	0x04, 0x17
        /*001a*/ 	.short	(.L_117 - .L_116)
.L_116:
        /*001c*/ 	.word	0x00000000
        /*0020*/ 	.short	0x0000
        /*0022*/ 	.short	0x0000
        /*0024*/ 	.byte	0x00, 0xf5, 0x21, 0x00


	//----- nvinfo : EIATTR_SPARSE_MMA_MASK
	.align		4
.L_117:
        /*0028*/ 	.byte	0x03, 0x50
        /*002a*/ 	.short	0x0000


	//----- nvinfo : EIATTR_MAXREG_COUNT
	.align		4
        /*002c*/ 	.byte	0x03, 0x1b
        /*002e*/ 	.short	0x00ff


	//----- nvinfo : EIATTR_MERCURY_ISA_VERSION
	.align		4
        /*0030*/ 	.byte	0x03, 0x5f
        /*0032*/ 	.short	0x0101


	//----- nvinfo : EIATTR_VRC_CTA_INIT_COUNT
	.align		4
        /*0034*/ 	.byte	0x02, 0x4a
	.zero		1
	.zero		1


	//----- nvinfo : EIATTR_EXIT_INSTR_OFFSETS
	.align		4
        /*0038*/ 	.byte	0x04, 0x1c
        /*003a*/ 	.short	(.L_119 - .L_118)


	//   ....[0]....
.L_118:
        /*003c*/ 	.word	0x00000090


	//   ....[1]....
        /*0040*/ 	.word	0x000003f0


	//----- nvinfo : EIATTR_CRS_STACK_SIZE
	.align		4
.L_119:
        /*0044*/ 	.byte	0x04, 0x1e
        /*0046*/ 	.short	(.L_121 - .L_120)
.L_120:
        /*0048*/ 	.word	0x00000000


	//----- nvinfo : EIATTR_CBANK_PARAM_SIZE
	.align		4
.L_121:
        /*004c*/ 	.byte	0x03, 0x19
        /*004e*/ 	.short	0x0010


	//----- nvinfo : EIATTR_PARAM_CBANK
	.align		4
        /*0050*/ 	.byte	0x04, 0x0a
        /*0052*/ 	.short	(.L_123 - .L_122)
	.align		4
.L_122:
        /*0054*/ 	.word	index@(.nv.constant0._Z14teste_update_SPdS_)
        /*0058*/ 	.short	0x0380
        /*005a*/ 	.short	0x0010


	//----- nvinfo : EIATTR_SW_WAR
	.align		4
.L_123:
        /*005c*/ 	.byte	0x04, 0x36
        /*005e*/ 	.short	(.L_125 - .L_124)
.L_124:
        /*0060*/ 	.word	0x00000008
.L_125:


//--------------------- .nv.info._Z8update_SPdS_  --------------------------
	.section	.nv.info._Z8update_SPdS_,"",@"SHT_CUDA_INFO"
	.sectionflags	@""
	.align	4


	//----- nvinfo : EIATTR_CUDA_API_VERSION
	.align		4
        /*0000*/ 	.byte	0x04, 0x37
        /*0002*/ 	.short	(.L_127 - .L_126)
.L_126:
        /*0004*/ 	.word	0x00000082


	//----- nvinfo : EIATTR_KPARAM_INFO
	.align		4
.L_127:
        /*0008*/ 	.byte	0x04, 0x17
        /*000a*/ 	.short	(.L_129 - .L_128)
.L_128:
        /*000c*/ 	.word	0x00000000
        /*0010*/ 	.short	0x0001
        /*0012*/ 	.short	0x0008
        /*0014*/ 	.byte	0x00, 0xf5, 0x21, 0x00


	//----- nvinfo : EIATTR_KPARAM_INFO
	.align		4
.L_129:
        /*0018*/ 	.byte	0x04, 0x17
        /*001a*/ 	.short	(.L_131 - .L_130)
.L_130:
        /*001c*/ 	.word	0x00000000
        /*0020*/ 	.short	0x0000
        /*0022*/ 	.short	0x0000
        /*0024*/ 	.byte	0x00, 0xf5, 0x21, 0x00


	//----- nvinfo : EIATTR_SPARSE_MMA_MASK
	.align		4
.L_131:
        /*0028*/ 	.byte	0x03, 0x50
        /*002a*/ 	.short	0x0000


	//----- nvinfo : EIATTR_MAXREG_COUNT
	.align		4
        /*002c*/ 	.byte	0x03, 0x1b
        /*002e*/ 	.short	0x00ff


	//----- nvinfo : EIATTR_MERCURY_ISA_VERSION
	.align		4
        /*0030*/ 	.byte	0x03, 0x5f
        /*0032*/ 	.short	0x0101


	//----- nvinfo : EIATTR_VRC_CTA_INIT_COUNT
	.align		4
        /*0034*/ 	.byte	0x02, 0x4a
	.zero		1
	.zero		1


	//----- nvinfo : EIATTR_EXIT_INSTR_OFFSETS
	.align		4
        /*0038*/ 	.byte	0x04, 0x1c
        /*003a*/ 	.short	(.L_133 - .L_132)


	//   ....[0]....
.L_132:
        /*003c*/ 	.word	0x00000090


	//   ....[1]....
        /*0040*/ 	.word	0x00000420


	//----- nvinfo : EIATTR_CRS_STACK_SIZE
	.align		4
.L_133:
        /*0044*/ 	.byte	0x04, 0x1e
        /*0046*/ 	.short	(.L_135 - .L_134)
.L_134:
        /*0048*/ 	.word	0x00000000


	//----- nvinfo : EIATTR_CBANK_PARAM_SIZE
	.align		4
.L_135:
        /*004c*/ 	.byte	0x03, 0x19
        /*004e*/ 	.short	0x0010


	//----- nvinfo : EIATTR_PARAM_CBANK
	.align		4
        /*0050*/ 	.byte	0x04, 0x0a
        /*0052*/ 	.short	(.L_137 - .L_136)
	.align		4
.L_136:
        /*0054*/ 	.word	index@(.nv.constant0._Z8update_SPdS_)
        /*0058*/ 	.short	0x0380
        /*005a*/ 	.short	0x0010


	//----- nvinfo : EIATTR_SW_WAR
	.align		4
.L_137:
        /*005c*/ 	.byte	0x04, 0x36
        /*005e*/ 	.short	(.L_139 - .L_138)
.L_138:
        /*0060*/ 	.word	0x00000008
.L_139:


//--------------------- .nv.info._Z16calculate_V_ph_kPdS_S_S_S_ --------------------------
	.section	.nv.info._Z16calculate_V_ph_kPdS_S_S_S_,"",@"SHT_CUDA_INFO"
	.sectionflags	@""
	.align	4


	//----- nvinfo : EIATTR_CUDA_API_VERSION
	.align		4
        /*0000*/ 	.byte	0x04, 0x37
        /*0002*/ 	.short	(.L_141 - .L_140)
.L_140:
        /*0004*/ 	.word	0x00000082


	//----- nvinfo : EIATTR_KPARAM_INFO
	.align		4
.L_141:
        /*0008*/ 	.byte	0x04, 0x17
        /*000a*/ 	.short	(.L_143 - .L_142)
.L_142:
        /*000c*/ 	.word	0x00000000
        /*0010*/ 	.short	0x0004
        /*0012*/ 	.short	0x0020
        /*0014*/ 	.byte	0x00, 0xf5, 0x21, 0x00


	//----- nvinfo : EIATTR_KPARAM_INFO
	.align		4
.L_143:
        /*0018*/ 	.byte	0x04, 0x17
        /*001a*/ 	.short	(.L_145 - .L_144)
.L_144:
        /*001c*/ 	.word	0x00000000
        /*0020*/ 	.short	0x0003
        /*0022*/ 	.short	0x0018
        /*0024*/ 	.byte	0x00, 0xf5, 0x21, 0x00


	//----- nvinfo : EIATTR_KPARAM_INFO
	.align		4
.L_145:
        /*0028*/ 	.byte	0x04, 0x17
        /*002a*/ 	.short	(.L_147 - .L_146)
.L_146:
        /*002c*/ 	.word	0x00000000
        /*0030*/ 	.short	0x0002
        /*0032*/ 	.short	0x0010
        /*0034*/ 	.byte	0x00, 0xf5, 0x21, 0x00


	//----- nvinfo : EIATTR_KPARAM_INFO
	.align		4
.L_147:
        /*0038*/ 	.byte	0x04, 0x17
        /*003a*/ 	.short	(.L_149 - .L_148)
.L_148:
        /*003c*/ 	.word	0x00000000
        /*0040*/ 	.short	0x0001
        /*0042*/ 	.short	0x0008
        /*0044*/ 	.byte	0x00, 0xf5, 0x21, 0x00


	//----- nvinfo : EIATTR_KPARAM_INFO
	.align		4
.L_149:
        /*0048*/ 	.byte	0x04, 0x17
        /*004a*/ 	.short	(.L_151 - .L_150)
.L_150:
        /*004c*/ 	.word	0x00000000
        /*0050*/ 	.short	0x0000
        /*0052*/ 	.short	0x0000
        /*0054*/ 	.byte	0x00, 0xf5, 0x21, 0x00


	//----- nvinfo : EIATTR_SPARSE_MMA_MASK
	.align		4
.L_151:
        /*0058*/ 	.byte	0x03, 0x50
        /*005a*/ 	.short	0x0000


	//----- nvinfo : EIATTR_MAXREG_COUNT
	.align		4
        /*005c*/ 	.byte	0x03, 0x1b
        /*005e*/ 	.short	0x00ff


	//----- nvinfo : EIATTR_MERCURY_ISA_VERSION
	.align		4
        /*0060*/ 	.byte	0x03, 0x5f
        /*0062*/ 	.short	0x0101


	//----- nvinfo : EIATTR_VRC_CTA_INIT_COUNT
	.align		4
        /*0064*/ 	.byte	0x02, 0x4a
	.zero		1
	.zero		1


	//----- nvinfo : EIATTR_EXIT_INSTR_OFFSETS
	.align		4
        /*0068*/ 	.byte	0x04, 0x1c
        /*006a*/ 	.short	(.L_153 - .L_152)


	//   ....[0]....
.L_152:
        /*006c*/ 	.word	0x00000090


	//   ....[1]....
        /*0070*/ 	.word	0x00000e90


	//----- nvinfo : EIATTR_CBANK_PARAM_SIZE
	.align		4
.L_153:
        /*0074*/ 	.byte	0x03, 0x19
        /*0076*/ 	.short	0x0028


	//----- nvinfo : EIATTR_PARAM_CBANK
	.align		4
        /*0078*/ 	.byte	0x04, 0x0a
        /*007a*/ 	.short	(.L_155 - .L_154)
	.align		4
.L_154:
        /*007c*/ 	.word	index@(.nv.constant0._Z16calculate_V_ph_kPdS_S_S_S_)
        /*0080*/ 	.short	0x0380
        /*0082*/ 	.short	0x0028


	//----- nvinfo : EIATTR_SW_WAR
	.align		4
.L_155:
        /*0084*/ 	.byte	0x04, 0x36
        /*0086*/ 	.short	(.L_157 - .L_156)
.L_156:
        /*0088*/ 	.word	0x00000008
.L_157:


//--------------------- .nv.info._Z20calculate_third_termPdS_S_S_ --------------------------
	.section	.nv.info._Z20calculate_third_termPdS_S_S_,"",@"SHT_CUDA_INFO"
	.sectionflags	@""
	.align	4


	//----- nvinfo : EIATTR_CUDA_API_VERSION
	.align		4
        /*0000*/ 	.byte	0x04, 0x37
        /*0002*/ 	.short	(.L_159 - .L_158)
.L_158:
        /*0004*/ 	.word	0x00000082


	//----- nvinfo : EIATTR_KPARAM_INFO
	.align		4
.L_159:
        /*0008*/ 	.byte	0x04, 0x17
        /*000a*/ 	.short	(.L_161 - .L_160)
.L_160:
        /*000c*/ 	.word	0x00000000
        /*0010*/ 	.short	0x0003
        /*0012*/ 	.short	0x0018
        /*0014*/ 	.byte	0x00, 0xf5, 0x21, 0x00


	//----- nvinfo : EIATTR_KPARAM_INFO
	.align		4
.L_161:
        /*0018*/ 	.byte	0x04, 0x17
        /*001a*/ 	.short	(.L_163 - .L_162)
.L_162:
        /*001c*/ 	.word	0x00000000
        /*0020*/ 	.short	0x0002
        /*0022*/ 	.short	0x0010
        /*0024*/ 	.byte	0x00, 0xf5, 0x21, 0x00


	//----- nvinfo : EIATTR_KPARAM_INFO
	.align		4
.L_163:
        /*0028*/ 	.byte	0x04, 0x17
        /*002a*/ 	.short	(.L_165 - .L_164)
.L_164:
        /*002c*/ 	.word	0x00000000
        /*0030*/ 	.short	0x0001
        /*0032*/ 	.short	0x0008
        /*0034*/ 	.byte	0x00, 0xf5, 0x21, 0x00


	//----- nvinfo : EIATTR_KPARAM_INFO
	.align		4
.L_165:
        /*0038*/ 	.byte	0x04, 0x17
        /*003a*/ 	.short	(.L_167 - .L_166)
.L_166:
        /*003c*/ 	.word	0x00000000
        /*0040*/ 	.short	0x0000
        /*0042*/ 	.short	0x0000
        /*0044*/ 	.byte	0x00, 0xf5, 0x21, 0x00


	//----- nvinfo : EIATTR_SPARSE_MMA_MASK
	.align		4
.L_167:
        /*0048*/ 	.byte	0x03, 0x50
        /*004a*/ 	.short	0x0000


	//----- nvinfo : EIATTR_MAXREG_COUNT
	.align		4
        /*004c*/ 	.byte	0x03, 0x1b
        /*004e*/ 	.short	0x00ff


	//----- nvinfo : EIATTR_MERCURY_ISA_VERSION
	.align		4
        /*0050*/ 	.byte	0x03, 0x5f
        /*0052*/ 	.short	0x0101


	//----- nvinfo : EIATTR_VRC_CTA_INIT_COUNT
	.align		4
        /*0054*/ 	.byte	0x02, 0x4a
	.zero		1
	.zero		1


	//----- nvinfo : EIATTR_EXIT_INSTR_OFFSETS
	.align		4
        /*0058*/ 	.byte	0x04, 0x1c
        /*005a*/ 	.short	(.L_169 - .L_168)


	//   ....[0]....
.L_168:
        /*005c*/ 	.word	0x00001610


	//----- nvinfo : EIATTR_CRS_STACK_SIZE
	.align		4
.L_169:
        /*0060*/ 	.byte	0x04, 0x1e
        /*0062*/ 	.short	(.L_171 - .L_170)
.L_170:
        /*0064*/ 	.word	0x00000000


	//----- nvinfo : EIATTR_CBANK_PARAM_SIZE
	.align		4
.L_171:
        /*0068*/ 	.byte	0x03, 0x19
        /*006a*/ 	.short	0x0020


	//----- nvinfo : EIATTR_PARAM_CBANK
	.align		4
        /*006c*/ 	.byte	0x04, 0x0a
        /*006e*/ 	.short	(.L_173 - .L_172)
	.align		4
.L_172:
        /*0070*/ 	.word	index@(.nv.constant0._Z20calculate_third_termPdS_S_S_)
        /*0074*/ 	.short	0x0380
        /*0076*/ 	.short	0x0020


	//----- nvinfo : EIATTR_SW_WAR
	.align		4
.L_173:
        /*0078*/ 	.byte	0x04, 0x36
        /*007a*/ 	.short	(.L_175 - .L_174)
.L_174:
        /*007c*/ 	.word	0x00000008
.L_175:


//--------------------- .nv.info._Z22calculate_second_term2PdS_ --------------------------
	.section	.nv.info._Z22calculate_second_term2PdS_,"",@"SHT_CUDA_INFO"
	.sectionflags	@""
	.align	4


	//----- nvinfo : EIATTR_CUDA_API_VERSION
	.align		4
        /*0000*/ 	.byte	0x04, 0x37
        /*0002*/ 	.short	(.L_177 - .L_176)
.L_176:
        /*0004*/ 	.word	0x00000082


	//----- nvinfo : EIATTR_KPARAM_INFO
	.align		4
.L_177:
        /*0008*/ 	.byte	0x04, 0x17
        /*000a*/ 	.short	(.L_179 - .L_178)
.L_178:
        /*000c*/ 	.word	0x00000000
        /*0010*/ 	.short	0x0001
        /*0012*/ 	.short	0x0008
        /*0014*/ 	.byte	0x00, 0xf5, 0x21, 0x00


	//----- nvinfo : EIATTR_KPARAM_INFO
	.align		4
.L_179:
        /*0018*/ 	.byte	0x04, 0x17
        /*001a*/ 	.short	(.L_181 - .L_180)
.L_180:
        /*001c*/ 	.word	0x00000000
        /*0020*/ 	.short	0x0000
        /*0022*/ 	.short	0x0000
        /*0024*/ 	.byte	0x00, 0xf5, 0x21, 0x00


	//----- nvinfo : EIATTR_SPARSE_MMA_MASK
	.align		4
.L_181:
        /*0028*/ 	.byte	0x03, 0x50
        /*002a*/ 	.short	0x0000


	//----- nvinfo : EIATTR_MAXREG_COUNT
	.align		4
        /*002c*/ 	.byte	0x03, 0x1b
        /*002e*/ 	.short	0x00ff


	//----- nvinfo : EIATTR_MERCURY_ISA_VERSION
	.align		4
        /*0030*/ 	.byte	0x03, 0x5f
        /*0032*/ 	.short	0x0101


	//----- nvinfo : EIATTR_VRC_CTA_INIT_COUNT
	.align		4
        /*0034*/ 	.byte	0x02, 0x4a
	.zero		1
	.zero		1


	//----- nvinfo : EIATTR_EXIT_INSTR_OFFSETS
	.align		4
        /*0038*/ 	.byte	0x04, 0x1c
        /*003a*/ 	.short	(.L_183 - .L_182)


	//   ....[0]....
.L_182:
        /*003c*/ 	.word	0x00000d30


	//   ....[1]....
        /*0040*/ 	.word	0x00000d90


	//----- nvinfo : EIATTR_CRS_STACK_SIZE
	.align		4
.L_183:
        /*0044*/ 	.byte	0x04, 0x1e
        /*0046*/ 	.short	(.L_185 - .L_184)
.L_184:
        /*0048*/ 	.word	0x00000000


	//----- nvinfo : EIATTR_CBANK_PARAM_SIZE
	.align		4
.L_185:
        /*004c*/ 	.byte	0x03, 0x19
        /*004e*/ 	.short	0x0010


	//----- nvinfo : EIATTR_PARAM_CBANK
	.align		4
        /*0050*/ 	.byte	0x04, 0x0a
        /*0052*/ 	.short	(.L_187 - .L_186)
	.align		4
.L_186:
        /*0054*/ 	.word	index@(.nv.constant0._Z22calculate_second_term2PdS_)
        /*0058*/ 	.short	0x0380
        /*005a*/ 	.short	0x0010


	//----- nvinfo : EIATTR_SW_WAR
	.align		4
.L_187:
        /*005c*/ 	.byte	0x04, 0x36
        /*005e*/ 	.short	(.L_189 - .L_188)
.L_188:
        /*0060*/ 	.word	0x00000008
.L_189:


//--------------------- .nv.info._Z21calculate_second_termPdS_ --------------------------
	.section	.nv.info._Z21calculate_second_termPdS_,"",@"SHT_CUDA_INFO"
	.sectionflags	@""
	.align	4


	//----- nvinfo : EIATTR_CUDA_API_VERSION
	.align		4
        /*0000*/ 	.byte	0x04, 0x37
        /*0002*/ 	.short	(.L_191 - .L_190)
.L_190:
        /*0004*/ 	.word	0x00000082


	//----- nvinfo : EIATTR_KPARAM_INFO
	.align		4
.L_191:
        /*0008*/ 	.byte	0x04, 0x17
        /*000a*/ 	.short	(.L_193 - .L_192)
.L_192:
        /*000c*/ 	.word	0x00000000
        /*0010*/ 	.short	0x0001
        /*0012*/ 	.short	0x0008
        /*0014*/ 	.byte	0x00, 0xf5, 0x21, 0x00


	//----- nvinfo : EIATTR_KPARAM_INFO
	.align		4
.L_193:
        /*0018*/ 	.byte	0x04, 0x17
        /*001a*/ 	.short	(.L_195 - .L_194)
.L_194:
        /*001c*/ 	.word	0x00000000
        /*0020*/ 	.short	0x0000
        /*0022*/ 	.short	0x0000
        /*0024*/ 	.byte	0x00, 0xf5, 0x21, 0x00


	//----- nvinfo : EIATTR_SPARSE_MMA_MASK
	.align		4
.L_195:
        /*0028*/ 	.byte	0x03, 0x50
        /*002a*/ 	.short	0x0000


	//----- nvinfo : EIATTR_MAXREG_COUNT
	.align		4
        /*002c*/ 	.byte	0x03, 0x1b
        /*002e*/ 	.short	0x00ff


	//----- nvinfo : EIATTR_MERCURY_ISA_VERSION
	.align		4
        /*0030*/ 	.byte	0x03, 0x5f
        /*0032*/ 	.short	0x0101


	//----- nvinfo : EIATTR_VRC_CTA_INIT_COUNT
	.align		4
        /*0034*/ 	.byte	0x02, 0x4a
	.zero		1
	.zero		1


	//----- nvinfo : EIATTR_EXIT_INSTR_OFFSETS
	.align		4
        /*0038*/ 	.byte	0x04, 0x1c
        /*003a*/ 	.short	(.L_197 - .L_196)


	//   ....[0]....
.L_196:
        /*003c*/ 	.word	0x00000520


	//   ....[1]....
        /*0040*/ 	.word	0x000008a0


	//----- nvinfo : EIATTR_CRS_STACK_SIZE
	.align		4
.L_197:
        /*0044*/ 	.byte	0x04, 0x1e
        /*0046*/ 	.short	(.L_199 - .L_198)
.L_198:
        /*0048*/ 	.word	0x00000000


	//----- nvinfo : EIATTR_CBANK_PARAM_SIZE
	.align		4
.L_199:
        /*004c*/ 	.byte	0x03, 0x19
        /*004e*/ 	.short	0x0010


	//----- nvinfo : EIATTR_PARAM_CBANK
	.align		4
        /*0050*/ 	.byte	0x04, 0x0a
        /*0052*/ 	.short	(.L_201 - .L_200)
	.align		4
.L_200:
        /*0054*/ 	.word	index@(.nv.constant0._Z21calculate_second_termPdS_)
        /*0058*/ 	.short	0x0380
        /*005a*/ 	.short	0x0010


	//----- nvinfo : EIATTR_SW_WAR
	.align		4
.L_201:
        /*005c*/ 	.byte	0x04, 0x36
        /*005e*/ 	.short	(.L_203 - .L_202)
.L_202:
        /*0060*/ 	.word	0x00000008
.L_203:


//--------------------- .nv.info._Z20calculate_first_termPdS_S_ --------------------------
	.section	.nv.info._Z20calculate_first_termPdS_S_,"",@"SHT_CUDA_INFO"
	.sectionflags	@""
	.align	4


	//----- nvinfo : EIATTR_CUDA_API_VERSION
	.align		4
        /*0000*/ 	.byte	0x04, 0x37
        /*0002*/ 	.short	(.L_205 - .L_204)
.L_204:
        /*0004*/ 	.word	0x00000082


	//----- nvinfo : EIATTR_KPARAM_INFO
	.align		4
.L_205:
        /*0008*/ 	.byte	0x04, 0x17
        /*000a*/ 	.short	(.L_207 - .L_206)
.L_206:
        /*000c*/ 	.word	0x00000000
        /*0010*/ 	.short	0x0002
        /*0012*/ 	.short	0x0010
        /*0014*/ 	.byte	0x00, 0xf5, 0x21, 0x00


	//----- nvinfo : EIATTR_KPARAM_INFO
	.align		4
.L_207:
        /*0018*/ 	.byte	0x04, 0x17
        /*001a*/ 	.short	(.L_209 - .L_208)
.L_208:
        /*001c*/ 	.word	0x00000000
        /*0020*/ 	.short	0x0001
        /*0022*/ 	.short	0x0008
        /*0024*/ 	.byte	0x00, 0xf5, 0x21, 0x00


	//----- nvinfo : EIATTR_KPARAM_INFO
	.align		4
.L_209:
        /*0028*/ 	.byte	0x04, 0x17
        /*002a*/ 	.short	(.L_211 - .L_210)
.L_210:
        /*002c*/ 	.word	0x00000000
        /*0030*/ 	.short	0x0000
        /*0032*/ 	.short	0x0000
        /*0034*/ 	.byte	0x00, 0xf5, 0x21, 0x00


	//----- nvinfo : EIATTR_SPARSE_MMA_MASK
	.align		4
.L_211:
        /*0038*/ 	.byte	0x03, 0x50
        /*003a*/ 	.short	0x0000


	//----- nvinfo : EIATTR_MAXREG_COUNT
	.align		4
        /*003c*/ 	.byte	0x03, 0x1b
        /*003e*/ 	.short	0x00ff


	//----- nvinfo : EIATTR_MERCURY_ISA_VERSION
	.align		4
        /*0040*/ 	.byte	0x03, 0x5f
        /*0042*/ 	.short	0x0101


	//----- nvinfo : EIATTR_VRC_CTA_INIT_COUNT
	.align		4
        /*0044*/ 	.byte	0x02, 0x4a
	.zero		1
	.zero		1


	//----- nvinfo : EIATTR_EXIT_INSTR_OFFSETS
	.align		4
        /*0048*/ 	.byte	0x04, 0x1c
        /*004a*/ 	.short	(.L_213 - .L_212)


	//   ....[0]....
.L_212:
        /*004c*/ 	.word	0x00000090


	//   ....[1]....
        /*0050*/ 	.word	0x00000170


	//----- nvinfo : EIATTR_CBANK_PARAM_SIZE
	.align		4
.L_213:
        /*0054*/ 	.byte	0x03, 0x19
        /*0056*/ 	.short	0x0018


	//----- nvinfo : EIATTR_PARAM_CBANK
	.align		4
        /*0058*/ 	.byte	0x04, 0x0a
        /*005a*/ 	.short	(.L_215 - .L_214)
	.align		4
.L_214:
        /*005c*/ 	.word	index@(.nv.constant0._Z20calculate_first_termPdS_S_)
        /*0060*/ 	.short	0x0380
        /*0062*/ 	.short	0x0018


	//----- nvinfo : EIATTR_SW_WAR
	.align		4
.L_215:
        /*0064*/ 	.byte	0x04, 0x36
        /*0066*/ 	.short	(.L_217 - .L_216)
.L_216:
        /*0068*/ 	.word	0x00000008
.L_217:


//--------------------- .nv.info._Z8S_from_gPdS_S_ --------------------------
	.section	.nv.info._Z8S_from_gPdS_S_,"",@"SHT_CUDA_INFO"
	.sectionflags	@""
	.align	4


	//----- nvinfo : EIATTR_CUDA_API_VERSION
	.align		4
        /*0000*/ 	.byte	0x04, 0x37
        /*0002*/ 	.short	(.L_219 - .L_218)
.L_218:
        /*0004*/ 	.word	0x00000082


	//----- nvinfo : EIATTR_KPARAM_INFO
	.align		4
.L_219:
        /*0008*/ 	.byte	0x04, 0x17
        /*000a*/ 	.short	(.L_221 - .L_220)
.L_220:
        /*000c*/ 	.word	0x00000000
        /*0010*/ 	.short	0x0002
        /*0012*/ 	.short	0x0010
        /*0014*/ 	.byte	0x00, 0xf5, 0x21, 0x00


	//----- nvinfo : EIATTR_KPARAM_INFO
	.align		4
.L_221:
        /*0018*/ 	.byte	0x04, 0x17
        /*001a*/ 	.short	(.L_223 - .L_222)
.L_222:
        /*001c*/ 	.word	0x00000000
        /*0020*/ 	.short	0x0001
        /*0022*/ 	.short	0x0008
        /*0024*/ 	.byte	0x00, 0xf5, 0x21, 0x00


	//----- nvinfo : EIATTR_KPARAM_INFO
	.align		4
.L_223:
        /*0028*/ 	.byte	0x04, 0x17
        /*002a*/ 	.short	(.L_225 - .L_224)
.L_224:
        /*002c*/ 	.word	0x00000000
        /*0030*/ 	.short	0x0000
        /*0032*/ 	.short	0x0000
        /*0034*/ 	.byte	0x00, 0xf5, 0x21, 0x00


	//----- nvinfo : EIATTR_SPARSE_MMA_MASK
	.align		4
.L_225:
        /*0038*/ 	.byte	0x03, 0x50
        /*003a*/ 	.short	0x0000


	//----- nvinfo : EIATTR_MAXREG_COUNT
	.align		4
        /*003c*/ 	.byte	0x03, 0x1b
        /*003e*/ 	.short	0x00ff


	//----- nvinfo : EIATTR_MERCURY_ISA_VERSION
	.align		4
        /*0040*/ 	.byte	0x03, 0x5f
        /*0042*/ 	.short	0x0101


	//----- nvinfo : EIATTR_VRC_CTA_INIT_COUNT
	.align		4
        /*0044*/ 	.byte	0x02, 0x4a
	.zero		1
	.zero		1


	//----- nvinfo : EIATTR_EXIT_INSTR_OFFSETS
	.align		4
        /*0048*/ 	.byte	0x04, 0x1c
        /*004a*/ 	.short	(.L_227 - .L_226)


	//   ....[0]....
.L_226:
        /*004c*/ 	.word	0x00000090


	//   ....[1]....
        /*0050*/ 	.word	0x00000a90


	//----- nvinfo : EIATTR_CBANK_PARAM_SIZE
	.align		4
.L_227:
        /*0054*/ 	.byte	0x03, 0x19
        /*0056*/ 	.short	0x0018


	//----- nvinfo : EIATTR_PARAM_CBANK
	.align		4
        /*0058*/ 	.byte	0x04, 0x0a
        /*005a*/ 	.short	(.L_229 - .L_228)
	.align		4
.L_228:
        /*005c*/ 	.word	index@(.nv.constant0._Z8S_from_gPdS_S_)
        /*0060*/ 	.short	0x0380
        /*0062*/ 	.short	0x0018


	//----- nvinfo : EIATTR_SW_WAR
	.align		4
.L_229:
        /*0064*/ 	.byte	0x04, 0x36
        /*0066*/ 	.short	(.L_231 - .L_230)
.L_230:
        /*0068*/ 	.word	0x00000008
.L_231:


//--------------------- .nv.info._Z8g_from_SPdS_S_ --------------------------
	.section	.nv.info._Z8g_from_SPdS_S_,"",@"SHT_CUDA_INFO"
	.sectionflags	@""
	.align	4


	//----- nvinfo : EIATTR_CUDA_API_VERSION
	.align		4
        /*0000*/ 	.byte	0x04, 0x37
        /*0002*/ 	.short	(.L_233 - .L_232)
.L_232:
        /*0004*/ 	.word	0x00000082


	//----- nvinfo : EIATTR_KPARAM_INFO
	.align		4
.L_233:
        /*0008*/ 	.byte	0x04, 0x17
        /*000a*/ 	.short	(.L_235 - .L_234)
.L_234:
        /*000c*/ 	.word	0x00000000
        /*0010*/ 	.short	0x0002
        /*0012*/ 	.short	0x0010
        /*0014*/ 	.byte	0x00, 0xf5, 0x21, 0x00


	//----- nvinfo : EIATTR_KPARAM_INFO
	.align		4
.L_235:
        /*0018*/ 	.byte	0x04, 0x17
        /*001a*/ 	.short	(.L_237 - .L_236)
.L_236:
        /*001c*/ 	.word	0x00000000
        /*0020*/ 	.short	0x0001
        /*0022*/ 	.short	0x0008
        /*0024*/ 	.byte	0x00, 0xf5, 0x21, 0x00


	//----- nvinfo : EIATTR_KPARAM_INFO
	.align		4
.L_237:
        /*0028*/ 	.byte	0x04, 0x17
        /*002a*/ 	.short	(.L_239 - .L_238)
.L_238:
        /*002c*/ 	.word	0x00000000
        /*0030*/ 	.short	0x0000
        /*0032*/ 	.short	0x0000
        /*0034*/ 	.byte	0x00, 0xf5, 0x21, 0x00


	//----- nvinfo : EIATTR_SPARSE_MMA_MASK
	.align		4
.L_239:
        /*0038*/ 	.byte	0x03, 0x50
        /*003a*/ 	.short	0x0000


	//----- nvinfo : EIATTR_MAXREG_COUNT
	.align		4
        /*003c*/ 	.byte	0x03, 0x1b
        /*003e*/ 	.short	0x00ff


	//----- nvinfo : EIATTR_MERCURY_ISA_VERSION
	.align		4
        /*0040*/ 	.byte	0x03, 0x5f
        /*0042*/ 	.short	0x0101


	//----- nvinfo : EIATTR_VRC_CTA_INIT_COUNT
	.align		4
        /*0044*/ 	.byte	0x02, 0x4a
	.zero		1
	.zero		1


	//----- nvinfo : EIATTR_EXIT_INSTR_OFFSETS
	.align		4
        /*0048*/ 	.byte	0x04, 0x1c
        /*004a*/ 	.short	(.L_241 - .L_240)


	//   ....[0]....
.L_240:
        /*004c*/ 	.word	0x00000090


	//   ....[1]....
        /*0050*/ 	.word	0x00000ca0


	//----- nvinfo : EIATTR_CRS_STACK_SIZE
	.align		4
.L_241:
        /*0054*/ 	.byte	0x04, 0x1e
        /*0056*/ 	.short	(.L_243 - .L_242)
.L_242:
        /*0058*/ 	.word	0x00000000


	//----- nvinfo : EIATTR_CBANK_PARAM_SIZE
	.align		4
.L_243:
        /*005c*/ 	.byte	0x03, 0x19
        /*005e*/ 	.short	0x0018


	//----- nvinfo : EIATTR_PARAM_CBANK
	.align		4
        /*0060*/ 	.byte	0x04, 0x0a
        /*0062*/ 	.short	(.L_245 - .L_244)
	.align		4
.L_244:
        /*0064*/ 	.word	index@(.nv.constant0._Z8g_from_SPdS_S_)
        /*0068*/ 	.short	0x0380
        /*006a*/ 	.short	0x0018


	//----- nvinfo : EIATTR_SW_WAR
	.align		4
.L_245:
        /*006c*/ 	.byte	0x04, 0x36
        /*006e*/ 	.short	(.L_247 - .L_246)
.L_246:
        /*0070*/ 	.word	0x00000008
.L_247:


//--------------------- .nv.info._Z13BesselJ0TablePd --------------------------
	.section	.nv.info._Z13BesselJ0TablePd,"",@"SHT_CUDA_INFO"
	.sectionflags	@""
	.align	4


	//----- nvinfo : EIATTR_CUDA_API_VERSION
	.align		4
        /*0000*/ 	.byte	0x04, 0x37
        /*0002*/ 	.short	(.L_249 - .L_248)
.L_248:
        /*0004*/ 	.word	0x00000082


	//----- nvinfo : EIATTR_KPARAM_INFO
	.align		4
.L_249:
        /*0008*/ 	.byte	0x04, 0x17
        /*000a*/ 	.short	(.L_251 - .L_250)
.L_250:
        /*000c*/ 	.word	0x00000000
        /*0010*/ 	.short	0x0000
        /*0012*/ 	.short	0x0000
        /*0014*/ 	.byte	0x00, 0xf5, 0x21, 0x00


	//----- nvinfo : EIATTR_SPARSE_MMA_MASK
	.align		4
.L_251:
        /*0018*/ 	.byte	0x03, 0x50
        /*001a*/ 	.short	0x0000


	//----- nvinfo : EIATTR_MAXREG_COUNT
	.align		4
        /*001c*/ 	.byte	0x03, 0x1b
        /*001e*/ 	.short	0x00ff


	//----- nvinfo : EIATTR_MERCURY_ISA_VERSION
	.align		4
        /*0020*/ 	.byte	0x03, 0x5f
        /*0022*/ 	.short	0x0101


	//----- nvinfo : EIATTR_VRC_CTA_INIT_COUNT
	.align		4
        /*0024*/ 	.byte	0x02, 0x4a
	.zero		1
	.zero		1


	//----- nvinfo : EIATTR_EXIT_INSTR_OFFSETS
	.align		4
        /*0028*/ 	.byte	0x04, 0x1c
        /*002a*/ 	.short	(.L_253 - .L_252)


	//   ....[0]....
.L_252:
        /*002c*/ 	.word	0x000000d0


	//   ....[1]....
        /*0030*/ 	.word	0x00000e40


	//----- nvinfo : EIATTR_CRS_STACK_SIZE
	.align		4
.L_253:
        /*0034*/ 	.byte	0x04, 0x1e
        /*0036*/ 	.short	(.L_255 - .L_254)
.L_254:
        /*0038*/ 	.word	0x00000000


	//----- nvinfo : EIATTR_CBANK_PARAM_SIZE
	.align		4
.L_255:
        /*003c*/ 	.byte	0x03, 0x19
        /*003e*/ 	.short	0x0008


	//----- nvinfo : EIATTR_PARAM_CBANK
	.align		4
        /*0040*/ 	.byte	0x04, 0x0a
        /*0042*/ 	.short	(.L_257 - .L_256)
	.align		4
.L_256:
        /*0044*/ 	.word	index@(.nv.constant0._Z13BesselJ0TablePd)
        /*0048*/ 	.short	0x0380
        /*004a*/ 	.short	0x0008


	//----- nvinfo : EIATTR_SW_WAR
	.align		4
.L_257:
        /*004c*/ 	.byte	0x04, 0x36
        /*004e*/ 	.short	(.L_259 - .L_258)
.L_258:
        /*0050*/ 	.word	0x00000008
.L_259:


//--------------------- .nv.info._Z12energy_totalPdS_S_S_ --------------------------
	.section	.nv.info._Z12energy_totalPdS_S_S_,"",@"SHT_CUDA_INFO"
	.sectionflags	@""
	.align	4


	//----- nvinfo : EIATTR_CUDA_API_VERSION
	.align		4
        /*0000*/ 	.byte	0x04, 0x37
        /*0002*/ 	.short	(.L_261 - .L_260)
.L_260:
        /*0004*/ 	.word	0x00000082


	//----- nvinfo : EIATTR_KPARAM_INFO
	.align		4
.L_261:
        /*0008*/ 	.byte	0x04, 0x17
        /*000a*/ 	.short	(.L_263 - .L_262)
.L_262:
        /*000c*/ 	.word	0x00000000
        /*0010*/ 	.short	0x0003
        /*0012*/ 	.short	0x0018
        /*0014*/ 	.byte	0x00, 0xf5, 0x21, 0x00


	//----- nvinfo : EIATTR_KPARAM_INFO
	.align		4
.L_263:
        /*0018*/ 	.byte	0x04, 0x17
        /*001a*/ 	.short	(.L_265 - .L_264)
.L_264:
        /*001c*/ 	.word	0x00000000
        /*0020*/ 	.short	0x0002
        /*0022*/ 	.short	0x0010
        /*0024*/ 	.byte	0x00, 0xf5, 0x21, 0x00


	//----- nvinfo : EIATTR_KPARAM_INFO
	.align		4
.L_265:
        /*0028*/ 	.byte	0x04, 0x17
        /*002a*/ 	.short	(.L_267 - .L_266)
.L_266:
        /*002c*/ 	.word	0x00000000
        /*0030*/ 	.short	0x0001
        /*0032*/ 	.short	0x0008
        /*0034*/ 	.byte	0x00, 0xf5, 0x21, 0x00


	//----- nvinfo : EIATTR_KPARAM_INFO
	.align		4
.L_267:
        /*0038*/ 	.byte	0x04, 0x17
        /*003a*/ 	.short	(.L_269 - .L_268)
.L_268:
        /*003c*/ 	.word	0x00000000
        /*0040*/ 	.short	0x0000
        /*0042*/ 	.short	0x0000
        /*0044*/ 	.byte	0x00, 0xf5, 0x21, 0x00


	//----- nvinfo : EIATTR_SPARSE_MMA_MASK
	.align		4
.L_269:
        /*0048*/ 	.byte	0x03, 0x50
        /*004a*/ 	.short	0x0000


	//----- nvinfo : EIATTR_MAXREG_COUNT
	.align		4
        /*004c*/ 	.byte	0x03, 0x1b
        /*004e*/ 	.short	0x00ff


	//----- nvinfo : EIATTR_MERCURY_ISA_VERSION
	.align		4
        /*0050*/ 	.byte	0x03, 0x5f
        /*0052*/ 	.short	0x0101


	//----- nvinfo : EIATTR_VRC_CTA_INIT_COUNT
	.align		4
        /*0054*/ 	.byte	0x02, 0x4a
	.zero		1
	.zero		1


	//----- nvinfo : EIATTR_EXIT_INSTR_OFFSETS
	.align		4
        /*0058*/ 	.byte	0x04, 0x1c
        /*005a*/ 	.short	(.L_271 - .L_270)


	//   ....[0]....
.L_270:
        /*005c*/ 	.word	0x000000c0


	//----- nvinfo : EIATTR_CBANK_PARAM_SIZE
	.align		4
.L_271:
        /*0060*/ 	.byte	0x03, 0x19
        /*0062*/ 	.short	0x0020


	//----- nvinfo : EIATTR_PARAM_CBANK
	.align		4
        /*0064*/ 	.byte	0x04, 0x0a
        /*0066*/ 	.short	(.L_273 - .L_272)
	.align		4
.L_272:
        /*0068*/ 	.word	index@(.nv.constant0._Z12energy_totalPdS_S_S_)
        /*006c*/ 	.short	0x0380
        /*006e*/ 	.short	0x0020


	//----- nvinfo : EIATTR_SW_WAR
	.align		4
.L_273:
        /*0070*/ 	.byte	0x04, 0x36
        /*0072*/ 	.short	(.L_275 - .L_274)
.L_274:
        /*0074*/ 	.word	0x00000008
.L_275:


//--------------------- .nv.info._Z12energy_part3PdS_ --------------------------
	.section	.nv.info._Z12energy_part3PdS_,"",@"SHT_CUDA_INFO"
	.sectionflags	@""
	.align	4


	//----- nvinfo : EIATTR_CUDA_API_VERSION
	.align		4
        /*0000*/ 	.byte	0x04, 0x37
        /*0002*/ 	.short	(.L_277 - .L_276)
.L_276:
        /*0004*/ 	.word	0x00000082


	//----- nvinfo : EIATTR_KPARAM_INFO
	.align		4
.L_277:
        /*0008*/ 	.byte	0x04, 0x17
        /*000a*/ 	.short	(.L_279 - .L_278)
.L_278:
        /*000c*/ 	.word	0x00000000
        /*0010*/ 	.short	0x0001
        /*0012*/ 	.short	0x0008
        /*0014*/ 	.byte	0x00, 0xf5, 0x21, 0x00


	//----- nvinfo : EIATTR_KPARAM_INFO
	.align		4
.L_279:
        /*0018*/ 	.byte	0x04, 0x17
        /*001a*/ 	.short	(.L_281 - .L_280)
.L_280:
        /*001c*/ 	.word	0x00000000
        /*0020*/ 	.short	0x0000
        /*0022*/ 	.short	0x0000
        /*0024*/ 	.byte	0x00, 0xf5, 0x21, 0x00


	//----- nvinfo : EIATTR_SPARSE_MMA_MASK
	.align		4
.L_281:
        /*0028*/ 	.byte	0x03, 0x50
        /*002a*/ 	.short	0x0000


	//----- nvinfo : EIATTR_MAXREG_COUNT
	.align		4
        /*002c*/ 	.byte	0x03, 0x1b
        /*002e*/ 	.short	0x00ff


	//----- nvinfo : EIATTR_MERCURY_ISA_VERSION
	.align		4
        /*0030*/ 	.byte	0x03, 0x5f
        /*0032*/ 	.short	0x0101


	//----- nvinfo : EIATTR_VRC_CTA_INIT_COUNT
	.align		4
        /*0034*/ 	.byte	0x02, 0x4a
	.zero		1
	.zero		1


	//----- nvinfo : EIATTR_EXIT_INSTR_OFFSETS
	.align		4
        /*0038*/ 	.byte	0x04, 0x1c
        /*003a*/ 	.short	(.L_283 - .L_282)


	//   ....[0]....
.L_282:
        /*003c*/ 	.word	0x00004010


	//----- nvinfo : EIATTR_CRS_STACK_SIZE
	.align		4
.L_283:
        /*0040*/ 	.byte	0x04, 0x1e
        /*0042*/ 	.short	(.L_285 - .L_284)
.L_284:
        /*0044*/ 	.word	0x00000000


	//----- nvinfo : EIATTR_CBANK_PARAM_SIZE
	.align		4
.L_285:
        /*0048*/ 	.byte	0x03, 0x19
        /*004a*/ 	.short	0x0010


	//----- nvinfo : EIATTR_PARAM_CBANK
	.align		4
        /*004c*/ 	.byte	0x04, 0x0a
        /*004e*/ 	.short	(.L_287 - .L_286)
	.align		4
.L_286:
        /*0050*/ 	.word	index@(.nv.constant0._Z12energy_part3PdS_)
        /*0054*/ 	.short	0x0380
        /*0056*/ 	.short	0x0010


	//----- nvinfo : EIATTR_SW_WAR
	.align		4
.L_287:
        /*0058*/ 	.byte	0x04, 0x36
        /*005a*/ 	.short	(.L_289 - .L_288)
.L_288:
        /*005c*/ 	.word	0x00000008
.L_289:


//--------------------- .nv.info._Z12energy_part2PdS_ --------------------------
	.section	.nv.info._Z12energy_part2PdS_,"",@"SHT_CUDA_INFO"
	.sectionflags	@""
	.align	4


	//----- nvinfo : EIATTR_CUDA_API_VERSION
	.align		4
        /*0000*/ 	.byte	0x04, 0x37
        /*0002*/ 	.short	(.L_291 - .L_290)
.L_290:
        /*0004*/ 	.word	0x00000082


	//----- nvinfo : EIATTR_KPARAM_INFO
	.align		4
.L_291:
        /*0008*/ 	.byte	0x04, 0x17
        /*000a*/ 	.short	(.L_293 - .L_292)
.L_292:
        /*000c*/ 	.word	0x00000000
        /*0010*/ 	.short	0x0001
        /*0012*/ 	.short	0x0008
        /*0014*/ 	.byte	0x00, 0xf5, 0x21, 0x00


	//----- nvinfo : EIATTR_KPARAM_INFO
	.align		4
.L_293:
        /*0018*/ 	.byte	0x04, 0x17
        /*001a*/ 	.short	(.L_295 - .L_294)
.L_294:
        /*001c*/ 	.word	0x00000000
        /*0020*/ 	.short	0x0000
        /*0022*/ 	.short	0x0000
        /*0024*/ 	.byte	0x00, 0xf5, 0x21, 0x00


	//----- nvinfo : EIATTR_SPARSE_MMA_MASK
	.align		4
.L_295:
        /*0028*/ 	.byte	0x03, 0x50
        /*002a*/ 	.short	0x0000


	//----- nvinfo : EIATTR_MAXREG_COUNT
	.align		4
        /*002c*/ 	.byte	0x03, 0x1b
        /*002e*/ 	.short	0x00ff


	//----- nvinfo : EIATTR_MERCURY_ISA_VERSION
	.align		4
        /*0030*/ 	.byte	0x03, 0x5f
        /*0032*/ 	.short	0x0101


	//----- nvinfo : EIATTR_VRC_CTA_INIT_COUNT
	.align		4
        /*0034*/ 	.byte	0x02, 0x4a
	.zero		1
	.zero		1


	//----- nvinfo : EIATTR_EXIT_INSTR_OFFSETS
	.align		4
        /*0038*/ 	.byte	0x04, 0x1c
        /*003a*/ 	.short	(.L_297 - .L_296)


	//   ....[0]....
.L_296:
        /*003c*/ 	.word	0x00000520


	//----- nvinfo : EIATTR_CRS_STACK_SIZE
	.align		4
.L_297:
        /*0040*/ 	.byte	0x04, 0x1e
        /*0042*/ 	.short	(.L_299 - .L_298)
.L_298:
        /*0044*/ 	.word	0x00000000


	//----- nvinfo : EIATTR_CBANK_PARAM_SIZE
	.align		4
.L_299:
        /*0048*/ 	.byte	0x03, 0x19
        /*004a*/ 	.short	0x0010


	//----- nvinfo : EIATTR_PARAM_CBANK
	.align		4
        /*004c*/ 	.byte	0x04, 0x0a
        /*004e*/ 	.short	(.L_301 - .L_300)
	.align		4
.L_300:
        /*0050*/ 	.word	index@(.nv.constant0._Z12energy_part2PdS_)
        /*0054*/ 	.short	0x0380
        /*0056*/ 	.short	0x0010


	//----- nvinfo : EIATTR_SW_WAR
	.align		4
.L_301:
        /*0058*/ 	.byte	0x04, 0x36
        /*005a*/ 	.short	(.L_303 - .L_302)
.L_302:
        /*005c*/ 	.word	0x00000008
.L_303:


//--------------------- .nv.info._Z12energy_part1PdS_ --------------------------
	.section	.nv.info._Z12energy_part1PdS_,"",@"SHT_CUDA_INFO"
	.sectionflags	@""
	.align	4


	//----- nvinfo : EIATTR_CUDA_API_VERSION
	.align		4
        /*0000*/ 	.byte	0x04, 0x37
        /*0002*/ 	.short	(.L_305 - .L_304)
.L_304:
        /*0004*/ 	.word	0x00000082


	//----- nvinfo : EIATTR_KPARAM_INFO
	.align		4
.L_305:
        /*0008*/ 	.byte	0x04, 0x17
        /*000a*/ 	.short	(.L_307 - .L_306)
.L_306:
        /*000c*/ 	.word	0x00000000
        /*0010*/ 	.short	0x0001
        /*0012*/ 	.short	0x0008
        /*0014*/ 	.byte	0x00, 0xf5, 0x21, 0x00


	//----- nvinfo : EIATTR_KPARAM_INFO
	.align		4
.L_307:
        /*0018*/ 	.byte	0x04, 0x17
        /*001a*/ 	.short	(.L_309 - .L_308)
.L_308:
        /*001c*/ 	.word	0x00000000
        /*0020*/ 	.short	0x0000
        /*0022*/ 	.short	0x0000
        /*0024*/ 	.byte	0x00, 0xf5, 0x21, 0x00


	//----- nvinfo : EIATTR_SPARSE_MMA_MASK
	.align		4
.L_309:
        /*0028*/ 	.byte	0x03, 0x50
        /*002a*/ 	.short	0x0000


	//----- nvinfo : EIATTR_MAXREG_COUNT
	.align		4
        /*002c*/ 	.byte	0x03, 0x1b
        /*002e*/ 	.short	0x00ff


	//----- nvinfo : EIATTR_MERCURY_ISA_VERSION
	.align		4
        /*0030*/ 	.byte	0x03, 0x5f
        /*0032*/ 	.short	0x0101


	//----- nvinfo : EIATTR_VRC_CTA_INIT_COUNT
	.align		4
        /*0034*/ 	.byte	0x02, 0x4a
	.zero		1
	.zero		1


	//----- nvinfo : EIATTR_EXIT_INSTR_OFFSETS
	.align		4
        /*0038*/ 	.byte	0x04, 0x1c
        /*003a*/ 	.short	(.L_311 - .L_310)


	//   ....[0]....
.L_310:
        /*003c*/ 	.word	0x00000330


	//----- nvinfo : EIATTR_CBANK_PARAM_SIZE
	.align		4
.L_311:
        /*0040*/ 	.byte	0x03, 0x19
        /*0042*/ 	.short	0x0010


	//----- nvinfo : EIATTR_PARAM_CBANK
	.align		4
        /*0044*/ 	.byte	0x04, 0x0a
        /*0046*/ 	.short	(.L_313 - .L_312)
	.align		4
.L_312:
        /*0048*/ 	.word	index@(.nv.constant0._Z12energy_part1PdS_)
        /*004c*/ 	.short	0x0380
        /*004e*/ 	.short	0x0010


	//----- nvinfo : EIATTR_SW_WAR
	.align		4
.L_313:
        /*0050*/ 	.byte	0x04, 0x36
        /*0052*/ 	.short	(.L_315 - .L_314)
.L_314:
        /*0054*/ 	.word	0x00000008
.L_315:


//--------------------- .nv.callgraph             --------------------------
	.section	.nv.callgraph,"",@"SHT_CUDA_CALLGRAPH"
	.align	4
	.sectionentsize	8
	.align		4
        /*0000*/ 	.word	0x00000000
	.align		4
        /*0004*/ 	.word	0xffffffff
	.align		4
        /*0008*/ 	.word	0x00000000
	.align		4
        /*000c*/ 	.word	0xfffffffe
	.align		4
        /*0010*/ 	.word	0x00000000
	.align		4
        /*0014*/ 	.word	0xfffffffd
	.align		4
        /*0018*/ 	.word	0x00000000
	.align		4
        /*001c*/ 	.word	0xfffffffc


//--------------------- .nv.constant4             --------------------------
	.section	.nv.constant4,"a",@progbits
	.align	8
	.align		8
.nv.constant4:
        /*0000*/ 	.dword	U
	.align		8
        /*0008*/ 	.dword	rho
	.align		8
        /*0010*/ 	.dword	dt
	.align		8
        /*0018*/ 	.dword	precision
	.align		8
        /*0020*/ 	.dword	dr
	.align		8
        /*0028*/ 	.dword	dk
	.align		8
        /*0030*/ 	.dword	N
	.align		8
        /*0038*/ 	.dword	__cudart_i2opi_f


//--------------------- .text._Z14teste_update_SPdS_ --------------------------
	.section	.text._Z14teste_update_SPdS_,"ax",@progbits
	.align	128
        .global         _Z14teste_update_SPdS_
        .type           _Z14teste_update_SPdS_,@function
        .size           _Z14teste_update_SPdS_,(.L_x_177 - _Z14teste_update_SPdS_)
        .other          _Z14teste_update_SPdS_,@"STO_CUDA_ENTRY STV_DEFAULT"
_Z14teste_update_SPdS_:
.text._Z14teste_update_SPdS_:
[----:B------:R-:W-:Y:S08]  /*0000*/  LDC R1, c[0x0][0x37c] ;  /* 0x0000df00ff017b82 */ /* 0x000ff00000000800 */
[----:B------:R-:W0:Y:S01]  /*0010*/  LDC.64 R2, c[0x4][0x30] ;  /* 0x01000c00ff027b82 */ /* 0x000e220000000a00 */
[----:B------:R-:W0:Y:S02]  /*0020*/  LDCU.64 UR4, c[0x0][0x358] ;  /* 0x00006b00ff0477ac */ /* 0x000e240008000a00 */
[----:B0-----:R-:W2:Y:S05]  /*0030*/  LDG.E R3, desc[UR4][R2.64] ;  /* 0x0000000402037981 */ /* 0x001eaa000c1e1900 */
[----:B------:R-:W0:Y:S01]  /*0040*/  S2UR UR6, SR_CTAID.X ;  /* 0x00000000000679c3 */ /* 0x000e220000002500 */
[----:B------:R-:W0:Y:S07]  /*0050*/  S2R R5, SR_TID.X ;  /* 0x0000000000057919 */ /* 0x000e2e0000002100 */
[----:B------:R-:W0:Y:S02]  /*0060*/  LDC R6, c[0x0][0x360] ;  /* 0x0000d800ff067b82 */ /* 0x000e240000000800 */
[----:B0-----:R-:W-:-:S05]  /*0070*/  IMAD R6, R6, UR6, R5 ;  /* 0x0000000606067c24 */ /* 0x001fca000f8e0205 */
[----:B--2---:R-:W-:-:S13]  /*0080*/  ISETP.GE.AND P0, PT, R6, R3, PT ;  /* 0x000000030600720c */ /* 0x004fda0003f06270 */
[----:B------:R-:W-:Y:S05]  /*0090*/  @P0 EXIT ;  /* 0x000000000000094d */ /* 0x000fea0003800000 */
[----:B------:R-:W0:Y:S08]  /*00a0*/  LDC.64 R10, c[0x0][0x380] ;  /* 0x0000e000ff0a7b82 */ /* 0x000e300000000a00 */
[----:B------:R-:W1:Y:S01]  /*00b0*/  LDC.64 R8, c[0x4][0x28] ;  /* 0x01000a00ff087b82 */ /* 0x000e620000000a00 */
[----:B0-----:R-:W-:-:S06]  /*00c0*/  IMAD.WIDE R10, R6, 0x8, R10 ;  /* 0x00000008060a7825 */ /* 0x001fcc00078e020a */
[----:B------:R-:W2:Y:S04]  /*00d0*/  LDG.E.64 R10, desc[UR4][R10.64] ;  /* 0x000000040a0a7981 */ /* 0x000ea8000c1e1b00 */
[----:B-1----:R-:W3:Y:S01]  /*00e0*/  LDG.E.64 R8, desc[UR4][R8.64] ;  /* 0x0000000408087981 */ /* 0x002ee2000c1e1b00 */
[----:B------:R-:W0:Y:S03]  /*00f0*/  LDC.64 R4, c[0x4][0x10] ;  /* 0x01000400ff047b82 */ /* 0x000e260000000a00 */
[----:B0-----:R-:W4:Y:S01]  /*0100*/  LDG.E.64 R4, desc[UR4][R4.64] ;  /* 0x0000000404047981 */ /* 0x001f22000c1e1b00 */
[----:B------:R-:W3:Y:S01]  /*0110*/  I2F.F64 R2, R6 ;  /* 0x0000000600027312 */ /* 0x000ee20000201c00 */
[----:B------:R-:W-:Y:S01]  /*0120*/  BSSY.RECONVERGENT B0, `(.L_x_0) ;  /* 0x0000011000007945 */ /* 0x000fe20003800200 */
[----:B--2---:R-:W-:-:S02]  /*0130*/  DMUL R12, R10, 4 ;  /* 0x401000000a0c7828 */ /* 0x004fc40000000000 */
[----:B---3--:R-:W-:-:S08]  /*0140*/  DMUL R2, R2, R8 ;  /* 0x0000000802027228 */ /* 0x008fd00000000000 */
[----:B------:R-:W-:-:S06]  /*0150*/  DFMA R12, R2, R2, R12 ;  /* 0x00000002020c722b */ /* 0x000fcc000000000c */
[----:B------:R-:W0:Y:S02]  /*0160*/  F2F.F32.F64 R0, R12 ;  /* 0x0000000c00007310 */ /* 0x000e240000301000 */
[----:B0-----:R-:W-:-:S06]  /*0170*/  VIADD R14, R0, 0xf3000000 ;  /* 0xf3000000000e7836 */ /* 0x001fcc0000000000 */
[----:B------:R0:W1:Y:S01]  /*0180*/  MUFU.RSQ R7, R0 ;  /* 0x0000000000077308 */ /* 0x0000620000001400 */
[----:B------:R-:W-:Y:S01]  /*0190*/  ISETP.GT.U32.AND P0, PT, R14, 0x727fffff, PT ;  /* 0x727fffff0e00780c */ /* 0x000fe20003f04070 */
[----:B----4-:R-:W-:-:S12]  /*01a0*/  DMUL R10, R4, R2 ;  /* 0x00000002040a7228 */ /* 0x010fd80000000000 */
[----:B0-----:R-:W-:Y:S05]  /*01b0*/  @!P0 BRA `(.L_x_1) ;  /* 0x00000000000c8947 */ /* 0x001fea0003800000 */
[----:B------:R-:W-:-:S07]  /*01c0*/  MOV R12, 0x1e0 ;  /* 0x000001e0000c7802 */ /* 0x000fce0000000f00 */
[----:B-1----:R-:W-:Y:S05]  /*01d0*/  CALL.REL.NOINC `($__internal_1_$__cuda_sm20_sqrt_rn_f32_slowpath) ;  /* 0x0000000400f87944 */ /* 0x002fea0003c00000 */
[----:B------:R-:W-:Y:S05]  /*01e0*/  BRA `(.L_x_2) ;  /* 0x0000000000107947 */ /* 0x000fea0003800000 */
.L_x_1:
[----:B-1----:R-:W-:Y:S01]  /*01f0*/  FMUL.FTZ R3, R0, R7 ;  /* 0x0000000700037220 */ /* 0x002fe20000410000 */
[----:B------:R-:W-:-:S03]  /*0200*/  FMUL.FTZ R7, R7, 0.5 ;  /* 0x3f00000007077820 */ /* 0x000fc60000410000 */
[----:B------:R-:W-:-:S04]  /*0210*/  FFMA R0, -R3, R3, R0 ;  /* 0x0000000303007223 */ /* 0x000fc80000000100 */
[----:B------:R-:W-:-:S07]  /*0220*/  FFMA R8, R0, R7, R3 ;  /* 0x0000000700087223 */ /* 0x000fce0000000003 */
.L_x_2:
[----:B------:R-:W-:Y:S05]  /*0230*/  BSYNC.RECONVERGENT B0 ;  /* 0x0000000000007941 */ /* 0x000fea0003800200 */
.L_x_0:
[----:B------:R-:W0:Y:S01]  /*0240*/  F2F.F64.F32 R8, R8 ;  /* 0x0000000800087310 */ /* 0x000e220000201800 */
[----:B------:R-:W-:Y:S01]  /*0250*/  IMAD.MOV.U32 R2, RZ, RZ, 0x1 ;  /* 0x00000001ff027424 */ /* 0x000fe200078e00ff */
[----:B------:R-:W-:Y:S01]  /*0260*/  FSETP.GEU.AND P1, PT, |R11|, 6.5827683646048100446e-37, PT ;  /* 0x036000000b00780b */ /* 0x000fe20003f2e200 */
[----:B------:R-:W-:Y:S05]  /*0270*/  BSSY.RECONVERGENT B0, `(.L_x_3) ;  /* 0x0000011000007945 */ /* 0x000fea0003800200 */
[----:B0-----:R-:W0:Y:S02]  /*0280*/  MUFU.RCP64H R3, R9 ;  /* 0x0000000900037308 */ /* 0x001e240000001800 */
[----:B0-----:R-:W-:-:S08]  /*0290*/  DFMA R12, -R8, R2, 1 ;  /* 0x3ff00000080c742b */ /* 0x001fd00000000102 */
[----:B------:R-:W-:-:S08]  /*02a0*/  DFMA R12, R12, R12, R12 ;  /* 0x0000000c0c0c722b */ /* 0x000fd0000000000c */
[----:B------:R-:W-:-:S08]  /*02b0*/  DFMA R12, R2, R12, R2 ;  /* 0x0000000c020c722b */ /* 0x000fd00000000002 */
[----:B------:R-:W-:-:S08]  /*02c0*/  DFMA R2, -R8, R12, 1 ;  /* 0x3ff000000802742b */ /* 0x000fd0000000010c */
[----:B------:R-:W-:-:S08]  /*02d0*/  DFMA R2, R12, R2, R12 ;  /* 0x000000020c02722b */ /* 0x000fd0000000000c */
[----:B------:R-:W-:-:S08]  /*02e0*/  DMUL R12, R10, R2 ;  /* 0x000000020a0c7228 */ /* 0x000fd00000000000 */
[----:B------:R-:W-:-:S08]  /*02f0*/  DFMA R14, -R8, R12, R10 ;  /* 0x0000000c080e722b */ /* 0x000fd0000000010a */
[----:B------:R-:W-:-:S10]  /*0300*/  DFMA R2, R2, R14, R12 ;  /* 0x0000000e0202722b */ /* 0x000fd4000000000c */
[----:B------:R-:W-:-:S05]  /*0310*/  FFMA R0, RZ, R9, R3 ;  /* 0x00000009ff007223 */ /* 0x000fca0000000003 */
[----:B------:R-:W-:-:S13]  /*0320*/  FSETP.GT.AND P0, PT, |R0|, 1.469367938527859385e-39, PT ;  /* 0x001000000000780b */ /* 0x000fda0003f04200 */
[----:B------:R-:W-:Y:S05]  /*0330*/  @P0 BRA P1, `(.L_x_4) ;  /* 0x0000000000100947 */ /* 0x000fea0000800000 */
[----:B------:R-:W-:-:S07]  /*0340*/  MOV R0, 0x360 ;  /* 0x0000036000007802 */ /* 0x000fce0000000f00 */
[----:B------:R-:W-:Y:S05]  /*0350*/  CALL.REL.NOINC `($__internal_0_$__cuda_sm20_div_rn_f64_full) ;  /* 0x0000000000287944 */ /* 0x000fea0003c00000 */
[----:B------:R-:W-:Y:S02]  /*0360*/  IMAD.MOV.U32 R2, RZ, RZ, R14 ;  /* 0x000000ffff027224 */ /* 0x000fe400078e000e */
[----:B------:R-:W-:-:S07]  /*0370*/  IMAD.MOV.U32 R3, RZ, RZ, R15 ;  /* 0x000000ffff037224 */ /* 0x000fce00078e000f */
.L_x_4:
[----:B------:R-:W-:Y:S05]  /*0380*/  BSYNC.RECONVERGENT B0 ;  /* 0x0000000000007941 */ /* 0x000fea0003800200 */
.L_x_3:
[----:B------:R-:W0:Y:S02]  /*0390*/  LDC.64 R8, c[0x0][0x388] ;  /* 0x0000e200ff087b82 */ /* 0x000e240000000a00 */
[----:B0-----:R-:W-:-:S05]  /*03a0*/  IMAD.WIDE R6, R6, 0x8, R8 ;  /* 0x0000000806067825 */ /* 0x001fca00078e0208 */
[----:B------:R-:W2:Y:S01]  /*03b0*/  LDG.E.64 R8, desc[UR4][R6.64] ;  /* 0x0000000406087981 */ /* 0x000ea2000c1e1b00 */
[----:B------:R-:W-:-:S08]  /*03c0*/  DADD R4, -R4, 1 ;  /* 0x3ff0000004047429 */ /* 0x000fd00000000100 */
[----:B--2---:R-:W-:-:S07]  /*03d0*/  DFMA R4, R4, R8, R2 ;  /* 0x000000080404722b */ /* 0x004fce0000000002 */
[----:B------:R-:W-:Y:S01]  /*03e0*/  STG.E.64 desc[UR4][R6.64], R4 ;  /* 0x0000000406007986 */ /* 0x000fe2000c101b04 */
[----:B------:R-:W-:Y:S05]  /*03f0*/  EXIT ;  /* 0x000000000000794d */ /* 0x000fea0003800000 */
        .weak           $__internal_0_$__cuda_sm20_div_rn_f64_full
        .type           $__internal_0_$__cuda_sm20_div_rn_f64_full,@function
        .size           $__internal_0_$__cuda_sm20_div_rn_f64_full,($__internal_1_$__cuda_sm20_sqrt_rn_f32_slowpath - $__internal_0_$__cuda_sm20_div_rn_f64_full)
$__internal_0_$__cuda_sm20_div_rn_f64_full:
[C---:B------:R-:W-:Y:S01]  /*0400*/  FSETP.GEU.AND P0, PT, |R9|.reuse, 1.469367938527859385e-39, PT ;  /* 0x001000000900780b */ /* 0x040fe20003f0e200 */
[----:B------:R-:W-:Y:S01]  /*0410*/  IMAD.MOV.U32 R12, RZ, RZ, 0x1 ;  /* 0x00000001ff0c7424 */ /* 0x000fe200078e00ff */
[----:B------:R-:W-:Y:S01]  /*0420*/  LOP3.LUT R2, R9, 0x800fffff, RZ, 0xc0, !PT ;  /* 0x800fffff09027812 */ /* 0x000fe200078ec0ff */
[----:B------:R-:W-:Y:S01]  /*0430*/  BSSY.RECONVERGENT B1, `(.L_x_5) ;  /* 0x0000055000017945 */ /* 0x000fe20003800200 */
[C---:B------:R-:W-:Y:S02]  /*0440*/  FSETP.GEU.AND P2, PT, |R11|.reuse, 1.469367938527859385e-39, PT ;  /* 0x001000000b00780b */ /* 0x040fe40003f4e200 */
[----:B------:R-:W-:Y:S01]  /*0450*/  LOP3.LUT R3, R2, 0x3ff00000, RZ, 0xfc, !PT ;  /* 0x3ff0000002037812 */ /* 0x000fe200078efcff */
[----:B------:R-:W-:Y:S01]  /*0460*/  IMAD.MOV.U32 R2, RZ, RZ, R8 ;  /* 0x000000ffff027224 */ /* 0x000fe200078e0008 */
[----:B------:R-:W-:Y:S02]  /*0470*/  LOP3.LUT R7, R11, 0x7ff00000, RZ, 0xc0, !PT ;  /* 0x7ff000000b077812 */ /* 0x000fe400078ec0ff */
[----:B------:R-:W-:-:S03]  /*0480*/  LOP3.LUT R16, R9, 0x7ff00000, RZ, 0xc0, !PT ;  /* 0x7ff0000009107812 */ /* 0x000fc600078ec0ff */
[----:B------:R-:W-:Y:S01]  /*0490*/  @!P0 DMUL R2, R8, 8.98846567431157953865e+307 ;  /* 0x7fe0000008028828 */ /* 0x000fe20000000000 */
[----:B------:R-:W-:-:S03]  /*04a0*/  ISETP.GE.U32.AND P1, PT, R7, R16, PT ;  /* 0x000000100700720c */ /* 0x000fc60003f26070 */
[----:B------:R-:W-:Y:S02]  /*04b0*/  @!P2 LOP3.LUT R20, R9, 0x7ff00000, RZ, 0xc0, !PT ;  /* 0x7ff000000914a812 */ /* 0x000fe400078ec0ff */
[----:B------:R-:W0:Y:S02]  /*04c0*/  MUFU.RCP64H R13, R3 ;  /* 0x00000003000d7308 */ /* 0x000e240000001800 */
[----:B------:R-:W-:Y:S01]  /*04d0*/  @!P2 ISETP.GE.U32.AND P3, PT, R7, R20, PT ;  /* 0x000000140700a20c */ /* 0x000fe20003f66070 */
[----:B------:R-:W-:Y:S01]  /*04e0*/  @!P2 IMAD.MOV.U32 R20, RZ, RZ, RZ ;  /* 0x000000ffff14a224 */ /* 0x000fe200078e00ff */
[----:B0-----:R-:W-:-:S08]  /*04f0*/  DFMA R14, R12, -R2, 1 ;  /* 0x3ff000000c0e742b */ /* 0x001fd00000000802 */
[----:B------:R-:W-:Y:S01]  /*0500*/  DFMA R18, R14, R14, R14 ;  /* 0x0000000e0e12722b */ /* 0x000fe2000000000e */
[----:B------:R-:W-:-:S05]  /*0510*/  IMAD.MOV.U32 R14, RZ, RZ, 0x1ca00000 ;  /* 0x1ca00000ff0e7424 */ /* 0x000fca00078e00ff */
[C---:B------:R-:W-:Y:S02]  /*0520*/  @!P2 SEL R15, R14.reuse, 0x63400000, !P3 ;  /* 0x634000000e0fa807 */ /* 0x040fe40005800000 */
[----:B------:R-:W-:Y:S01]  /*0530*/  DFMA R18, R12, R18, R12 ;  /* 0x000000120c12722b */ /* 0x000fe2000000000c */
[----:B------:R-:W-:Y:S01]  /*0540*/  SEL R13, R14, 0x63400000, !P1 ;  /* 0x634000000e0d7807 */ /* 0x000fe20004800000 */
[----:B------:R-:W-:Y:S01]  /*0550*/  IMAD.MOV.U32 R12, RZ, RZ, R10 ;  /* 0x000000ffff0c7224 */ /* 0x000fe200078e000a */
[--C-:B------:R-:W-:Y:S02]  /*0560*/  @!P2 LOP3.LUT R15, R15, 0x80000000, R11.reuse, 0xf8, !PT ;  /* 0x800000000f0fa812 */ /* 0x100fe400078ef80b */
[----:B------:R-:W-:Y:S02]  /*0570*/  LOP3.LUT R13, R13, 0x800fffff, R11, 0xf8, !PT ;  /* 0x800fffff0d0d7812 */ /* 0x000fe400078ef80b */
[----:B------:R-:W-:Y:S01]  /*0580*/  @!P2 LOP3.LUT R21, R15, 0x100000, RZ, 0xfc, !PT ;  /* 0x001000000f15a812 */ /* 0x000fe200078efcff */
[----:B------:R-:W-:-:S05]  /*0590*/  DFMA R22, R18, -R2, 1 ;  /* 0x3ff000001216742b */ /* 0x000fca0000000802 */
[----:B------:R-:W-:-:S03]  /*05a0*/  @!P2 DFMA R12, R12, 2, -R20 ;  /* 0x400000000c0ca82b */ /* 0x000fc60000000814 */
[----:B------:R-:W-:Y:S01]  /*05b0*/  DFMA R18, R18, R22, R18 ;  /* 0x000000161212722b */ /* 0x000fe20000000012 */
[----:B------:R-:W-:Y:S02]  /*05c0*/  IMAD.MOV.U32 R23, RZ, RZ, R7 ;  /* 0x000000ffff177224 */ /* 0x000fe400078e0007 */
[----:B------:R-:W-:Y:S01]  /*05d0*/  IMAD.MOV.U32 R22, RZ, RZ, R16 ;  /* 0x000000ffff167224 */ /* 0x000fe200078e0010 */
[----:B------:R-:W-:-:S03]  /*05e0*/  @!P0 LOP3.LUT R22, R3, 0x7ff00000, RZ, 0xc0, !PT ;  /* 0x7ff0000003168812 */ /* 0x000fc600078ec0ff */
[----:B------:R-:W-:Y:S01]  /*05f0*/  @!P2 LOP3.LUT R23, R13, 0x7ff00000, RZ, 0xc0, !PT ;  /* 0x7ff000000d17a812 */ /* 0x000fe200078ec0ff */
[----:B------:R-:W-:Y:S01]  /*0600*/  DMUL R20, R18, R12 ;  /* 0x0000000c12147228 */ /* 0x000fe20000000000 */
[----:B------:R-:W-:-:S03]  /*0610*/  VIADD R24, R22, 0xffffffff ;  /* 0xffffffff16187836 */ /* 0x000fc60000000000 */
[----:B------:R-:W-:-:S04]  /*0620*/  VIADD R15, R23, 0xffffffff ;  /* 0xffffffff170f7836 */ /* 0x000fc80000000000 */
[----:B------:R-:W-:Y:S01]  /*0630*/  DFMA R16, R20, -R2, R12 ;  /* 0x800000021410722b */ /* 0x000fe2000000000c */
[----:B------:R-:W-:-:S04]  /*0640*/  ISETP.GT.U32.AND P0, PT, R15, 0x7feffffe, PT ;  /* 0x7feffffe0f00780c */ /* 0x000fc80003f04070 */
[----:B------:R-:W-:-:S03]  /*0650*/  ISETP.GT.U32.OR P0, PT, R24, 0x7feffffe, P0 ;  /* 0x7feffffe1800780c */ /* 0x000fc60000704470 */
[----:B------:R-:W-:-:S10]  /*0660*/  DFMA R16, R18, R16, R20 ;  /* 0x000000101210722b */ /* 0x000fd40000000014 */
[----:B------:R-:W-:Y:S05]  /*0670*/  @P0 BRA `(.L_x_6) ;  /* 0x00000000006c0947 */ /* 0x000fea0003800000 */
[----:B------:R-:W-:-:S04]  /*0680*/  LOP3.LUT R18, R9, 0x7ff00000, RZ, 0xc0, !PT ;  /* 0x7ff0000009127812 */ /* 0x000fc800078ec0ff */
[CC--:B------:R-:W-:Y:S02]  /*0690*/  VIADDMNMX R10, R7.reuse, -R18.reuse, 0xb9600000, !PT ;  /* 0xb9600000070a7446 */ /* 0x0c0fe40007800912 */
[----:B------:R-:W-:Y:S02]  /*06a0*/  ISETP.GE.U32.AND P0, PT, R7, R18, PT ;  /* 0x000000120700720c */ /* 0x000fe40003f06070 */
[----:B------:R-:W-:Y:S02]  /*06b0*/  VIMNMX R10, PT, PT, R10, 0x46a00000, PT ;  /* 0x46a000000a0a7848 */ /* 0x000fe40003fe0100 */
[----:B------:R-:W-:-:S05]  /*06c0*/  SEL R7, R14, 0x63400000, !P0 ;  /* 0x634000000e077807 */ /* 0x000fca0004000000 */
[----:B------:R-:W-:Y:S02]  /*06d0*/  IMAD.IADD R7, R10, 0x1, -R7 ;  /* 0x000000010a077824 */ /* 0x000fe400078e0a07 */
[----:B------:R-:W-:Y:S02]  /*06e0*/  IMAD.MOV.U32 R10, RZ, RZ, RZ ;  /* 0x000000ffff0a7224 */ /* 0x000fe400078e00ff */
[----:B------:R-:W-:-:S06]  /*06f0*/  VIADD R11, R7, 0x7fe00000 ;  /* 0x7fe00000070b7836 */ /* 0x000fcc0000000000 */
[----:B------:R-:W-:-:S10]  /*0700*/  DMUL R14, R16, R10 ;  /* 0x0000000a100e7228 */ /* 0x000fd40000000000 */
[----:B------:R-:W-:-:S13]  /*0710*/  FSETP.GTU.AND P0, PT, |R15|, 1.469367938527859385e-39, PT ;  /* 0x001000000f00780b */ /* 0x000fda0003f0c200 */
[----:B------:R-:W-:Y:S05]  /*0720*/  @P0 BRA `(.L_x_7) ;  /* 0x0000000000940947 */ /* 0x000fea0003800000 */
[----:B------:R-:W-:Y:S01]  /*0730*/  DFMA R2, R16, -R2, R12 ;  /* 0x800000021002722b */ /* 0x000fe2000000000c */
[----:B------:R-:W-:-:S09]  /*0740*/  IMAD.MOV.U32 R10, RZ, RZ, RZ ;  /* 0x000000ffff0a7224 */ /* 0x000fd200078e00ff */
[C---:B------:R-:W-:Y:S02]  /*0750*/  FSETP.NEU.AND P0, PT, R3.reuse, RZ, PT ;  /* 0x000000ff0300720b */ /* 0x040fe40003f0d000 */
[----:B------:R-:W-:-:S04]  /*0760*/  LOP3.LUT R9, R3, 0x80000000, R9, 0x48, !PT ;  /* 0x8000000003097812 */ /* 0x000fc800078e4809 */
[----:B------:R-:W-:-:S07]  /*0770*/  LOP3.LUT R11, R9, R11, RZ, 0xfc, !PT ;  /* 0x0000000b090b7212 */ /* 0x000fce00078efcff */
[----:B------:R-:W-:Y:S05]  /*0780*/  @!P0 BRA `(.L_x_7) ;  /* 0x00000000007c8947 */ /* 0x000fea0003800000 */
[----:B------:R-:W-:Y:S01]  /*0790*/  IADD3 R3, PT, PT, -R7, RZ, RZ ;  /* 0x000000ff07037210 */ /* 0x000fe20007ffe1ff */
[----:B------:R-:W-:Y:S01]  /*07a0*/  IMAD.MOV.U32 R2, RZ, RZ, RZ ;  /* 0x000000ffff027224 */ /* 0x000fe200078e00ff */
[----:B------:R-:W-:-:S05]  /*07b0*/  DMUL.RP R10, R16, R10 ;  /* 0x0000000a100a7228 */ /* 0x000fca0000008000 */
[----:B------:R-:W-:-:S05]  /*07c0*/  DFMA R2, R14, -R2, R16 ;  /* 0x800000020e02722b */ /* 0x000fca0000000010 */
[----:B------:R-:W-:Y:S02]  /*07d0*/  LOP3.LUT R9, R11, R9, RZ, 0x3c, !PT ;  /* 0x000000090b097212 */ /* 0x000fe400078e3cff */
[----:B------:R-:W-:-:S04]  /*07e0*/  IADD3 R2, PT, PT, -R7, -0x43300000, RZ ;  /* 0xbcd0000007027810 */ /* 0x000fc80007ffe1ff */
[----:B------:R-:W-:-:S04]  /*07f0*/  FSETP.NEU.AND P0, PT, |R3|, R2, PT ;  /* 0x000000020300720b */ /* 0x000fc80003f0d200 */
[----:B------:R-:W-:Y:S02]  /*0800*/  FSEL R14, R10, R14, !P0 ;  /* 0x0000000e0a0e7208 */ /* 0x000fe40004000000 */
[----:B------:R-:W-:Y:S01]  /*0810*/  FSEL R15, R9, R15, !P0 ;  /* 0x0000000f090f7208 */ /* 0x000fe20004000000 */
[----:B------:R-:W-:Y:S06]  /*0820*/  BRA `(.L_x_7) ;  /* 0x0000000000547947 */ /* 0x000fec0003800000 */
.L_x_6:
[----:B------:R-:W-:-:S14]  /*0830*/  DSETP.NAN.AND P0, PT, R10, R10, PT ;  /* 0x0000000a0a00722a */ /* 0x000fdc0003f08000 */
[----:B------:R-:W-:Y:S05]  /*0840*/  @P0 BRA `(.L_x_8) ;  /* 0x0000000000440947 */ /* 0x000fea0003800000 */
[----:B------:R-:W-:-:S14]  /*0850*/  DSETP.NAN.AND P0, PT, R8, R8, PT ;  /* 0x000000080800722a */ /* 0x000fdc0003f08000 */
[----:B------:R-:W-:Y:S05]  /*0860*/  @P0 BRA `(.L_x_9) ;  /* 0x0000000000300947 */ /* 0x000fea0003800000 */
[----:B------:R-:W-:Y:S01]  /*0870*/  ISETP.NE.AND P0, PT, R23, R22, PT ;  /* 0x000000161700720c */ /* 0x000fe20003f05270 */
[----:B------:R-:W-:Y:S02]  /*0880*/  IMAD.MOV.U32 R14, RZ, RZ, 0x0 ;  /* 0x00000000ff0e7424 */ /* 0x000fe400078e00ff */
[----:B------:R-:W-:-:S10]  /*0890*/  IMAD.MOV.U32 R15, RZ, RZ, -0x80000 ;  /* 0xfff80000ff0f7424 */ /* 0x000fd400078e00ff */
[----:B------:R-:W-:Y:S05]  /*08a0*/  @!P0 BRA `(.L_x_7) ;  /* 0x0000000000348947 */ /* 0x000fea0003800000 */
[----:B------:R-:W-:Y:S02]  /*08b0*/  ISETP.NE.AND P0, PT, R23, 0x7ff00000, PT ;  /* 0x7ff000001700780c */ /* 0x000fe40003f05270 */
[----:B------:R-:W-:Y:S02]  /*08c0*/  LOP3.LUT R15, R11, 0x80000000, R9, 0x48, !PT ;  /* 0x800000000b0f7812 */ /* 0x000fe400078e4809 */
[----:B------:R-:W-:-:S13]  /*08d0*/  ISETP.EQ.OR P0, PT, R22, RZ, !P0 ;  /* 0x000000ff1600720c */ /* 0x000fda0004702670 */
[----:B------:R-:W-:Y:S01]  /*08e0*/  @P0 LOP3.LUT R2, R15, 0x7ff00000, RZ, 0xfc, !PT ;  /* 0x7ff000000f020812 */ /* 0x000fe200078efcff */
[----:B------:R-:W-:Y:S02]  /*08f0*/  @!P0 IMAD.MOV.U32 R14, RZ, RZ, RZ ;  /* 0x000000ffff0e8224 */ /* 0x000fe400078e00ff */
[----:B------:R-:W-:Y:S02]  /*0900*/  @P0 IMAD.MOV.U32 R14, RZ, RZ, RZ ;  /* 0x000000ffff0e0224 */ /* 0x000fe400078e00ff */
[----:B------:R-:W-:Y:S01]  /*0910*/  @P0 IMAD.MOV.U32 R15, RZ, RZ, R2 ;  /* 0x000000ffff0f0224 */ /* 0x000fe200078e0002 */
[----:B------:R-:W-:Y:S06]  /*0920*/  BRA `(.L_x_7) ;  /* 0x0000000000147947 */ /* 0x000fec0003800000 */
.L_x_9:
[----:B------:R-:W-:Y:S01]  /*0930*/  LOP3.LUT R15, R9, 0x80000, RZ, 0xfc, !PT ;  /* 0x00080000090f7812 */ /* 0x000fe200078efcff */
[----:B------:R-:W-:Y:S01]  /*0940*/  IMAD.MOV.U32 R14, RZ, RZ, R8 ;  /* 0x000000ffff0e7224 */ /* 0x000fe200078e0008 */
[----:B------:R-:W-:Y:S06]  /*0950*/  BRA `(.L_x_7) ;  /* 0x0000000000087947 */ /* 0x000fec0003800000 */
.L_x_8:
[----:B------:R-:W-:Y:S01]  /*0960*/  LOP3.LUT R15, R11, 0x80000, RZ, 0xfc, !PT ;  /* 0x000800000b0f7812 */ /* 0x000fe200078efcff */
[----:B------:R-:W-:-:S07]  /*0970*/  IMAD.MOV.U32 R14, RZ, RZ, R10 ;  /* 0x000000ffff0e7224 */ /* 0x000fce00078e000a */
.L_x_7:
[----:B------:R-:W-:Y:S05]  /*0980*/  BSYNC.RECONVERGENT B1 ;  /* 0x0000000000017941 */ /* 0x000fea0003800200 */
.L_x_5:
[----:B------:R-:W-:Y:S01]  /*0990*/  MOV R2, R0 ;  /* 0x0000000000027202 */ /* 0x000fe20000000f00 */
[----:B------:R-:W-:-:S04]  /*09a0*/  IMAD.MOV.U32 R3, RZ, RZ, 0x0 ;  /* 0x00000000ff037424 */ /* 0x000fc800078e00ff */
[----:B------:R-:W-:Y:S05]  /*09b0*/  RET.REL.NODEC R2 `(_Z14teste_update_SPdS_) ;  /* 0xfffffff402907950 */ /* 0x000fea0003c3ffff */
        .weak           $__internal_1_$__cuda_sm20_sqrt_rn_f32_slowpath
        .type           $__internal_1_$__cuda_sm20_sqrt_rn_f32_slowpath,@function
        .size           $__internal_1_$__cuda_sm20_sqrt_rn_f32_slowpath,(.L_x_177 - $__internal_1_$__cuda_sm20_sqrt_rn_f32_slowpath)
$__internal_1_$__cuda_sm20_sqrt_rn_f32_slowpath:
[----:B------:R-:W-:-:S13]  /*09c0*/  LOP3.LUT P0, RZ, R0, 0x7fffffff, RZ, 0xc0, !PT ;  /* 0x7fffffff00ff7812 */ /* 0x000fda000780c0ff */
[----:B------:R-:W-:Y:S01]  /*09d0*/  @!P0 IMAD.MOV.U32 R2, RZ, RZ, R0 ;  /* 0x000000ffff028224 */ /* 0x000fe200078e0000 */
[----:B------:R-:W-:Y:S06]  /*09e0*/  @!P0 BRA `(.L_x_10) ;  /* 0x0000000000408947 */ /* 0x000fec0003800000 */
[----:B------:R-:W-:-:S13]  /*09f0*/  FSETP.GEU.FTZ.AND P0, PT, R0, RZ, PT ;  /* 0x000000ff0000720b */ /* 0x000fda0003f1e000 */
[----:B------:R-:W-:Y:S01]  /*0a00*/  @!P0 IMAD.MOV.U32 R2, RZ, RZ, 0x7fffffff ;  /* 0x7fffffffff028424 */ /* 0x000fe200078e00ff */
[----:B------:R-:W-:Y:S06]  /*0a10*/  @!P0 BRA `(.L_x_10) ;  /* 0x0000000000348947 */ /* 0x000fec0003800000 */
[----:B------:R-:W-:-:S13]  /*0a20*/  FSETP.GTU.FTZ.AND P0, PT, |R0|, +INF , PT ;  /* 0x7f8000000000780b */ /* 0x000fda0003f1c200 */
[----:B------:R-:W-:Y:S01]  /*0a30*/  @P0 FADD.FTZ R2, R0, 1 ;  /* 0x3f80000000020421 */ /* 0x000fe20000010000 */
[----:B------:R-:W-:Y:S06]  /*0a40*/  @P0 BRA `(.L_x_10) ;  /* 0x0000000000280947 */ /* 0x000fec0003800000 */
[----:B------:R-:W-:-:S13]  /*0a50*/  FSETP.NEU.FTZ.AND P0, PT, |R0|, +INF , PT ;  /* 0x7f8000000000780b */ /* 0x000fda0003f1d200 */
[----:B------:R-:W-:-:S04]  /*0a60*/  @P0 FFMA R3, R0, 1.84467440737095516160e+19, RZ ;  /* 0x5f80000000030823 */ /* 0x000fc800000000ff */
[----:B------:R-:W0:Y:S02]  /*0a70*/  @P0 MUFU.RSQ R2, R3 ;  /* 0x0000000300020308 */ /* 0x000e240000001400 */
[----:B0-----:R-:W-:Y:S01]  /*0a80*/  @P0 FMUL.FTZ R8, R3, R2 ;  /* 0x0000000203080220 */ /* 0x001fe20000410000 */
[----:B------:R-:W-:Y:S01]  /*0a90*/  @P0 FMUL.FTZ R9, R2, 0.5 ;  /* 0x3f00000002090820 */ /* 0x000fe20000410000 */
[----:B------:R-:W-:Y:S02]  /*0aa0*/  @!P0 IMAD.MOV.U32 R2, RZ, RZ, R0 ;  /* 0x000000ffff028224 */ /* 0x000fe400078e0000 */
[----:B------:R-:W-:-:S04]  /*0ab0*/  @P0 FADD.FTZ R7, -R8, -RZ ;  /* 0x800000ff08070221 */ /* 0x000fc80000010100 */
[----:B------:R-:W-:-:S04]  /*0ac0*/  @P0 FFMA R7, R8, R7, R3 ;  /* 0x0000000708070223 */ /* 0x000fc80000000003 */
[----:B------:R-:W-:-:S04]  /*0ad0*/  @P0 FFMA R7, R7, R9, R8 ;  /* 0x0000000907070223 */ /* 0x000fc80000000008 */
[----:B------:R-:W-:-:S07]  /*0ae0*/  @P0 FMUL.FTZ R2, R7, 2.3283064365386962891e-10 ;  /* 0x2f80000007020820 */ /* 0x000fce0000410000 */
.L_x_10:
[----:B------:R-:W-:Y:S02]  /*0af0*/  IMAD.MOV.U32 R8, RZ, RZ, R2 ;  /* 0x000000ffff087224 */ /* 0x000fe400078e0002 */
[----:B------:R-:W-:Y:S02]  /*0b00*/  IMAD.MOV.U32 R2, RZ, RZ, R12 ;  /* 0x000000ffff027224 */ /* 0x000fe400078e000c */
[----:B------:R-:W-:-:S04]  /*0b10*/  IMAD.MOV.U32 R3, RZ, RZ, 0x0 ;  /* 0x00000000ff037424 */ /* 0x000fc800078e00ff */
[----:B------:R-:W-:Y:S05]  /*0b20*/  RET.REL.NODEC R2 `(_Z14teste_update_SPdS_) ;  /* 0xfffffff402347950 */ /* 0x000fea0003c3ffff */
.L_x_11:
[----:B------:R-:W-:-:S00]  /*0b30*/  BRA `(.L_x_11) ;  /* 0xfffffffc00fc7947 */ /* 0x000fc0000383ffff */
[----:B------:R-:W-:-:S00]  /*0b40*/  NOP ;  /* 0x0000000000007918 */ /* 0x000fc00000000000 */
        /* <DEDUP_REMOVED lines=11> */
.L_x_177:


//--------------------- .text._Z8update_SPdS_     --------------------------
	.section	.text._Z8update_SPdS_,"ax",@progbits
	.align	128
        .global         _Z8update_SPdS_
        .type           _Z8update_SPdS_,@function
        .size           _Z8update_SPdS_,(.L_x_179 - _Z8update_SPdS_)
        .other          _Z8update_SPdS_,@"STO_CUDA_ENTRY STV_DEFAULT"
_Z8update_SPdS_:
.text._Z8update_SPdS_:
        /* <DEDUP_REMOVED lines=12> */
[----:B0-----:R-:W2:Y:S01]  /*00c0*/  LDG.E.64 R8, desc[UR4][R8.64] ;  /* 0x0000000408087981 */ /* 0x001ea2000c1e1b00 */
[----:B-1----:R-:W-:-:S06]  /*00d0*/  IMAD.WIDE R12, R6, 0x8, R12 ;  /* 0x00000008060c7825 */ /* 0x002fcc00078e020c */
[----:B------:R-:W3:Y:S01]  /*00e0*/  LDG.E.64 R12, desc[UR4][R12.64] ;  /* 0x000000040c0c7981 */ /* 0x000ee2000c1e1b00 */
[----:B------:R-:W0:Y:S03]  /*00f0*/  LDC.64 R4, c[0x4][0x10] ;  /* 0x01000400ff047b82 */ /* 0x000e260000000a00 */
[----:B0-----:R-:W4:Y:S01]  /*0100*/  LDG.E.64 R4, desc[UR4][R4.64] ;  /* 0x0000000404047981 */ /* 0x001f22000c1e1b00 */
[----:B------:R-:W2:Y:S01]  /*0110*/  I2F.F64 R2, R6 ;  /* 0x0000000600027312 */ /* 0x000ea20000201c00 */
[----:B------:R-:W-:Y:S01]  /*0120*/  UMOV UR6, 0x9ee75616 ;  /* 0x9ee7561600067882 */ /* 0x000fe20000000000 */
[----:B------:R-:W-:Y:S01]  /*0130*/  UMOV UR7, 0x3cd203af ;  /* 0x3cd203af00077882 */ /* 0x000fe20000000000 */
[----:B------:R-:W-:Y:S01]  /*0140*/  BSSY.RECONVERGENT B0, `(.L_x_12) ;  /* 0x0000012000007945 */ /* 0x000fe20003800200 */
[----:B--2---:R-:W-:-:S08]  /*0150*/  DFMA R2, R2, R8, UR6 ;  /* 0x0000000602027e2b */ /* 0x004fd00008000008 */
[----:B------:R-:W-:-:S08]  /*0160*/  DMUL R10, R2, R2 ;  /* 0x00000002020a7228 */ /* 0x000fd00000000000 */
[----:B---3--:R-:W-:-:S10]  /*0170*/  DFMA R14, R12, 4, R10 ;  /* 0x401000000c0e782b */ /* 0x008fd4000000000a */
[----:B------:R-:W0:Y:S01]  /*0180*/  F2F.F32.F64 R14, R14 ;  /* 0x0000000e000e7310 */ /* 0x000e220000301000 */
[----:B----4-:R-:W-:Y:S01]  /*0190*/  DMUL R10, R4, R2 ;  /* 0x00000002040a7228 */ /* 0x010fe20000000000 */
[----:B0-----:R-:W-:-:S06]  /*01a0*/  FADD R0, |R14|, -RZ ;  /* 0x800000ff0e007221 */ /* 0x001fcc0000000200 */
[----:B------:R0:W1:Y:S01]  /*01b0*/  MUFU.RSQ R7, |R14| ;  /* 0x4000000e00077308 */ /* 0x0000620000001400 */
[----:B------:R-:W-:-:S05]  /*01c0*/  VIADD R8, R0, 0xf3000000 ;  /* 0xf300000000087836 */ /* 0x000fca0000000000 */
[----:B------:R-:W-:-:S13]  /*01d0*/  ISETP.GT.U32.AND P0, PT, R8, 0x727fffff, PT ;  /* 0x727fffff0800780c */ /* 0x000fda0003f04070 */
[----:B01----:R-:W-:Y:S05]  /*01e0*/  @!P0 BRA `(.L_x_13) ;  /* 0x00000000000c8947 */ /* 0x003fea0003800000 */
[----:B------:R-:W-:-:S07]  /*01f0*/  MOV R12, 0x210 ;  /* 0x00000210000c7802 */ /* 0x000fce0000000f00 */
[----:B------:R-:W-:Y:S05]  /*0200*/  CALL.REL.NOINC `($__internal_3_$__cuda_sm20_sqrt_rn_f32_slowpath) ;  /* 0x0000000400f87944 */ /* 0x000fea0003c00000 */
[----:B------:R-:W-:Y:S05]  /*0210*/  BRA `(.L_x_14) ;  /* 0x0000000000107947 */ /* 0x000fea0003800000 */
.L_x_13:
[----:B------:R-:W-:Y:S01]  /*0220*/  FMUL.FTZ R3, |R14|, R7 ;  /* 0x000000070e037220 */ /* 0x000fe20000410200 */
[----:B------:R-:W-:-:S03]  /*0230*/  FMUL.FTZ R7, R7, 0.5 ;  /* 0x3f00000007077820 */ /* 0x000fc60000410000 */
[----:B------:R-:W-:-:S04]  /*0240*/  FFMA R8, -R3, R3, |R14| ;  /* 0x0000000303087223 */ /* 0x000fc8000000050e */
[----:B------:R-:W-:-:S07]  /*0250*/  FFMA R8, R8, R7, R3 ;  /* 0x0000000708087223 */ /* 0x000fce0000000003 */
.L_x_14:
[----:B------:R-:W-:Y:S05]  /*0260*/  BSYNC.RECONVERGENT B0 ;  /* 0x0000000000007941 */ /* 0x000fea0003800200 */
.L_x_12:
        /* <DEDUP_REMOVED lines=17> */
[----:B------:R-:W-:Y:S05]  /*0380*/  CALL.REL.NOINC `($__internal_2_$__cuda_sm20_div_rn_f64_full) ;  /* 0x0000000000287944 */ /* 0x000fea0003c00000 */
[----:B------:R-:W-:Y:S02]  /*0390*/  IMAD.MOV.U32 R2, RZ, RZ, R14 ;  /* 0x000000ffff027224 */ /* 0x000fe400078e000e */
[----:B------:R-:W-:-:S07]  /*03a0*/  IMAD.MOV.U32 R3, RZ, RZ, R15 ;  /* 0x000000ffff037224 */ /* 0x000fce00078e000f */
.L_x_16:
[----:B------:R-:W-:Y:S05]  /*03b0*/  BSYNC.RECONVERGENT B0 ;  /* 0x0000000000007941 */ /* 0x000fea0003800200 */
.L_x_15:
[----:B------:R-:W0:Y:S02]  /*03c0*/  LDC.64 R8, c[0x0][0x388] ;  /* 0x0000e200ff087b82 */ /* 0x000e240000000a00 */
[----:B0-----:R-:W-:-:S05]  /*03d0*/  IMAD.WIDE R6, R6, 0x8, R8 ;  /* 0x0000000806067825 */ /* 0x001fca00078e0208 */
[----:B------:R-:W2:Y:S01]  /*03e0*/  LDG.E.64 R8, desc[UR4][R6.64] ;  /* 0x0000000406087981 */ /* 0x000ea2000c1e1b00 */
[----:B------:R-:W-:-:S08]  /*03f0*/  DADD R4, -R4, 1 ;  /* 0x3ff0000004047429 */ /* 0x000fd00000000100 */
[----:B--2---:R-:W-:-:S07]  /*0400*/  DFMA R4, R4, R8, R2 ;  /* 0x000000080404722b */ /* 0x004fce0000000002 */
[----:B------:R-:W-:Y:S01]  /*0410*/  STG.E.64 desc[UR4][R6.64], R4 ;  /* 0x0000000406007986 */ /* 0x000fe2000c101b04 */
[----:B------:R-:W-:Y:S05]  /*0420*/  EXIT ;  /* 0x000000000000794d */ /* 0x000fea0003800000 */
        .weak           $__internal_2_$__cuda_sm20_div_rn_f64_full
        .type           $__internal_2_$__cuda_sm20_div_rn_f64_full,@function
        .size           $__internal_2_$__cuda_sm20_div_rn_f64_full,($__internal_3_$__cuda_sm20_sqrt_rn_f32_slowpath - $__internal_2_$__cuda_sm20_div_rn_f64_full)
$__internal_2_$__cuda_sm20_div_rn_f64_full:
        /* <DEDUP_REMOVED lines=67> */
.L_x_18:
        /* <DEDUP_REMOVED lines=16> */
.L_x_21:
[----:B------:R-:W-:Y:S01]  /*0960*/  LOP3.LUT R15, R9, 0x80000, RZ, 0xfc, !PT ;  /* 0x00080000090f7812 */ /* 0x000fe200078efcff */
[----:B------:R-:W-:Y:S01]  /*0970*/  IMAD.MOV.U32 R14, RZ, RZ, R8 ;  /* 0x000000ffff0e7224 */ /* 0x000fe200078e0008 */
[----:B------:R-:W-:Y:S06]  /*0980*/  BRA `(.L_x_19) ;  /* 0x0000000000087947 */ /* 0x000fec0003800000 */
.L_x_20:
[----:B------:R-:W-:Y:S01]  /*0990*/  LOP3.LUT R15, R11, 0x80000, RZ, 0xfc, !PT ;  /* 0x000800000b0f7812 */ /* 0x000fe200078efcff */
[----:B------:R-:W-:-:S07]  /*09a0*/  IMAD.MOV.U32 R14, RZ, RZ, R10 ;  /* 0x000000ffff0e7224 */ /* 0x000fce00078e000a */
.L_x_19:
[----:B------:R-:W-:Y:S05]  /*09b0*/  BSYNC.RECONVERGENT B1 ;  /* 0x0000000000017941 */ /* 0x000fea0003800200 */
.L_x_17:
[----:B------:R-:W-:Y:S01]  /*09c0*/  MOV R2, R0 ;  /* 0x0000000000027202 */ /* 0x000fe20000000f00 */
[----:B------:R-:W-:-:S04]  /*09d0*/  IMAD.MOV.U32 R3, RZ, RZ, 0x0 ;  /* 0x00000000ff037424 */ /* 0x000fc800078e00ff */
[----:B------:R-:W-:Y:S05]  /*09e0*/  RET.REL.NODEC R2 `(_Z8update_SPdS_) ;  /* 0xfffffff402847950 */ /* 0x000fea0003c3ffff */
        .weak           $__internal_3_$__cuda_sm20_sqrt_rn_f32_slowpath
        .type           $__internal_3_$__cuda_sm20_sqrt_rn_f32_slowpath,@function
        .size           $__internal_3_$__cuda_sm20_sqrt_rn_f32_slowpath,(.L_x_179 - $__internal_3_$__cuda_sm20_sqrt_rn_f32_slowpath)
$__internal_3_$__cuda_sm20_sqrt_rn_f32_slowpath:
        /* <DEDUP_REMOVED lines=19> */
.L_x_22:
[----:B------:R-:W-:Y:S02]  /*0b20*/  IMAD.MOV.U32 R8, RZ, RZ, R2 ;  /* 0x000000ffff087224 */ /* 0x000fe400078e0002 */
[----:B------:R-:W-:Y:S02]  /*0b30*/  IMAD.MOV.U32 R2, RZ, RZ, R12 ;  /* 0x000000ffff027224 */ /* 0x000fe400078e000c */
[----:B------:R-:W-:-:S04]  /*0b40*/  IMAD.MOV.U32 R3, RZ, RZ, 0x0 ;  /* 0x00000000ff037424 */ /* 0x000fc800078e00ff */
[----:B------:R-:W-:Y:S05]  /*0b50*/  RET.REL.NODEC R2 `(_Z8update_SPdS_) ;  /* 0xfffffff402287950 */ /* 0x000fea0003c3ffff */
.L_x_23:
        /* <DEDUP_REMOVED lines=10> */
.L_x_179:


//--------------------- .text._Z16calculate_V_ph_kPdS_S_S_S_ --------------------------
	.section	.text._Z16calculate_V_ph_kPdS_S_S_S_,"ax",@progbits
	.align	128
        .global         _Z16calculate_V_ph_kPdS_S_S_S_
        .type           _Z16calculate_V_ph_kPdS_S_S_S_,@function
        .size           _Z16calculate_V_ph_kPdS_S_S_S_,(.L_x_188 - _Z16calculate_V_ph_kPdS_S_S_S_)
        .other          _Z16calculate_V_ph_kPdS_S_S_S_,@"STO_CUDA_ENTRY STV_DEFAULT"
_Z16calculate_V_ph_kPdS_S_S_S_:
.text._Z16calculate_V_ph_kPdS_S_S_S_:
        /* <DEDUP_REMOVED lines=10> */
[----:B------:R-:W-:Y:S02]  /*00a0*/  ISETP.GE.AND P0, PT, R0, 0x1, PT ;  /* 0x000000010000780c */ /* 0x000fe40003f06270 */
[----:B------:R-:W-:-:S11]  /*00b0*/  CS2R R22, SRZ ;  /* 0x0000000000167805 */ /* 0x000fd6000001ff00 */
[----:B------:R-:W-:Y:S05]  /*00c0*/  @!P0 BRA `(.L_x_24) ;  /* 0x0000000c003c8947 */ /* 0x000fea0003800000 */
[----:B------:R-:W-:Y:S01]  /*00d0*/  ISETP.GE.U32.AND P0, PT, R0, 0x8, PT ;  /* 0x000000080000780c */ /* 0x000fe20003f06070 */
[----:B------:R-:W-:Y:S02]  /*00e0*/  HFMA2 R2, -RZ, RZ, 0, 0 ;  /* 0x00000000ff027431 */ /* 0x000fe400000001ff */
[----:B------:R-:W-:Y:S01]  /*00f0*/  IMAD R29, R3, R0, RZ ;  /* 0x00000000031d7224 */ /* 0x000fe200078e02ff */
[----:B------:R-:W-:-:S09]  /*0100*/  CS2R R22, SRZ ;  /* 0x0000000000167805 */ /* 0x000fd2000001ff00 */
[----:B------:R-:W-:Y:S05]  /*0110*/  @!P0 BRA `(.L_x_25) ;  /* 0x00000004007c8947 */ /* 0x000fea0003800000 */
[----:B------:R-:W-:Y:S01]  /*0120*/  LOP3.LUT R2, R0, 0x7ffffff8, RZ, 0xc0, !PT ;  /* 0x7ffffff800027812 */ /* 0x000fe200078ec0ff */
[----:B------:R-:W-:Y:S01]  /*0130*/  IMAD.MOV.U32 R26, RZ, RZ, RZ ;  /* 0x000000ffff1a7224 */ /* 0x000fe200078e00ff */
[----:B------:R-:W-:Y:S02]  /*0140*/  CS2R R4, SRZ ;  /* 0x0000000000047805 */ /* 0x000fe4000001ff00 */
[----:B------:R-:W-:-:S07]  /*0150*/  CS2R R22, SRZ ;  /* 0x0000000000167805 */ /* 0x000fce000001ff00 */
.L_x_26:
[----:B------:R-:W0:Y:S08]  /*0160*/  LDC.64 R8, c[0x0][0x380] ;  /* 0x0000e000ff087b82 */ /* 0x000e300000000a00 */
[----:B------:R-:W1:Y:S08]  /*0170*/  LDC.64 R6, c[0x0][0x388] ;  /* 0x0000e200ff067b82 */ /* 0x000e700000000a00 */
[----:B------:R-:W2:Y:S08]  /*0180*/  LDC.64 R10, c[0x0][0x390] ;  /* 0x0000e400ff0a7b82 */ /* 0x000eb00000000a00 */
[----:B------:R-:W3:Y:S01]  /*0190*/  LDC.64 R12, c[0x0][0x398] ;  /* 0x0000e600ff0c7b82 */ /* 0x000ee20000000a00 */
[----:B0-----:R-:W-:-:S05]  /*01a0*/  IMAD.WIDE.U32 R8, R26, 0x8, R8 ;  /* 0x000000081a087825 */ /* 0x001fca00078e0008 */
[----:B------:R-:W4:Y:S01]  /*01b0*/  LDG.E.64 R16, desc[UR4][R8.64] ;  /* 0x0000000408107981 */ /* 0x000f22000c1e1b00 */
[----:B-1----:R-:W-:-:S05]  /*01c0*/  IMAD.WIDE.U32 R6, R26, 0x8, R6 ;  /* 0x000000081a067825 */ /* 0x002fca00078e0006 */
[----:B------:R-:W4:Y:S01]  /*01d0*/  LDG.E.64 R14, desc[UR4][R6.64] ;  /* 0x00000004060e7981 */ /* 0x000f22000c1e1b00 */
[----:B------:R-:W-:Y:S01]  /*01e0*/  IADD3 R21, PT, PT, R29, R26, RZ ;  /* 0x0000001a1d157210 */ /* 0x000fe20007ffe0ff */
[----:B--2---:R-:W-:-:S05]  /*01f0*/  IMAD.WIDE.U32 R10, R26, 0x8, R10 ;  /* 0x000000081a0a7825 */ /* 0x004fca00078e000a */
[----:B------:R-:W2:Y:S01]  /*0200*/  LDG.E.64 R18, desc[UR4][R10.64] ;  /* 0x000000040a127981 */ /* 0x000ea2000c1e1b00 */
[----:B---3--:R-:W-:-:S05]  /*0210*/  IMAD.WIDE R12, R21, 0x8, R12 ;  /* 0x00000008150c7825 */ /* 0x008fca00078e020c */
[----:B------:R-:W3:Y:S01]  /*0220*/  LDG.E.64 R20, desc[UR4][R12.64] ;  /* 0x000000040c147981 */ /* 0x000ee2000c1e1b00 */
[----:B----4-:R-:W-:-:S03]  /*0230*/  DADD R14, R16, R14 ;  /* 0x00000000100e7229 */ /* 0x010fc6000000000e */
[----:B------:R-:W4:Y:S05]  /*0240*/  LDG.E.64 R16, desc[UR4][R8.64+0x8] ;  /* 0x0000080408107981 */ /* 0x000f2a000c1e1b00 */
[----:B--2---:R-:W-:Y:S02]  /*0250*/  DADD R18, R14, R18 ;  /* 0x000000000e127229 */ /* 0x004fe40000000012 */
[----:B------:R-:W4:Y:S01]  /*0260*/  LDG.E.64 R14, desc[UR4][R6.64+0x8] ;  /* 0x00000804060e7981 */ /* 0x000f22000c1e1b00 */
[----:B---3--:R-:W-:-:S08]  /*0270*/  DMUL R20, R20, R4 ;  /* 0x0000000414147228 */ /* 0x008fd00000000000 */
[----:B------:R-:W-:Y:S02]  /*0280*/  DFMA R22, R20, R18, R22 ;  /* 0x000000121416722b */ /* 0x000fe40000000016 */
[----:B------:R-:W2:Y:S04]  /*0290*/  LDG.E.64 R20, desc[UR4][R12.64+0x8] ;  /* 0x000008040c147981 */ /* 0x000ea8000c1e1b00 */
[----:B------:R-:W3:Y:S01]  /*02a0*/  LDG.E.64 R18, desc[UR4][R10.64+0x8] ;  /* 0x000008040a127981 */ /* 0x000ee2000c1e1b00 */
[----:B------:R-:W-:Y:S01]  /*02b0*/  VIADD R24, R26, 0x1 ;  /* 0x000000011a187836 */ /* 0x000fe20000000000 */
[----:B----4-:R-:W-:-:S03]  /*02c0*/  DADD R14, R16, R14 ;  /* 0x00000000100e7229 */ /* 0x010fc6000000000e */
[----:B------:R-:W2:Y:S02]  /*02d0*/  I2F.F64.U32 R16, R24 ;  /* 0x0000001800107312 */ /* 0x000ea40000201800 */
[----:B--2---:R-:W-:Y:S01]  /*02e0*/  DMUL R20, R16, R20 ;  /* 0x0000001410147228 */ /* 0x004fe20000000000 */
[----:B------:R-:W2:Y:S02]  /*02f0*/  LDG.E.64 R16, desc[UR4][R8.64+0x10] ;  /* 0x0000100408107981 */ /* 0x000ea4000c1e1b00 */
[----:B---3--:R-:W-:Y:S02]  /*0300*/  DADD R18, R14, R18 ;  /* 0x000000000e127229 */ /* 0x008fe40000000012 */
[----:B------:R-:W2:Y:S06]  /*0310*/  LDG.E.64 R14, desc[UR4][R6.64+0x10] ;  /* 0x00001004060e7981 */ /* 0x000eac000c1e1b00 */
[----:B------:R-:W-:Y:S01]  /*0320*/  DFMA R20, R20, R18, R22 ;  /* 0x000000121414722b */ /* 0x000fe20000000016 */
[----:B------:R-:W3:Y:S04]  /*0330*/  LDG.E.64 R22, desc[UR4][R12.64+0x10] ;  /* 0x000010040c167981 */ /* 0x000ee8000c1e1b00 */
[----:B------:R-:W4:Y:S01]  /*0340*/  LDG.E.64 R18, desc[UR4][R10.64+0x10] ;  /* 0x000010040a127981 */ /* 0x000f22000c1e1b00 */
[----:B------:R-:W-:Y:S01]  /*0350*/  IADD3 R25, PT, PT, R26, 0x2, RZ ;  /* 0x000000021a197810 */ /* 0x000fe20007ffe0ff */
[----:B--2---:R-:W-:-:S03]  /*0360*/  DADD R14, R16, R14 ;  /* 0x00000000100e7229 */ /* 0x004fc6000000000e */
[----:B------:R0:W3:Y:S01]  /*0370*/  I2F.F64.U32 R16, R25 ;  /* 0x0000001900107312 */ /* 0x0000e20000201800 */
[----:B------:R-:W-:Y:S01]  /*0380*/  VIADD R27, R26, 0x3 ;  /* 0x000000031a1b7836 */ /* 0x000fe20000000000 */
[----:B0-----:R-:W2:Y:S03]  /*0390*/  LDG.E.64 R24, desc[UR4][R12.64+0x20] ;  /* 0x000020040c187981 */ /* 0x001ea6000c1e1b00 */
[----:B----4-:R-:W-:Y:S02]  /*03a0*/  DADD R18, R14, R18 ;  /* 0x000000000e127229 */ /* 0x010fe40000000012 */
[----:B------:R-:W4:Y:S01]  /*03b0*/  LDG.E.64 R14, desc[UR4][R6.64+0x18] ;  /* 0x00001804060e7981 */ /* 0x000f22000c1e1b00 */
[----:B---3--:R-:W-:-:S03]  /*03c0*/  DMUL R22, R16, R22 ;  /* 0x0000001610167228 */ /* 0x008fc60000000000 */
[----:B------:R-:W4:Y:S05]  /*03d0*/  LDG.E.64 R16, desc[UR4][R8.64+0x18] ;  /* 0x0000180408107981 */ /* 0x000f2a000c1e1b00 */
[----:B------:R-:W-:Y:S01]  /*03e0*/  DFMA R22, R22, R18, R20 ;  /* 0x000000121616722b */ /* 0x000fe20000000014 */
[----:B------:R-:W3:Y:S04]  /*03f0*/  LDG.E.64 R20, desc[UR4][R12.64+0x18] ;  /* 0x000018040c147981 */ /* 0x000ee8000c1e1b00 */
[----:B------:R-:W5:Y:S01]  /*0400*/  LDG.E.64 R18, desc[UR4][R10.64+0x18] ;  /* 0x000018040a127981 */ /* 0x000f62000c1e1b00 */
[----:B----4-:R-:W-:Y:S01]  /*0410*/  DADD R14, R16, R14 ;  /* 0x00000000100e7229 */ /* 0x010fe2000000000e */
[----:B------:R-:W3:Y:S07]  /*0420*/  I2F.F64.U32 R16, R27 ;  /* 0x0000001b00107312 */ /* 0x000eee0000201800 */
[----:B-----5:R-:W-:-:S02]  /*0430*/  DADD R18, R14, R18 ;  /* 0x000000000e127229 */ /* 0x020fc40000000012 */
[----:B------:R-:W4:Y:S01]  /*0440*/  LDG.E.64 R14, desc[UR4][R6.64+0x20] ;  /* 0x00002004060e7981 */ /* 0x000f22000c1e1b00 */
[----:B---3--:R-:W-:-:S03]  /*0450*/  DMUL R20, R16, R20 ;  /* 0x0000001410147228 */ /* 0x008fc60000000000 */
[----:B------:R-:W4:Y:S05]  /*0460*/  LDG.E.64 R16, desc[UR4][R8.64+0x20] ;  /* 0x0000200408107981 */ /* 0x000f2a000c1e1b00 */
[----:B------:R-:W-:Y:S01]  /*0470*/  DFMA R20, R20, R18, R22 ;  /* 0x000000121414722b */ /* 0x000fe20000000016 */
[----:B------:R-:W3:Y:S01]  /*0480*/  LDG.E.64 R18, desc[UR4][R10.64+0x20] ;  /* 0x000020040a127981 */ /* 0x000ee2000c1e1b00 */
[----:B------:R-:W-:-:S03]  /*0490*/  IADD3 R28, PT, PT, R26, 0x4, RZ ;  /* 0x000000041a1c7810 */ /* 0x000fc60007ffe0ff */
[----:B------:R-:W5:Y:S01]  /*04a0*/  LDG.E.64 R22, desc[UR4][R12.64+0x30] ;  /* 0x000030040c167981 */ /* 0x000f62000c1e1b00 */
[----:B----4-:R-:W-:Y:S01]  /*04b0*/  DADD R14, R16, R14 ;  /* 0x00000000100e7229 */ /* 0x010fe2000000000e */
[----:B------:R-:W2:Y:S07]  /*04c0*/  I2F.F64.U32 R16, R28 ;  /* 0x0000001c00107312 */ /* 0x000eae0000201800 */
[----:B---3--:R-:W-:Y:S02]  /*04d0*/  DADD R18, R14, R18 ;  /* 0x000000000e127229 */ /* 0x008fe40000000012 */
[----:B------:R-:W3:Y:S01]  /*04e0*/  LDG.E.64 R14, desc[UR4][R6.64+0x28] ;  /* 0x00002804060e7981 */ /* 0x000ee2000c1e1b00 */
[----:B--2---:R-:W-:-:S03]  /*04f0*/  DMUL R24, R16, R24 ;  /* 0x0000001810187228 */ /* 0x004fc60000000000 */
[----:B------:R-:W3:Y:S05]  /*0500*/  LDG.E.64 R16, desc[UR4][R8.64+0x28] ;  /* 0x0000280408107981 */ /* 0x000eea000c1e1b00 */
[----:B------:R-:W-:Y:S01]  /*0510*/  DFMA R24, R24, R18, R20 ;  /* 0x000000121818722b */ /* 0x000fe20000000014 */
[----:B------:R-:W2:Y:S04]  /*0520*/  LDG.E.64 R18, desc[UR4][R10.64+0x28] ;  /* 0x000028040a127981 */ /* 0x000ea8000c1e1b00 */
[----:B------:R-:W4:Y:S01]  /*0530*/  LDG.E.64 R20, desc[UR4][R12.64+0x28] ;  /* 0x000028040c147981 */ /* 0x000f22000c1e1b00 */
[C---:B------:R-:W-:Y:S01]  /*0540*/  VIADD R27, R26.reuse, 0x5 ;  /* 0x000000051a1b7836 */ /* 0x040fe20000000000 */
[----:B------:R-:W-:-:S02]  /*0550*/  IADD3 R28, PT, PT, R26, 0x6, RZ ;  /* 0x000000061a1c7810 */ /* 0x000fc40007ffe0ff */
[----:B------:R-:W5:Y:S01]  /*0560*/  LDG.E.64 R12, desc[UR4][R12.64+0x38] ;  /* 0x000038040c0c7981 */ /* 0x000f62000c1e1b00 */
[----:B---3--:R-:W-:-:S03]  /*0570*/  DADD R14, R16, R14 ;  /* 0x00000000100e7229 */ /* 0x008fc6000000000e */
[----:B------:R-:W3:Y:S05]  /*0580*/  LDG.E.64 R16, desc[UR4][R8.64+0x30] ;  /* 0x0000300408107981 */ /* 0x000eea000c1e1b00 */
[----:B--2---:R-:W-:Y:S02]  /*0590*/  DADD R18, R14, R18 ;  /* 0x000000000e127229 */ /* 0x004fe40000000012 */
[----:B------:R-:W4:Y:S02]  /*05a0*/  I2F.F64.U32 R14, R27 ;  /* 0x0000001b000e7312 */ /* 0x000f240000201800 */
[----:B----4-:R-:W-:-:S06]  /*05b0*/  DMUL R20, R14, R20 ;  /* 0x000000140e147228 */ /* 0x010fcc0000000000 */
[----:B------:R-:W5:Y:S02]  /*05c0*/  I2F.F64.U32 R14, R28 ;  /* 0x0000001c000e7312 */ /* 0x000f640000201800 */
[----:B------:R-:W-:Y:S01]  /*05d0*/  DFMA R24, R20, R18, R24 ;  /* 0x000000121418722b */ /* 0x000fe20000000018 */
[----:B------:R-:W3:Y:S04]  /*05e0*/  LDG.E.64 R18, desc[UR4][R6.64+0x30] ;  /* 0x0000300406127981 */ /* 0x000ee8000c1e1b00 */
[----:B------:R-:W2:Y:S01]  /*05f0*/  LDG.E.64 R20, desc[UR4][R8.64+0x38] ;  /* 0x0000380408147981 */ /* 0x000ea2000c1e1b00 */
[----:B-----5:R-:W-:-:S03]  /*0600*/  DMUL R14, R14, R22 ;  /* 0x000000160e0e7228 */ /* 0x020fc60000000000 */
[----:B------:R-:W2:Y:S04]  /*0610*/  LDG.E.64 R22, desc[UR4][R6.64+0x38] ;  /* 0x0000380406167981 */ /* 0x000ea8000c1e1b00 */
[----:B------:R-:W4:Y:S04]  /*0620*/  LDG.E.64 R6, desc[UR4][R10.64+0x30] ;  /* 0x000030040a067981 */ /* 0x000f28000c1e1b00 */
[----:B------:R-:W5:Y:S01]  /*0630*/  LDG.E.64 R10, desc[UR4][R10.64+0x38] ;  /* 0x000038040a0a7981 */ /* 0x000f62000c1e1b00 */
[C---:B------:R-:W-:Y:S01]  /*0640*/  VIADD R27, R26.reuse, 0x7 ;  /* 0x000000071a1b7836 */ /* 0x040fe20000000000 */
[----:B------:R-:W-:-:S04]  /*0650*/  IADD3 R26, PT, PT, R26, 0x8, RZ ;  /* 0x000000081a1a7810 */ /* 0x000fc80007ffe0ff */
[----:B------:R-:W-:Y:S01]  /*0660*/  ISETP.NE.AND P0, PT, R26, R2, PT ;  /* 0x000000021a00720c */ /* 0x000fe20003f05270 */
[----:B------:R-:W-:Y:S02]  /*0670*/  DADD R4, R4, 8 ;  /* 0x4020000004047429 */ /* 0x000fe40000000000 */
[----:B---3--:R-:W-:Y:S01]  /*0680*/  DADD R18, R16, R18 ;  /* 0x0000000010127229 */ /* 0x008fe20000000012 */
[----:B------:R-:W0:Y:S01]  /*0690*/  I2F.F64.U32 R16, R27 ;  /* 0x0000001b00107312 */ /* 0x000e220000201800 */
[----:B--2---:R-:W-:-:S06]  /*06a0*/  DADD R20, R20, R22 ;  /* 0x0000000014147229 */ /* 0x004fcc0000000016 */
[----:B----4-:R-:W-:Y:S02]  /*06b0*/  DADD R18, R18, R6 ;  /* 0x0000000012127229 */ /* 0x010fe40000000006 */
[----:B0-----:R-:W-:-:S06]  /*06c0*/  DMUL R16, R16, R12 ;  /* 0x0000000c10107228 */ /* 0x001fcc0000000000 */
[----:B------:R-:W-:Y:S02]  /*06d0*/  DFMA R14, R14, R18, R24 ;  /* 0x000000120e0e722b */ /* 0x000fe40000000018 */
[----:B-----5:R-:W-:-:S08]  /*06e0*/  DADD R20, R20, R10 ;  /* 0x0000000014147229 */ /* 0x020fd0000000000a */
[----:B------:R-:W-:Y:S01]  /*06f0*/  DFMA R22, R16, R20, R14 ;  /* 0x000000141016722b */ /* 0x000fe2000000000e */
[----:B------:R-:W-:Y:S10]  /*0700*/  @P0 BRA `(.L_x_26) ;  /* 0xfffffff800940947 */ /* 0x000ff4000383ffff */
.L_x_25:
[----:B------:R-:W-:-:S13]  /*0710*/  LOP3.LUT P0, R4, R0, 0x7, RZ, 0xc0, !PT ;  /* 0x0000000700047812 */ /* 0x000fda000780c0ff */
[----:B------:R-:W-:Y:S05]  /*0720*/  @!P0 BRA `(.L_x_24) ;  /* 0x0000000400a48947 */ /* 0x000fea0003800000 */
[----:B------:R-:W-:-:S13]  /*0730*/  ISETP.GE.U32.AND P0, PT, R4, 0x4, PT ;  /* 0x000000040400780c */ /* 0x000fda0003f06070 */
[----:B------:R-:W-:Y:S05]  /*0740*/  @!P0 BRA `(.L_x_27) ;  /* 0x0000000000c48947 */ /* 0x000fea0003800000 */
[----:B------:R-:W0:Y:S01]  /*0750*/  LDC.64 R16, c[0x0][0x380] ;  /* 0x0000e000ff107b82 */ /* 0x000e220000000a00 */
[----:B------:R-:W-:-:S07]  /*0760*/  IMAD.IADD R11, R29, 0x1, R2 ;  /* 0x000000011d0b7824 */ /* 0x000fce00078e0202 */
[----:B------:R-:W1:Y:S08]  /*0770*/  LDC.64 R6, c[0x0][0x388] ;  /* 0x0000e200ff067b82 */ /* 0x000e700000000a00 */
[----:B------:R-:W2:Y:S08]  /*0780*/  LDC.64 R24, c[0x0][0x390] ;  /* 0x0000e400ff187b82 */ /* 0x000eb00000000a00 */
[----:B------:R-:W3:Y:S01]  /*0790*/  LDC.64 R8, c[0x0][0x398] ;  /* 0x0000e600ff087b82 */ /* 0x000ee20000000a00 */
[----:B0-----:R-:W-:-:S05]  /*07a0*/  IMAD.WIDE.U32 R16, R2, 0x8, R16 ;  /* 0x0000000802107825 */ /* 0x001fca00078e0010 */
[----:B------:R-:W4:Y:S01]  /*07b0*/  LDG.E.64 R20, desc[UR4][R16.64] ;  /* 0x0000000410147981 */ /* 0x000f22000c1e1b00 */
[C---:B-1----:R-:W-:Y:S01]  /*07c0*/  IMAD.WIDE.U32 R6, R2.reuse, 0x8, R6 ;  /* 0x0000000802067825 */ /* 0x042fe200078e0006 */
[----:B------:R-:W0:Y:S02]  /*07d0*/  I2F.F64.U32 R18, R2 ;  /* 0x0000000200127312 */ /* 0x000e240000201800 */
[----:B------:R-:W5:Y:S04]  /*07e0*/  LDG.E.64 R12, desc[UR4][R16.64+0x8] ;  /* 0x00000804100c7981 */ /* 0x000f68000c1e1b00 */
[----:B------:R-:W4:Y:S01]  /*07f0*/  LDG.E.64 R4, desc[UR4][R6.64] ;  /* 0x0000000406047981 */ /* 0x000f22000c1e1b00 */
[----:B--2---:R-:W-:-:S04]  /*0800*/  IMAD.WIDE.U32 R24, R2, 0x8, R24 ;  /* 0x0000000802187825 */ /* 0x004fc800078e0018 */
[----:B---3--:R-:W-:Y:S02]  /*0810*/  IMAD.WIDE R8, R11, 0x8, R8 ;  /* 0x000000080b087825 */ /* 0x008fe400078e0208 */
[----:B------:R-:W2:Y:S04]  /*0820*/  LDG.E.64 R10, desc[UR4][R24.64] ;  /* 0x00000004180a7981 */ /* 0x000ea8000c1e1b00 */
[----:B------:R-:W0:Y:S01]  /*0830*/  LDG.E.64 R14, desc[UR4][R8.64] ;  /* 0x00000004080e7981 */ /* 0x000e22000c1e1b00 */
[----:B----4-:R-:W-:-:S03]  /*0840*/  DADD R20, R20, R4 ;  /* 0x0000000014147229 */ /* 0x010fc60000000004 */
[----:B------:R-:W5:Y:S05]  /*0850*/  LDG.E.64 R4, desc[UR4][R6.64+0x8] ;  /* 0x0000080406047981 */ /* 0x000f6a000c1e1b00 */
[----:B--2---:R-:W-:Y:S02]  /*0860*/  DADD R10, R20, R10 ;  /* 0x00000000140a7229 */ /* 0x004fe4000000000a */
[----:B------:R-:W2:Y:S01]  /*0870*/  LDG.E.64 R20, desc[UR4][R24.64+0x8] ;  /* 0x0000080418147981 */ /* 0x000ea2000c1e1b00 */
[----:B0-----:R-:W-:-:S03]  /*0880*/  DMUL R14, R18, R14 ;  /* 0x0000000e120e7228 */ /* 0x001fc60000000000 */
[----:B------:R-:W3:Y:S01]  /*0890*/  LDG.E.64 R18, desc[UR4][R8.64+0x8] ;  /* 0x0000080408127981 */ /* 0x000ee2000c1e1b00 */
[----:B------:R-:W-:-:S04]  /*08a0*/  IADD3 R26, PT, PT, R2, 0x1, RZ ;  /* 0x00000001021a7810 */ /* 0x000fc80007ffe0ff */
[----:B------:R-:W-:Y:S01]  /*08b0*/  DFMA R22, R14, R10, R22 ;  /* 0x0000000a0e16722b */ /* 0x000fe20000000016 */
[----:B------:R0:W3:Y:S01]  /*08c0*/  I2F.F64.U32 R10, R26 ;  /* 0x0000001a000a7312 */ /* 0x0000e20000201800 */
[----:B------:R-:W4:Y:S04]  /*08d0*/  LDG.E.64 R14, desc[UR4][R6.64+0x10] ;  /* 0x00001004060e7981 */ /* 0x000f28000c1e1b00 */
[----:B0-----:R-:W4:Y:S04]  /*08e0*/  LDG.E.64 R26, desc[UR4][R24.64+0x18] ;  /* 0x00001804181a7981 */ /* 0x001f28000c1e1b00 */
[----:B------:R-:W4:Y:S01]  /*08f0*/  LDG.E.64 R6, desc[UR4][R6.64+0x18] ;  /* 0x0000180406067981 */ /* 0x000f22000c1e1b00 */
[----:B-----5:R-:W-:-:S03]  /*0900*/  DADD R12, R12, R4 ;  /* 0x000000000c0c7229 */ /* 0x020fc60000000004 */
[----:B------:R-:W4:Y:S05]  /*0910*/  LDG.E.64 R4, desc[UR4][R16.64+0x10] ;  /* 0x0000100410047981 */ /* 0x000f2a000c1e1b00 */
[----:B--2---:R-:W-:Y:S01]  /*0920*/  DADD R20, R12, R20 ;  /* 0x000000000c147229 */ /* 0x004fe20000000014 */
[----:B------:R-:W2:Y:S01]  /*0930*/  LDG.E.64 R16, desc[UR4][R16.64+0x18] ;  /* 0x0000180410107981 */ /* 0x000ea2000c1e1b00 */
[----:B---3--:R-:W-:-:S03]  /*0940*/  DMUL R18, R10, R18 ;  /* 0x000000120a127228 */ /* 0x008fc60000000000 */
[----:B------:R-:W3:Y:S04]  /*0950*/  LDG.E.64 R12, desc[UR4][R8.64+0x10] ;  /* 0x00001004080c7981 */ /* 0x000ee8000c1e1b00 */
[----:B------:R-:W5:Y:S04]  /*0960*/  LDG.E.64 R10, desc[UR4][R24.64+0x10] ;  /* 0x00001004180a7981 */ /* 0x000f68000c1e1b00 */
[----:B------:R-:W5:Y:S01]  /*0970*/  LDG.E.64 R8, desc[UR4][R8.64+0x18] ;  /* 0x0000180408087981 */ /* 0x000f62000c1e1b00 */
[----:B------:R-:W-:Y:S01]  /*0980*/  DFMA R18, R18, R20, R22 ;  /* 0x000000141212722b */ /* 0x000fe20000000016 */
[C---:B------:R-:W-:Y:S01]  /*0990*/  IADD3 R20, PT, PT, R2.reuse, 0x2, RZ ;  /* 0x0000000202147810 */ /* 0x040fe20007ffe0ff */
[----:B------:R-:W-:-:S05]  /*09a0*/  VIADD R28, R2, 0x3 ;  /* 0x00000003021c7836 */ /* 0x000fca0000000000 */
[----:B------:R-:W3:Y:S01]  /*09b0*/  I2F.F64.U32 R20, R20 ;  /* 0x0000001400147312 */ /* 0x000ee20000201800 */
[----:B------:R-:W-:Y:S01]  /*09c0*/  IADD3 R2, PT, PT, R2, 0x4, RZ ;  /* 0x0000000402027810 */ /* 0x000fe20007ffe0ff */
[----:B----4-:R-:W-:-:S06]  /*09d0*/  DADD R14, R4, R14 ;  /* 0x00000000040e7229 */ /* 0x010fcc000000000e */
[----:B------:R-:W0:Y:S01]  /*09e0*/  I2F.F64.U32 R4, R28 ;  /* 0x0000001c00047312 */ /* 0x000e220000201800 */
[----:B--2---:R-:W-:Y:S02]  /*09f0*/  DADD R6, R16, R6 ;  /* 0x0000000010067229 */ /* 0x004fe40000000006 */
[----:B---3--:R-:W-:Y:S02]  /*0a00*/  DMUL R12, R20, R12 ;  /* 0x0000000c140c7228 */ /* 0x008fe40000000000 */
[----:B-----5:R-:W-:-:S04]  /*0a10*/  DADD R10, R14, R10 ;  /* 0x000000000e0a7229 */ /* 0x020fc8000000000a */
[----:B------:R-:W-:Y:S02]  /*0a20*/  DADD R6, R6, R26 ;  /* 0x0000000006067229 */ /* 0x000fe4000000001a */
[----:B0-----:R-:W-:Y:S02]  /*0a30*/  DMUL R4, R4, R8 ;  /* 0x0000000804047228 */ /* 0x001fe40000000000 */
[----:B------:R-:W-:-:S08]  /*0a40*/  DFMA R10, R12, R10, R18 ;  /* 0x0000000a0c0a722b */ /* 0x000fd00000000012 */
[----:B------:R-:W-:-:S11]  /*0a50*/  DFMA R22, R4, R6, R10 ;  /* 0x000000060416722b */ /* 0x000fd6000000000a */
.L_x_27:
[----:B------:R-:W-:-:S13]  /*0a60*/  LOP3.LUT P0, R4, R0, 0x3, RZ, 0xc0, !PT ;  /* 0x0000000300047812 */ /* 0x000fda000780c0ff */
[----:B------:R-:W-:Y:S05]  /*0a70*/  @!P0 BRA `(.L_x_24) ;  /* 0x0000000000d08947 */ /* 0x000fea0003800000 */
[----:B------:R-:W-:Y:S02]  /*0a80*/  ISETP.NE.AND P0, PT, R4, 0x1, PT ;  /* 0x000000010400780c */ /* 0x000fe40003f05270 */
[----:B------:R-:W-:-:S04]  /*0a90*/  LOP3.LUT R0, R0, 0x1, RZ, 0xc0, !PT ;  /* 0x0000000100007812 */ /* 0x000fc800078ec0ff */
[----:B------:R-:W-:-:S07]  /*0aa0*/  ISETP.NE.U32.AND P1, PT, R0, 0x1, PT ;  /* 0x000000010000780c */ /* 0x000fce0003f25070 */
[----:B------:R-:W-:Y:S06]  /*0ab0*/  @!P0 BRA `(.L_x_28) ;  /* 0x0000000000748947 */ /* 0x000fec0003800000 */
[----:B------:R-:W0:Y:S01]  /*0ac0*/  LDC.64 R10, c[0x0][0x380] ;  /* 0x0000e000ff0a7b82 */ /* 0x000e220000000a00 */
[----:B------:R-:W-:-:S07]  /*0ad0*/  IADD3 R9, PT, PT, R29, R2, RZ ;  /* 0x000000021d097210 */ /* 0x000fce0007ffe0ff */
[----:B------:R-:W1:Y:S08]  /*0ae0*/  LDC.64 R12, c[0x0][0x388] ;  /* 0x0000e200ff0c7b82 */ /* 0x000e700000000a00 */
[----:B------:R-:W2:Y:S08]  /*0af0*/  LDC.64 R26, c[0x0][0x398] ;  /* 0x0000e600ff1a7b82 */ /* 0x000eb00000000a00 */
[----:B------:R-:W3:Y:S01]  /*0b00*/  LDC.64 R24, c[0x0][0x390] ;  /* 0x0000e400ff187b82 */ /* 0x000ee20000000a00 */
[----:B0-----:R-:W-:-:S05]  /*0b10*/  IMAD.WIDE.U32 R10, R2, 0x8, R10 ;  /* 0x00000008020a7825 */ /* 0x001fca00078e000a */
[----:B------:R-:W4:Y:S01]  /*0b20*/  LDG.E.64 R4, desc[UR4][R10.64] ;  /* 0x000000040a047981 */ /* 0x000f22000c1e1b00 */
[----:B-1----:R-:W-:-:S05]  /*0b30*/  IMAD.WIDE.U32 R12, R2, 0x8, R12 ;  /* 0x00000008020c7825 */ /* 0x002fca00078e000c */
[----:B------:R-:W4:Y:S01]  /*0b40*/  LDG.E.64 R6, desc[UR4][R12.64] ;  /* 0x000000040c067981 */ /* 0x000f22000c1e1b00 */
[----:B--2---:R-:W-:-:S03]  /*0b50*/  IMAD.WIDE R26, R9, 0x8, R26 ;  /* 0x00000008091a7825 */ /* 0x004fc600078e021a */
[----:B------:R-:W2:Y:S04]  /*0b60*/  LDG.E.64 R10, desc[UR4][R10.64+0x8] ;  /* 0x000008040a0a7981 */ /* 0x000ea8000c1e1b00 */
[----:B------:R-:W5:Y:S01]  /*0b70*/  LDG.E.64 R8, desc[UR4][R26.64] ;  /* 0x000000041a087981 */ /* 0x000f62000c1e1b00 */
[----:B---3--:R-:W-:-:S03]  /*0b80*/  IMAD.WIDE.U32 R24, R2, 0x8, R24 ;  /* 0x0000000802187825 */ /* 0x008fc600078e0018 */
[----:B------:R-:W2:Y:S04]  /*0b90*/  LDG.E.64 R12, desc[UR4][R12.64+0x8] ;  /* 0x000008040c0c7981 */ /* 0x000ea8000c1e1b00 */
[----:B------:R-:W3:Y:S04]  /*0ba0*/  LDG.E.64 R14, desc[UR4][R24.64] ;  /* 0x00000004180e7981 */ /* 0x000ee8000c1e1b00 */
[----:B------:R-:W3:Y:S04]  /*0bb0*/  LDG.E.64 R16, desc[UR4][R26.64+0x8] ;  /* 0x000008041a107981 */ /* 0x000ee8000c1e1b00 */
[----:B------:R-:W3:Y:S01]  /*0bc0*/  LDG.E.64 R18, desc[UR4][R24.64+0x8] ;  /* 0x0000080418127981 */ /* 0x000ee2000c1e1b00 */
[----:B------:R0:W5:Y:S01]  /*0bd0*/  I2F.F64.U32 R20, R2 ;  /* 0x0000000200147312 */ /* 0x0001620000201800 */
[C---:B------:R-:W-:Y:S01]  /*0be0*/  VIADD R0, R2.reuse, 0x1 ;  /* 0x0000000102007836 */ /* 0x040fe20000000000 */
[----:B0-----:R-:W-:Y:S01]  /*0bf0*/  IADD3 R2, PT, PT, R2, 0x2, RZ ;  /* 0x0000000202027810 */ /* 0x001fe20007ffe0ff */
[----:B----4-:R-:W-:-:S05]  /*0c00*/  DADD R6, R4, R6 ;  /* 0x0000000004067229 */ /* 0x010fca0000000006 */
[----:B------:R-:W0:Y:S01]  /*0c10*/  I2F.F64.U32 R4, R0 ;  /* 0x0000000000047312 */ /* 0x000e220000201800 */
[----:B-----5:R-:W-:Y:S02]  /*0c20*/  DMUL R8, R20, R8 ;  /* 0x0000000814087228 */ /* 0x020fe40000000000 */
[----:B--2---:R-:W-:Y:S02]  /*0c30*/  DADD R20, R10, R12 ;  /* 0x000000000a147229 */ /* 0x004fe4000000000c */
[----:B---3--:R-:W-:Y:S02]  /*0c40*/  DADD R6, R6, R14 ;  /* 0x0000000006067229 */ /* 0x008fe4000000000e */
[----:B0-----:R-:W-:-:S04]  /*0c50*/  DMUL R4, R4, R16 ;  /* 0x0000001004047228 */ /* 0x001fc80000000000 */
[----:B------:R-:W-:Y:S02]  /*0c60*/  DADD R18, R20, R18 ;  /* 0x0000000014127229 */ /* 0x000fe40000000012 */
[----:B------:R-:W-:-:S08]  /*0c70*/  DFMA R6, R8, R6, R22 ;  /* 0x000000060806722b */ /* 0x000fd00000000016 */
[----:B------:R-:W-:-:S11]  /*0c80*/  DFMA R22, R4, R18, R6 ;  /* 0x000000120416722b */ /* 0x000fd60000000006 */
.L_x_28:
[----:B------:R-:W-:Y:S05]  /*0c90*/  @P1 BRA `(.L_x_24) ;  /* 0x0000000000481947 */ /* 0x000fea0003800000 */
[----:B------:R-:W0:Y:S01]  /*0ca0*/  LDC.64 R8, c[0x0][0x380] ;  /* 0x0000e000ff087b82 */ /* 0x000e220000000a00 */
[----:B------:R-:W-:-:S07]  /*0cb0*/  IADD3 R29, PT, PT, R29, R2, RZ ;  /* 0x000000021d1d7210 */ /* 0x000fce0007ffe0ff */
[----:B------:R-:W1:Y:S08]  /*0cc0*/  LDC.64 R10, c[0x0][0x388] ;  /* 0x0000e200ff0a7b82 */ /* 0x000e700000000a00 */
[----:B------:R-:W2:Y:S08]  /*0cd0*/  LDC.64 R6, c[0x0][0x398] ;  /* 0x0000e600ff067b82 */ /* 0x000eb00000000a00 */
[----:B------:R-:W3:Y:S01]  /*0ce0*/  LDC.64 R14, c[0x0][0x390] ;  /* 0x0000e400ff0e7b82 */ /* 0x000ee20000000a00 */
[----:B0-----:R-:W-:-:S06]  /*0cf0*/  IMAD.WIDE.U32 R8, R2, 0x8, R8 ;  /* 0x0000000802087825 */ /* 0x001fcc00078e0008 */
[----:B------:R-:W4:Y:S01]  /*0d00*/  LDG.E.64 R8, desc[UR4][R8.64] ;  /* 0x0000000408087981 */ /* 0x000f22000c1e1b00 */
[----:B-1----:R-:W-:-:S06]  /*0d10*/  IMAD.WIDE.U32 R10, R2, 0x8, R10 ;  /* 0x00000008020a7825 */ /* 0x002fcc00078e000a */
[----:B------:R-:W4:Y:S01]  /*0d20*/  LDG.E.64 R10, desc[UR4][R10.64] ;  /* 0x000000040a0a7981 */ /* 0x000f22000c1e1b00 */
[----:B--2---:R-:W-:-:S06]  /*0d30*/  IMAD.WIDE R6, R29, 0x8, R6 ;  /* 0x000000081d067825 */ /* 0x004fcc00078e0206 */
[----:B------:R-:W2:Y:S01]  /*0d40*/  LDG.E.64 R6, desc[UR4][R6.64] ;  /* 0x0000000406067981 */ /* 0x000ea2000c1e1b00 */
[----:B---3--:R-:W-:-:S06]  /*0d50*/  IMAD.WIDE.U32 R14, R2, 0x8, R14 ;  /* 0x00000008020e7825 */ /* 0x008fcc00078e000e */
[----:B------:R-:W3:Y:S01]  /*0d60*/  LDG.E.64 R14, desc[UR4][R14.64] ;  /* 0x000000040e0e7981 */ /* 0x000ee2000c1e1b00 */
[----:B------:R-:W2:Y:S01]  /*0d70*/  I2F.F64.U32 R4, R2 ;  /* 0x0000000200047312 */ /* 0x000ea20000201800 */
[----:B----4-:R-:W-:Y:S02]  /*0d80*/  DADD R12, R8, R10 ;  /* 0x00000000080c7229 */ /* 0x010fe4000000000a */
[----:B--2---:R-:W-:-:S06]  /*0d90*/  DMUL R4, R4, R6 ;  /* 0x0000000604047228 */ /* 0x004fcc0000000000 */
[----:B---3--:R-:W-:-:S08]  /*0da0*/  DADD R12, R12, R14 ;  /* 0x000000000c0c7229 */ /* 0x008fd0000000000e */
[----:B------:R-:W-:-:S11]  /*0db0*/  DFMA R22, R4, R12, R22 ;  /* 0x0000000c0416722b */ /* 0x000fd60000000016 */
.L_x_24:
[----:B------:R-:W0:Y:S08]  /*0dc0*/  LDC.64 R4, c[0x4][0x20] ;  /* 0x01000800ff047b82 */ /* 0x000e300000000a00 */
[----:B------:R-:W1:Y:S08]  /*0dd0*/  LDC.64 R6, c[0x4][0x8] ;  /* 0x01000200ff067b82 */ /* 0x000e700000000a00 */
[----:B------:R-:W2:Y:S01]  /*0de0*/  LDC.64 R8, c[0x0][0x3a0] ;  /* 0x0000e800ff087b82 */ /* 0x000ea20000000a00 */
[----:B0-----:R-:W3:Y:S04]  /*0df0*/  LDG.E.64 R4, desc[UR4][R4.64] ;  /* 0x0000000404047981 */ /* 0x001ee8000c1e1b00 */
[----:B-1----:R-:W4:Y:S01]  /*0e00*/  LDG.E.64 R6, desc[UR4][R6.64] ;  /* 0x0000000406067981 */ /* 0x002f22000c1e1b00 */
[----:B------:R-:W-:Y:S01]  /*0e10*/  UMOV UR6, 0x54442d18 ;  /* 0x54442d1800067882 */ /* 0x000fe20000000000 */
[----:B------:R-:W-:Y:S01]  /*0e20*/  UMOV UR7, 0x401921fb ;  /* 0x401921fb00077882 */ /* 0x000fe20000000000 */
[----:B--2---:R-:W-:Y:S01]  /*0e30*/  IMAD.WIDE R2, R3, 0x8, R8 ;  /* 0x0000000803027825 */ /* 0x004fe200078e0208 */
[----:B---3--:R-:W-:-:S08]  /*0e40*/  DMUL R22, R4, R22 ;  /* 0x0000001604167228 */ /* 0x008fd00000000000 */
[----:B------:R-:W-:-:S08]  /*0e50*/  DMUL R22, R4, R22 ;  /* 0x0000001604167228 */ /* 0x000fd00000000000 */
[----:B----4-:R-:W-:-:S08]  /*0e60*/  DMUL R22, R22, R6 ;  /* 0x0000000616167228 */ /* 0x010fd00000000000 */
[----:B------:R-:W-:-:S07]  /*0e70*/  DMUL R22, R22, UR6 ;  /* 0x0000000616167c28 */ /* 0x000fce0008000000 */
[----:B------:R-:W-:Y:S01]  /*0e80*/  STG.E.64 desc[UR4][R2.64], R22 ;  /* 0x0000001602007986 */ /* 0x000fe2000c101b04 */
[----:B------:R-:W-:Y:S05]  /*0e90*/  EXIT ;  /* 0x000000000000794d */ /* 0x000fea0003800000 */
.L_x_29:
        /* <DEDUP_REMOVED lines=14> */
.L_x_188:


//--------------------- .text._Z20calculate_third_termPdS_S_S_ --------------------------
	.section	.text._Z20calculate_third_termPdS_S_S_,"ax",@progbits
	.align	128
        .global         _Z20calculate_third_termPdS_S_S_
        .type           _Z20calculate_third_termPdS_S_S_,@function
        .size           _Z20calculate_third_termPdS_S_S_,(.L_x_180 - _Z20calculate_third_termPdS_S_S_)
        .other          _Z20calculate_third_termPdS_S_S_,@"STO_CUDA_ENTRY STV_DEFAULT"
_Z20calculate_third_termPdS_S_S_:
.text._Z20calculate_third_termPdS_S_S_:
[----:B------:R-:W-:Y:S08]  /*0000*/  LDC R1, c[0x0][0x37c] ;  /* 0x0000df00ff017b82 */ /* 0x000ff00000000800 */
[----:B------:R-:W0:Y:S01]  /*0010*/  LDC.64 R6, c[0x4][0x30] ;  /* 0x01000c00ff067b82 */ /* 0x000e220000000a00 */
[----:B------:R-:W0:Y:S07]  /*0020*/  LDCU.64 UR10, c[0x0][0x358] ;  /* 0x00006b00ff0a77ac */ /* 0x000e2e0008000a00 */
[----:B------:R-:W1:Y:S01]  /*0030*/  LDC.64 R2, c[0x4][0x28] ;  /* 0x01000a00ff027b82 */ /* 0x000e620000000a00 */
[----:B0-----:R-:W2:Y:S04]  /*0040*/  LDG.E R6, desc[UR10][R6.64] ;  /* 0x0000000a06067981 */ /* 0x001ea8000c1e1900 */
[----:B-1----:R-:W3:Y:S01]  /*0050*/  LDG.E.64 R2, desc[UR10][R2.64] ;  /* 0x0000000a02027981 */ /* 0x002ee2000c1e1b00 */
[----:B------:R-:W0:Y:S02]  /*0060*/  S2R R0, SR_TID.X ;  /* 0x0000000000007919 */ /* 0x000e240000002100 */
[----:B------:R-:W0:Y:S08]  /*0070*/  S2UR UR4, SR_CTAID.X ;  /* 0x00000000000479c3 */ /* 0x000e300000002500 */
[----:B------:R-:W0:Y:S01]  /*0080*/  LDC R5, c[0x0][0x360] ;  /* 0x0000d800ff057b82 */ /* 0x000e220000000800 */
[----:B------:R-:W-:Y:S01]  /*0090*/  CS2R R24, SRZ ;  /* 0x0000000000187805 */ /* 0x000fe2000001ff00 */
[----:B0-----:R-:W-:Y:S01]  /*00a0*/  IMAD R5, R5, UR4, R0 ;  /* 0x0000000405057c24 */ /* 0x001fe2000f8e0200 */
[----:B--2---:R-:W-:-:S02]  /*00b0*/  ISETP.GE.AND P0, PT, R6, 0x2, PT ;  /* 0x000000020600780c */ /* 0x004fc40003f06270 */
[----:B---3--:R-:W-:Y:S02]  /*00c0*/  R2UR UR6, R2 ;  /* 0x00000000020672ca */ /* 0x008fe400000e0000 */
[----:B------:R-:W-:-:S09]  /*00d0*/  R2UR UR7, R3 ;  /* 0x00000000030772ca */ /* 0x000fd200000e0000 */
[----:B------:R-:W-:Y:S06]  /*00e0*/  @!P0 BRA `(.L_x_30) ;  /* 0x0000001000b08947 */ /* 0x000fec0003800000 */
[C---:B------:R-:W-:Y:S01]  /*00f0*/  ISETP.GE.U32.AND P0, PT, R6.reuse, 0x5, PT ;  /* 0x000000050600780c */ /* 0x040fe20003f06070 */
[----:B------:R-:W-:Y:S01]  /*0100*/  UMOV UR8, 0x1 ;  /* 0x0000000100087882 */ /* 0x000fe20000000000 */
[----:B------:R-:W-:Y:S01]  /*0110*/  VIADD R4, R6, 0xffffffff ;  /* 0xffffffff06047836 */ /* 0x000fe20000000000 */
[----:B------:R-:W-:-:S10]  /*0120*/  CS2R R24, SRZ ;  /* 0x0000000000187805 */ /* 0x000fd4000001ff00 */
[----:B------:R-:W-:Y:S05]  /*0130*/  @!P0 BRA `(.L_x_31) ;  /* 0x00000008009c8947 */ /* 0x000fea0003800000 */
[----:B------:R-:W0:Y:S01]  /*0140*/  LDC.64 R10, c[0x0][0x390] ;  /* 0x0000e400ff0a7b82 */ /* 0x000e220000000a00 */
[----:B------:R-:W-:Y:S02]  /*0150*/  LOP3.LUT R3, R4, 0xfffffffc, RZ, 0xc0, !PT ;  /* 0xfffffffc04037812 */ /* 0x000fe400078ec0ff */
[----:B------:R-:W-:Y:S01]  /*0160*/  CS2R R24, SRZ ;  /* 0x0000000000187805 */ /* 0x000fe2000001ff00 */
[----:B------:R-:W-:Y:S01]  /*0170*/  IMAD.MOV.U32 R12, RZ, RZ, 0x0 ;  /* 0x00000000ff0c7424 */ /* 0x000fe200078e00ff */
[----:B------:R-:W1:Y:S01]  /*0180*/  LDCU.64 UR12, c[0x0][0x388] ;  /* 0x00007100ff0c77ac */ /* 0x000e620008000a00 */
[----:B------:R-:W-:Y:S01]  /*0190*/  IMAD.MOV.U32 R13, RZ, RZ, 0x3ff00000 ;  /* 0x3ff00000ff0d7424 */ /* 0x000fe200078e00ff */
[----:B------:R-:W-:-:S06]  /*01a0*/  UMOV UR8, 0x1 ;  /* 0x0000000100087882 */ /* 0x000fcc0000000000 */
.L_x_36:
[----:B-1----:R-:W-:-:S06]  /*01b0*/  UIMAD.WIDE.U32 UR14, UR8, 0x8, UR12 ;  /* 0x00000008080e78a5 */ /* 0x002fcc000f8e000c */
[----:B------:R-:W-:Y:S01]  /*01c0*/  MOV R14, UR14 ;  /* 0x0000000e000e7c02 */ /* 0x000fe20008000f00 */
[----:B------:R-:W-:-:S06]  /*01d0*/  IMAD.U32 R15, RZ, RZ, UR15 ;  /* 0x0000000fff0f7e24 */ /* 0x000fcc000f8e00ff */
[----:B------:R-:W2:Y:S01]  /*01e0*/  LDG.E.64 R14, desc[UR10][R14.64] ;  /* 0x0000000a0e0e7981 */ /* 0x000ea2000c1e1b00 */
[----:B------:R-:W-:-:S04]  /*01f0*/  IMAD R23, R6, UR8, R5 ;  /* 0x0000000806177c24 */ /* 0x000fc8000f8e0205 */
[----:B0-----:R-:W-:-:S05]  /*0200*/  IMAD.WIDE R22, R23, 0x8, R10 ;  /* 0x0000000817167825 */ /* 0x001fca00078e020a */
[----:B------:R-:W3:Y:S01]  /*0210*/  LDG.E.64 R18, desc[UR10][R22.64] ;  /* 0x0000000a16127981 */ /* 0x000ee2000c1e1b00 */
[----:B------:R-:W-:Y:S01]  /*0220*/  IMAD.MOV.U32 R8, RZ, RZ, 0x1 ;  /* 0x00000001ff087424 */ /* 0x000fe200078e00ff */
[----:B--2---:R-:W0:Y:S01]  /*0230*/  MUFU.RCP64H R9, R15 ;  /* 0x0000000f00097308 */ /* 0x004e220000001800 */
[----:B---3--:R-:W-:-:S04]  /*0240*/  DMUL R18, R18, R12 ;  /* 0x0000000c12127228 */ /* 0x008fc80000000000 */
[----:B0-----:R-:W-:-:S08]  /*0250*/  DFMA R16, -R14, R8, 1 ;  /* 0x3ff000000e10742b */ /* 0x001fd00000000108 */
[----:B------:R-:W-:-:S08]  /*0260*/  DFMA R16, R16, R16, R16 ;  /* 0x000000101010722b */ /* 0x000fd00000000010 */
[----:B------:R-:W-:Y:S02]  /*0270*/  DFMA R8, R8, R16, R8 ;  /* 0x000000100808722b */ /* 0x000fe40000000008 */
[----:B------:R-:W-:-:S06]  /*0280*/  DMUL R16, R12, UR6 ;  /* 0x000000060c107c28 */ /* 0x000fcc0008000000 */
[----:B------:R-:W-:-:S04]  /*0290*/  DFMA R20, -R14, R8, 1 ;  /* 0x3ff000000e14742b */ /* 0x000fc80000000108 */
[----:B------:R-:W-:-:S04]  /*02a0*/  FSETP.GEU.AND P1, PT, |R17|, 6.5827683646048100446e-37, PT ;  /* 0x036000001100780b */ /* 0x000fc80003f2e200 */
[----:B------:R-:W-:-:S08]  /*02b0*/  DFMA R20, R8, R20, R8 ;  /* 0x000000140814722b */ /* 0x000fd00000000008 */
[----:B------:R-:W-:-:S08]  /*02c0*/  DMUL R34, R16, R20 ;  /* 0x0000001410227228 */ /* 0x000fd00000000000 */
[----:B------:R-:W-:-:S08]  /*02d0*/  DFMA R8, -R14, R34, R16 ;  /* 0x000000220e08722b */ /* 0x000fd00000000110 */
[----:B------:R-:W-:Y:S01]  /*02e0*/  DFMA R34, R20, R8, R34 ;  /* 0x000000081422722b */ /* 0x000fe20000000022 */
[----:B------:R-:W-:Y:S01]  /*02f0*/  IMAD.MOV.U32 R20, RZ, RZ, 0x0 ;  /* 0x00000000ff147424 */ /* 0x000fe200078e00ff */
[----:B------:R-:W-:-:S06]  /*0300*/  MOV R21, 0x3ff00000 ;  /* 0x3ff0000000157802 */ /* 0x000fcc0000000f00 */
[----:B------:R-:W-:Y:S02]  /*0310*/  DFMA R20, R14, 2, R20 ;  /* 0x400000000e14782b */ /* 0x000fe40000000014 */
[----:B------:R-:W-:-:S05]  /*0320*/  FFMA R0, RZ, R15, R35 ;  /* 0x0000000fff007223 */ /* 0x000fca0000000023 */
[----:B------:R-:W-:Y:S01]  /*0330*/  FSETP.GT.AND P0, PT, |R0|, 1.469367938527859385e-39, PT ;  /* 0x001000000000780b */ /* 0x000fe20003f04200 */
[----:B------:R-:W-:-:S12]  /*0340*/  DMUL R20, R20, 0.25 ;  /* 0x3fd0000014147828 */ /* 0x000fd80000000000 */
[----:B------:R-:W-:Y:S05]  /*0350*/  @P0 BRA P1, `(.L_x_32) ;  /* 0x0000000000200947 */ /* 0x000fea0000800000 */
[----:B------:R-:W-:Y:S01]  /*0360*/  IMAD.MOV.U32 R9, RZ, RZ, R14 ;  /* 0x000000ffff097224 */ /* 0x000fe200078e000e */
[----:B------:R-:W-:Y:S01]  /*0370*/  MOV R0, R17 ;  /* 0x0000001100007202 */ /* 0x000fe20000000f00 */
[----:B------:R-:W-:Y:S01]  /*0380*/  IMAD.MOV.U32 R8, RZ, RZ, R15 ;  /* 0x000000ffff087224 */ /* 0x000fe200078e000f */
[----:B------:R-:W-:Y:S01]  /*0390*/  MOV R7, 0x3c0 ;  /* 0x000003c000077802 */ /* 0x000fe20000000f00 */
[----:B------:R-:W-:-:S07]  /*03a0*/  IMAD.MOV.U32 R2, RZ, RZ, R16 ;  /* 0x000000ffff027224 */ /* 0x000fce00078e0010 */
[----:B------:R-:W-:Y:S05]  /*03b0*/  CALL.REL.NOINC `($__internal_4_$__cuda_sm20_div_rn_f64_full) ;  /* 0x0000001000987944 */ /* 0x000fea0003c00000 */
[----:B------:R-:W-:Y:S02]  /*03c0*/  IMAD.MOV.U32 R34, RZ, RZ, R2 ;  /* 0x000000ffff227224 */ /* 0x000fe400078e0002 */
[----:B------:R-:W-:-:S07]  /*03d0*/  IMAD.MOV.U32 R35, RZ, RZ, R0 ;  /* 0x000000ffff237224 */ /* 0x000fce00078e0000 */
.L_x_32:
[----:B------:R-:W-:Y:S01]  /*03e0*/  IMAD.U32 R26, RZ, RZ, UR14 ;  /* 0x0000000eff1a7e24 */ /* 0x000fe2000f8e00ff */
[----:B------:R-:W-:-:S06]  /*03f0*/  MOV R27, UR15 ;  /* 0x0000000f001b7c02 */ /* 0x000fcc0008000f00 */
[----:B------:R-:W2:Y:S01]  /*0400*/  LDG.E.64 R26, desc[UR10][R26.64+0x8] ;  /* 0x0000080a1a1a7981 */ /* 0x000ea2000c1e1b00 */
[----:B------:R-:W-:-:S05]  /*0410*/  IMAD.WIDE.U32 R22, R6, 0x8, R22 ;  /* 0x0000000806167825 */ /* 0x000fca00078e0016 */
[----:B------:R-:W3:Y:S01]  /*0420*/  LDG.E.64 R30, desc[UR10][R22.64] ;  /* 0x0000000a161e7981 */ /* 0x000ee2000c1e1b00 */
[----:B------:R-:W-:Y:S01]  /*0430*/  IMAD.MOV.U32 R8, RZ, RZ, 0x1 ;  /* 0x00000001ff087424 */ /* 0x000fe200078e00ff */
[----:B------:R-:W-:Y:S01]  /*0440*/  UIADD3 UR4, UPT, UPT, UR8, 0x1, URZ ;  /* 0x0000000108047890 */ /* 0x000fe2000fffe0ff */
[----:B------:R-:W-:-:S08]  /*0450*/  DADD R16, R16, -R34 ;  /* 0x0000000010107229 */ /* 0x000fd00000000822 */
[----:B------:R-:W3:Y:S01]  /*0460*/  I2F.F64.U32 R28, UR4 ;  /* 0x00000004001c7d12 */ /* 0x000ee20008201800 */
[----:B------:R-:W-:-:S08]  /*0470*/  DMUL R20, R20, R16 ;  /* 0x0000001014147228 */ /* 0x000fd00000000000 */
[----:B------:R-:W-:-:S08]  /*0480*/  DMUL R16, R16, R20 ;  /* 0x0000001410107228 */ /* 0x000fd00000000000 */
[----:B------:R-:W-:Y:S01]  /*0490*/  DFMA R16, -R18, R16, R24 ;  /* 0x000000101210722b */ /* 0x000fe20000000118 */
[----:B--2---:R-:W0:Y:S01]  /*04a0*/  MUFU.RCP64H R9, R27 ;  /* 0x0000001b00097308 */ /* 0x004e220000001800 */
[----:B---3--:R-:W-:Y:S02]  /*04b0*/  DMUL R18, R28, R30 ;  /* 0x0000001e1c127228 */ /* 0x008fe40000000000 */
[----:B0-----:R-:W-:-:S08]  /*04c0*/  DFMA R14, -R26, R8, 1 ;  /* 0x3ff000001a0e742b */ /* 0x001fd00000000108 */
[----:B------:R-:W-:-:S08]  /*04d0*/  DFMA R14, R14, R14, R14 ;  /* 0x0000000e0e0e722b */ /* 0x000fd0000000000e */
[----:B------:R-:W-:-:S08]  /*04e0*/  DFMA R14, R8, R14, R8 ;  /* 0x0000000e080e722b */ /* 0x000fd00000000008 */
[----:B------:R-:W-:-:S08]  /*04f0*/  DFMA R32, -R26, R14, 1 ;  /* 0x3ff000001a20742b */ /* 0x000fd0000000010e */
[----:B------:R-:W-:Y:S02]  /*0500*/  DFMA R32, R14, R32, R14 ;  /* 0x000000200e20722b */ /* 0x000fe4000000000e */
[----:B------:R-:W-:-:S08]  /*0510*/  DMUL R14, R28, UR6 ;  /* 0x000000061c0e7c28 */ /* 0x000fd00008000000 */
[----:B------:R-:W-:Y:S02]  /*0520*/  DMUL R8, R14, R32 ;  /* 0x000000200e087228 */ /* 0x000fe40000000000 */
[----:B------:R-:W-:-:S06]  /*0530*/  FSETP.GEU.AND P1, PT, |R15|, 6.5827683646048100446e-37, PT ;  /* 0x036000000f00780b */ /* 0x000fcc0003f2e200 */
[----:B------:R-:W-:-:S08]  /*0540*/  DFMA R34, -R26, R8, R14 ;  /* 0x000000081a22722b */ /* 0x000fd0000000010e */
[----:B------:R-:W-:Y:S01]  /*0550*/  DFMA R8, R32, R34, R8 ;  /* 0x000000222008722b */ /* 0x000fe20000000008 */
[----:B------:R-:W-:Y:S02]  /*0560*/  IMAD.MOV.U32 R32, RZ, RZ, 0x0 ;  /* 0x00000000ff207424 */ /* 0x000fe400078e00ff */
[----:B------:R-:W-:-:S07]  /*0570*/  IMAD.MOV.U32 R33, RZ, RZ, 0x3ff00000 ;  /* 0x3ff00000ff217424 */ /* 0x000fce00078e00ff */
[----:B------:R-:W-:Y:S01]  /*0580*/  FFMA R0, RZ, R27, R9 ;  /* 0x0000001bff007223 */ /* 0x000fe20000000009 */
[----:B------:R-:W-:-:S04]  /*0590*/  DFMA R20, R26, 2, R32 ;  /* 0x400000001a14782b */ /* 0x000fc80000000020 */
[----:B------:R-:W-:-:S04]  /*05a0*/  FSETP.GT.AND P0, PT, |R0|, 1.469367938527859385e-39, PT ;  /* 0x001000000000780b */ /* 0x000fc80003f04200 */
[----:B------:R-:W-:-:S09]  /*05b0*/  DMUL R20, R20, 0.25 ;  /* 0x3fd0000014147828 */ /* 0x000fd20000000000 */
[----:B------:R-:W-:Y:S05]  /*05c0*/  @P0 BRA P1, `(.L_x_33) ;  /* 0x0000000000200947 */ /* 0x000fea0000800000 */
[----:B------:R-:W-:Y:S01]  /*05d0*/  MOV R9, R26 ;  /* 0x0000001a00097202 */ /* 0x000fe20000000f00 */
[----:B------:R-:W-:Y:S01]  /*05e0*/  IMAD.MOV.U32 R8, RZ, RZ, R27 ;  /* 0x000000ffff087224 */ /* 0x000fe200078e001b */
[----:B------:R-:W-:Y:S01]  /*05f0*/  MOV R7, 0x630 ;  /* 0x0000063000077802 */ /* 0x000fe20000000f00 */
[----:B------:R-:W-:Y:S02]  /*0600*/  IMAD.MOV.U32 R2, RZ, RZ, R14 ;  /* 0x000000ffff027224 */ /* 0x000fe400078e000e */
[----:B------:R-:W-:-:S07]  /*0610*/  IMAD.MOV.U32 R0, RZ, RZ, R15 ;  /* 0x000000ffff007224 */ /* 0x000fce00078e000f */
[----:B------:R-:W-:Y:S05]  /*0620*/  CALL.REL.NOINC `($__internal_4_$__cuda_sm20_div_rn_f64_full) ;  /* 0x0000000c00fc7944 */ /* 0x000fea0003c00000 */
[----:B------:R-:W-:Y:S01]  /*0630*/  MOV R8, R2 ;  /* 0x0000000200087202 */ /* 0x000fe20000000f00 */
[----:B------:R-:W-:-:S07]  /*0640*/  IMAD.MOV.U32 R9, RZ, RZ, R0 ;  /* 0x000000ffff097224 */ /* 0x000fce00078e0000 */
.L_x_33:
[----:B------:R-:W-:Y:S02]  /*0650*/  IMAD.U32 R26, RZ, RZ, UR14 ;  /* 0x0000000eff1a7e24 */ /* 0x000fe4000f8e00ff */
[----:B------:R-:W-:-:S06]  /*0660*/  IMAD.U32 R27, RZ, RZ, UR15 ;  /* 0x0000000fff1b7e24 */ /* 0x000fcc000f8e00ff */
[----:B------:R-:W2:Y:S01]  /*0670*/  LDG.E.64 R26, desc[UR10][R26.64+0x10] ;  /* 0x0000100a1a1a7981 */ /* 0x000ea2000c1e1b00 */
[----:B------:R-:W-:-:S05]  /*0680*/  IMAD.WIDE.U32 R22, R6, 0x8, R22 ;  /* 0x0000000806167825 */ /* 0x000fca00078e0016 */
[----:B------:R-:W3:Y:S01]  /*0690*/  LDG.E.64 R30, desc[UR10][R22.64] ;  /* 0x0000000a161e7981 */ /* 0x000ee2000c1e1b00 */
[----:B------:R-:W-:Y:S01]  /*06a0*/  MOV R24, 0x1 ;  /* 0x0000000100187802 */ /* 0x000fe20000000f00 */
[----:B------:R-:W-:Y:S01]  /*06b0*/  UIADD3 UR4, UPT, UPT, UR8, 0x2, URZ ;  /* 0x0000000208047890 */ /* 0x000fe2000fffe0ff */
[----:B------:R-:W-:-:S08]  /*06c0*/  DADD R14, R14, -R8 ;  /* 0x000000000e0e7229 */ /* 0x000fd00000000808 */
[----:B------:R-:W-:-:S08]  /*06d0*/  DMUL R20, R20, R14 ;  /* 0x0000000e14147228 */ /* 0x000fd00000000000 */
[----:B------:R-:W-:-:S08]  /*06e0*/  DMUL R20, R14, R20 ;  /* 0x000000140e147228 */ /* 0x000fd00000000000 */
[----:B------:R-:W-:Y:S01]  /*06f0*/  DFMA R18, -R18, R20, R16 ;  /* 0x000000141212722b */ /* 0x000fe20000000110 */
[----:B--2---:R-:W0:Y:S02]  /*0700*/  MUFU.RCP64H R25, R27 ;  /* 0x0000001b00197308 */ /* 0x004e240000001800 */
[----:B0-----:R-:W-:-:S08]  /*0710*/  DFMA R28, -R26, R24, 1 ;  /* 0x3ff000001a1c742b */ /* 0x001fd00000000118 */
[----:B------:R-:W-:-:S08]  /*0720*/  DFMA R28, R28, R28, R28 ;  /* 0x0000001c1c1c722b */ /* 0x000fd0000000001c */
[----:B------:R-:W-:Y:S02]  /*0730*/  DFMA R24, R24, R28, R24 ;  /* 0x0000001c1818722b */ /* 0x000fe40000000018 */
[----:B------:R-:W0:Y:S06]  /*0740*/  I2F.F64.U32 R28, UR4 ;  /* 0x00000004001c7d12 */ /* 0x000e2c0008201800 */
[----:B------:R-:W-:-:S08]  /*0750*/  DFMA R34, -R26, R24, 1 ;  /* 0x3ff000001a22742b */ /* 0x000fd00000000118 */
[----:B------:R-:W-:Y:S02]  /*0760*/  DFMA R34, R24, R34, R24 ;  /* 0x000000221822722b */ /* 0x000fe40000000018 */
[C---:B0-----:R-:W-:Y:S02]  /*0770*/  DMUL R24, R28.reuse, UR6 ;  /* 0x000000061c187c28 */ /* 0x041fe40008000000 */
[----:B---3--:R-:W-:-:S06]  /*0780*/  DMUL R16, R28, R30 ;  /* 0x0000001e1c107228 */ /* 0x008fcc0000000000 */
        /* <DEDUP_REMOVED lines=11> */
[----:B------:R-:W-:Y:S01]  /*0840*/  IMAD.MOV.U32 R9, RZ, RZ, R26 ;  /* 0x000000ffff097224 */ /* 0x000fe200078e001a */
[----:B------:R-:W-:Y:S01]  /*0850*/  MOV R8, R27 ;  /* 0x0000001b00087202 */ /* 0x000fe20000000f00 */
[----:B------:R-:W-:Y:S01]  /*0860*/  IMAD.MOV.U32 R2, RZ, RZ, R24 ;  /* 0x000000ffff027224 */ /* 0x000fe200078e0018 */
[----:B------:R-:W-:Y:S01]  /*0870*/  MOV R7, 0x8a0 ;  /* 0x000008a000077802 */ /* 0x000fe20000000f00 */
[----:B------:R-:W-:-:S07]  /*0880*/  IMAD.MOV.U32 R0, RZ, RZ, R25 ;  /* 0x000000ffff007224 */ /* 0x000fce00078e0019 */
[----:B------:R-:W-:Y:S05]  /*0890*/  CALL.REL.NOINC `($__internal_4_$__cuda_sm20_div_rn_f64_full) ;  /* 0x0000000c00607944 */ /* 0x000fea0003c00000 */
[----:B------:R-:W-:Y:S01]  /*08a0*/  IMAD.MOV.U32 R8, RZ, RZ, R2 ;  /* 0x000000ffff087224 */ /* 0x000fe200078e0002 */
[----:B------:R-:W-:-:S07]  /*08b0*/  MOV R9, R0 ;  /* 0x0000000000097202 */ /* 0x000fce0000000f00 */
.L_x_34:
[----:B------:R-:W-:Y:S02]  /*08c0*/  IMAD.U32 R26, RZ, RZ, UR14 ;  /* 0x0000000eff1a7e24 */ /* 0x000fe4000f8e00ff */
[----:B------:R-:W-:-:S06]  /*08d0*/  IMAD.U32 R27, RZ, RZ, UR15 ;  /* 0x0000000fff1b7e24 */ /* 0x000fcc000f8e00ff */
[----:B------:R-:W2:Y:S01]  /*08e0*/  LDG.E.64 R26, desc[UR10][R26.64+0x18] ;  /* 0x0000180a1a1a7981 */ /* 0x000ea2000c1e1b00 */
[----:B------:R-:W-:-:S06]  /*08f0*/  IMAD.WIDE.U32 R22, R6, 0x8, R22 ;  /* 0x0000000806167825 */ /* 0x000fcc00078e0016 */
[----:B------:R-:W3:Y:S01]  /*0900*/  LDG.E.64 R22, desc[UR10][R22.64] ;  /* 0x0000000a16167981 */ /* 0x000ee2000c1e1b00 */
[----:B------:R-:W-:Y:S01]  /*0910*/  IMAD.MOV.U32 R20, RZ, RZ, 0x1 ;  /* 0x00000001ff147424 */ /* 0x000fe200078e00ff */
[----:B------:R-:W-:Y:S01]  /*0920*/  UIADD3 UR4, UPT, UPT, UR8, 0x3, URZ ;  /* 0x0000000308047890 */ /* 0x000fe2000fffe0ff */
[----:B------:R-:W-:-:S08]  /*0930*/  DADD R24, R24, -R8 ;  /* 0x0000000018187229 */ /* 0x000fd00000000808 */
[----:B------:R-:W-:-:S08]  /*0940*/  DMUL R14, R14, R24 ;  /* 0x000000180e0e7228 */ /* 0x000fd00000000000 */
[----:B------:R-:W-:-:S08]  /*0950*/  DMUL R14, R24, R14 ;  /* 0x0000000e180e7228 */ /* 0x000fd00000000000 */
[----:B------:R-:W-:Y:S01]  /*0960*/  DFMA R16, -R16, R14, R18 ;  /* 0x0000000e1010722b */ /* 0x000fe20000000112 */
[----:B--2---:R-:W0:Y:S02]  /*0970*/  MUFU.RCP64H R21, R27 ;  /* 0x0000001b00157308 */ /* 0x004e240000001800 */
[----:B0-----:R-:W-:-:S08]  /*0980*/  DFMA R28, -R26, R20, 1 ;  /* 0x3ff000001a1c742b */ /* 0x001fd00000000114 */
[----:B------:R-:W-:Y:S02]  /*0990*/  DFMA R30, R28, R28, R28 ;  /* 0x0000001c1c1e722b */ /* 0x000fe4000000001c */
[----:B------:R-:W0:Y:S06]  /*09a0*/  I2F.F64.U32 R28, UR4 ;  /* 0x00000004001c7d12 */ /* 0x000e2c0008201800 */
[----:B------:R-:W-:-:S08]  /*09b0*/  DFMA R30, R20, R30, R20 ;  /* 0x0000001e141e722b */ /* 0x000fd00000000014 */
[----:B------:R-:W-:Y:S02]  /*09c0*/  DFMA R32, -R26, R30, 1 ;  /* 0x3ff000001a20742b */ /* 0x000fe4000000011e */
[C---:B0-----:R-:W-:Y:S02]  /*09d0*/  DMUL R20, R28.reuse, UR6 ;  /* 0x000000061c147c28 */ /* 0x041fe40008000000 */
[----:B---3--:R-:W-:-:S04]  /*09e0*/  DMUL R24, R28, R22 ;  /* 0x000000161c187228 */ /* 0x008fc80000000000 */
[----:B------:R-:W-:-:S04]  /*09f0*/  DFMA R30, R30, R32, R30 ;  /* 0x000000201e1e722b */ /* 0x000fc8000000001e */
[----:B------:R-:W-:-:S04]  /*0a00*/  FSETP.GEU.AND P1, PT, |R21|, 6.5827683646048100446e-37, PT ;  /* 0x036000001500780b */ /* 0x000fc80003f2e200 */
[----:B------:R-:W-:-:S08]  /*0a10*/  DMUL R32, R20, R30 ;  /* 0x0000001e14207228 */ /* 0x000fd00000000000 */
[----:B------:R-:W-:-:S08]  /*0a20*/  DFMA R8, -R26, R32, R20 ;  /* 0x000000201a08722b */ /* 0x000fd00000000114 */
[----:B------:R-:W-:Y:S01]  /*0a30*/  DFMA R8, R30, R8, R32 ;  /* 0x000000081e08722b */ /* 0x000fe20000000020 */
[----:B------:R-:W-:Y:S01]  /*0a40*/  MOV R30, 0x0 ;  /* 0x00000000001e7802 */ /* 0x000fe20000000f00 */
[----:B------:R-:W-:-:S06]  /*0a50*/  IMAD.MOV.U32 R31, RZ, RZ, 0x3ff00000 ;  /* 0x3ff00000ff1f7424 */ /* 0x000fcc00078e00ff */
        /* <DEDUP_REMOVED lines=13> */
.L_x_35:
[----:B------:R-:W-:Y:S01]  /*0b30*/  DADD R8, R20, -R8 ;  /* 0x0000000014087229 */ /* 0x000fe20000000808 */
[----:B------:R-:W-:Y:S01]  /*0b40*/  ISETP.NE.AND P0, PT, R3, UR4, PT ;  /* 0x0000000403007c0c */ /* 0x000fe2000bf05270 */
[----:B------:R-:W-:Y:S01]  /*0b50*/  UIADD3 UR8, UPT, UPT, UR8, 0x4, URZ ;  /* 0x0000000408087890 */ /* 0x000fe2000fffe0ff */
[----:B------:R-:W-:-:S05]  /*0b60*/  DADD R12, R12, 4 ;  /* 0x401000000c0c7429 */ /* 0x000fca0000000000 */
[----:B------:R-:W-:-:S08]  /*0b70*/  DMUL R14, R14, R8 ;  /* 0x000000080e0e7228 */ /* 0x000fd00000000000 */
[----:B------:R-:W-:-:S08]  /*0b80*/  DMUL R14, R8, R14 ;  /* 0x0000000e080e7228 */ /* 0x000fd00000000000 */
[----:B------:R-:W-:Y:S01]  /*0b90*/  DFMA R24, -R24, R14, R16 ;  /* 0x0000000e1818722b */ /* 0x000fe20000000110 */
[----:B------:R-:W-:Y:S10]  /*0ba0*/  @P0 BRA `(.L_x_36) ;  /* 0xfffffff400800947 */ /* 0x000ff4000383ffff */
.L_x_31:
[----:B------:R-:W-:-:S13]  /*0bb0*/  LOP3.LUT P0, R0, R4, 0x3, RZ, 0xc0, !PT ;  /* 0x0000000304007812 */ /* 0x000fda000780c0ff */
[----:B------:R-:W-:Y:S05]  /*0bc0*/  @!P0 BRA `(.L_x_30) ;  /* 0x0000000400f88947 */ /* 0x000fea0003800000 */
[----:B------:R-:W-:-:S13]  /*0bd0*/  ISETP.NE.AND P0, PT, R0, 0x1, PT ;  /* 0x000000010000780c */ /* 0x000fda0003f05270 */
[----:B------:R-:W-:Y:S05]  /*0be0*/  @!P0 BRA `(.L_x_37) ;  /* 0x0000000400408947 */ /* 0x000fea0003800000 */
[----:B------:R-:W0:Y:S01]  /*0bf0*/  LDCU.64 UR4, c[0x0][0x388] ;  /* 0x00007100ff0477ac */ /* 0x000e220008000a00 */
[----:B------:R-:W1:Y:S01]  /*0c00*/  LDC.64 R10, c[0x0][0x390] ;  /* 0x0000e400ff0a7b82 */ /* 0x000e620000000a00 */
[----:B0-----:R-:W-:-:S06]  /*0c10*/  UIMAD.WIDE.U32 UR4, UR8, 0x8, UR4 ;  /* 0x00000008080478a5 */ /* 0x001fcc000f8e0004 */
[----:B------:R-:W-:Y:S01]  /*0c20*/  MOV R18, UR4 ;  /* 0x0000000400127c02 */ /* 0x000fe20008000f00 */
[----:B------:R-:W-:-:S06]  /*0c30*/  IMAD.U32 R19, RZ, RZ, UR5 ;  /* 0x00000005ff137e24 */ /* 0x000fcc000f8e00ff */
[----:B------:R-:W2:Y:S01]  /*0c40*/  LDG.E.64 R18, desc[UR10][R18.64] ;  /* 0x0000000a12127981 */ /* 0x000ea2000c1e1b00 */
[----:B------:R-:W-:-:S04]  /*0c50*/  IMAD R3, R6, UR8, R5 ;  /* 0x0000000806037c24 */ /* 0x000fc8000f8e0205 */
[----:B-1----:R-:W-:-:S05]  /*0c60*/  IMAD.WIDE R10, R3, 0x8, R10 ;  /* 0x00000008030a7825 */ /* 0x002fca00078e020a */
[----:B------:R-:W3:Y:S01]  /*0c70*/  LDG.E.64 R16, desc[UR10][R10.64] ;  /* 0x0000000a0a107981 */ /* 0x000ee2000c1e1b00 */
[----:B------:R-:W-:Y:S01]  /*0c80*/  IMAD.MOV.U32 R2, RZ, RZ, 0x1 ;  /* 0x00000001ff027424 */ /* 0x000fe200078e00ff */
[----:B--2---:R-:W0:Y:S05]  /*0c90*/  MUFU.RCP64H R3, R19 ;  /* 0x0000001300037308 */ /* 0x004e2a0000001800 */
        /* <DEDUP_REMOVED lines=25> */
[----:B------:R-:W-:-:S07]  /*0e30*/  IMAD.MOV.U32 R3, RZ, RZ, R0 ;  /* 0x000000ffff037224 */ /* 0x000fce00078e0000 */
.L_x_38:
[----:B------:R-:W-:Y:S02]  /*0e40*/  IMAD.U32 R18, RZ, RZ, UR4 ;  /* 0x00000004ff127e24 */ /* 0x000fe4000f8e00ff */
[----:B------:R-:W-:-:S06]  /*0e50*/  IMAD.U32 R19, RZ, RZ, UR5 ;  /* 0x00000005ff137e24 */ /* 0x000fcc000f8e00ff */
[----:B------:R-:W2:Y:S01]  /*0e60*/  LDG.E.64 R18, desc[UR10][R18.64+0x8] ;  /* 0x0000080a12127981 */ /* 0x000ea2000c1e1b00 */
[----:B------:R-:W-:-:S06]  /*0e70*/  IMAD.WIDE.U32 R8, R6, 0x8, R10 ;  /* 0x0000000806087825 */ /* 0x000fcc00078e000a */
        /* <DEDUP_REMOVED lines=34> */
.L_x_39:
[----:B------:R-:W-:Y:S01]  /*10a0*/  DADD R2, R10, -R2 ;  /* 0x000000000a027229 */ /* 0x000fe20000000802 */
[----:B------:R-:W-:-:S07]  /*10b0*/  UIADD3 UR8, UPT, UPT, UR8, 0x2, URZ ;  /* 0x0000000208087890 */ /* 0x000fce000fffe0ff */
[----:B------:R-:W-:-:S08]  /*10c0*/  DMUL R12, R12, R2 ;  /* 0x000000020c0c7228 */ /* 0x000fd00000000000 */
[----:B------:R-:W-:-:S08]  /*10d0*/  DMUL R12, R2, R12 ;  /* 0x0000000c020c7228 */ /* 0x000fd00000000000 */
[----:B------:R-:W-:-:S11]  /*10e0*/  DFMA R24, -R24, R12, R16 ;  /* 0x0000000c1818722b */ /* 0x000fd60000000110 */
.L_x_37:
[----:B------:R-:W-:-:S04]  /*10f0*/  LOP3.LUT R4, R4, 0x1, RZ, 0xc0, !PT ;  /* 0x0000000104047812 */ /* 0x000fc800078ec0ff */
[----:B------:R-:W-:-:S13]  /*1100*/  ISETP.NE.U32.AND P0, PT, R4, 0x1, PT ;  /* 0x000000010400780c */ /* 0x000fda0003f05070 */
[----:B------:R-:W-:Y:S05]  /*1110*/  @P0 BRA `(.L_x_30) ;  /* 0x0000000000a40947 */ /* 0x000fea0003800000 */
        /* <DEDUP_REMOVED lines=10> */
[----:B------:R-:W0:Y:S08]  /*11c0*/  I2F.F64.U32 R14, UR8 ;  /* 0x00000008000e7d12 */ /* 0x000e300008201800 */
[----:B--2---:R-:W1:Y:S02]  /*11d0*/  MUFU.RCP64H R9, R17 ;  /* 0x0000001100097308 */ /* 0x004e640000001800 */
[----:B-1----:R-:W-:-:S08]  /*11e0*/  DFMA R10, -R16, R8, 1 ;  /* 0x3ff00000100a742b */ /* 0x002fd00000000108 */
[----:B------:R-:W-:-:S08]  /*11f0*/  DFMA R10, R10, R10, R10 ;  /* 0x0000000a0a0a722b */ /* 0x000fd0000000000a */
[----:B------:R-:W-:Y:S02]  /*1200*/  DFMA R8, R8, R10, R8 ;  /* 0x0000000a0808722b */ /* 0x000fe40000000008 */
[C---:B0-----:R-:W-:Y:S02]  /*1210*/  DMUL R10, R14.reuse, UR6 ;  /* 0x000000060e0a7c28 */ /* 0x041fe40008000000 */
[----:B---3--:R-:W-:-:S04]  /*1220*/  DMUL R14, R14, R6 ;  /* 0x000000060e0e7228 */ /* 0x008fc80000000000 */
        /* <DEDUP_REMOVED lines=11> */
[----:B------:R-:W-:-:S12]  /*12e0*/  DMUL R12, R12, -0.25 ;  /* 0xbfd000000c0c7828 */ /* 0x000fd80000000000 */
        /* <DEDUP_REMOVED lines=8> */
.L_x_40:
[----:B------:R-:W-:-:S08]  /*1370*/  DADD R2, R10, -R2 ;  /* 0x000000000a027229 */ /* 0x000fd00000000802 */
[----:B------:R-:W-:-:S08]  /*1380*/  DMUL R12, R12, R2 ;  /* 0x000000020c0c7228 */ /* 0x000fd00000000000 */
[----:B------:R-:W-:-:S08]  /*1390*/  DMUL R12, R2, R12 ;  /* 0x0000000c020c7228 */ /* 0x000fd00000000000 */
[----:B------:R-:W-:-:S11]  /*13a0*/  DFMA R24, R14, R12, R24 ;  /* 0x0000000c0e18722b */ /* 0x000fd60000000018 */
.L_x_30:
[----:B------:R-:W0:Y:S08]  /*13b0*/  LDC.64 R10, c[0x4][0x8] ;  /* 0x01000200ff0a7b82 */ /* 0x000e300000000a00 */
[----:B------:R-:W1:Y:S01]  /*13c0*/  LDC.64 R2, c[0x0][0x380] ;  /* 0x0000e000ff027b82 */ /* 0x000e620000000a00 */
[----:B0-----:R-:W2:Y:S01]  /*13d0*/  LDG.E.64 R6, desc[UR10][R10.64] ;  /* 0x0000000a0a067981 */ /* 0x001ea2000c1e1b00 */
[----:B-1----:R-:W-:-:S06]  /*13e0*/  IMAD.WIDE R2, R5, 0x8, R2 ;  /* 0x0000000805027825 */ /* 0x002fcc00078e0202 */
[----:B------:R-:W3:Y:S01]  /*13f0*/  LDG.E.64 R2, desc[UR10][R2.64] ;  /* 0x0000000a02027981 */ /* 0x000ee2000c1e1b00 */
[----:B------:R-:W-:Y:S01]  /*1400*/  UMOV UR4, 0x54442eea ;  /* 0x54442eea00047882 */ /* 0x000fe20000000000 */
[----:B------:R-:W-:Y:S01]  /*1410*/  UMOV UR5, 0x401921fb ;  /* 0x401921fb00057882 */ /* 0x000fe20000000000 */
[----:B------:R-:W-:Y:S01]  /*1420*/  IMAD.MOV.U32 R12, RZ, RZ, 0x1 ;  /* 0x00000001ff0c7424 */ /* 0x000fe200078e00ff */
[----:B------:R-:W-:Y:S01]  /*1430*/  BSSY.RECONVERGENT B0, `(.L_x_41) ;  /* 0x000001a000007945 */ /* 0x000fe20003800200 */
[----:B--2---:R-:W-:-:S06]  /*1440*/  DMUL R6, R6, UR4 ;  /* 0x0000000406067c28 */ /* 0x004fcc0008000000 */
[----:B------:R-:W0:Y:S01]  /*1450*/  MUFU.RCP64H R13, R7 ;  /* 0x00000007000d7308 */ /* 0x000e220000001800 */
[----:B---3--:R-:W-:-:S08]  /*1460*/  DADD R8, R2, -1 ;  /* 0xbff0000002087429 */ /* 0x008fd00000000000 */
[----:B------:R-:W-:Y:S02]  /*1470*/  DMUL R8, R8, R24 ;  /* 0x0000001808087228 */ /* 0x000fe40000000000 */
[----:B0-----:R-:W-:-:S06]  /*1480*/  DFMA R14, -R6, R12, 1 ;  /* 0x3ff00000060e742b */ /* 0x001fcc000000010c */
[----:B------:R-:W-:Y:S02]  /*1490*/  DMUL R8, R8, UR6 ;  /* 0x0000000608087c28 */ /* 0x000fe40008000000 */
        /* <DEDUP_REMOVED lines=8> */
[----:B------:R-:W-:-:S10]  /*1520*/  DFMA R2, R2, R10, R8 ;  /* 0x0000000a0202722b */ /* 0x000fd40000000008 */
[----:B------:R-:W-:-:S05]  /*1530*/  FFMA R0, RZ, R7, R3 ;  /* 0x00000007ff007223 */ /* 0x000fca0000000003 */
[----:B------:R-:W-:-:S13]  /*1540*/  FSETP.GT.AND P0, PT, |R0|, 1.469367938527859385e-39, PT ;  /* 0x001000000000780b */ /* 0x000fda0003f04200 */
[----:B------:R-:W-:Y:S05]  /*1550*/  @P0 BRA P1, `(.L_x_42) ;  /* 0x00000000001c0947 */ /* 0x000fea0000800000 */
[----:B------:R-:W-:Y:S01]  /*1560*/  IMAD.MOV.U32 R8, RZ, RZ, R7 ;  /* 0x000000ffff087224 */ /* 0x000fe200078e0007 */
[----:B------:R-:W-:Y:S01]  /*1570*/  MOV R0, R13 ;  /* 0x0000000d00007202 */ /* 0x000fe20000000f00 */
[----:B------:R-:W-:Y:S01]  /*1580*/  IMAD.MOV.U32 R2, RZ, RZ, R12 ;  /* 0x000000ffff027224 */ /* 0x000fe200078e000c */
[----:B------:R-:W-:Y:S01]  /*1590*/  MOV R7, 0x15c0 ;  /* 0x000015c000077802 */ /* 0x000fe20000000f00 */
[----:B------:R-:W-:-:S07]  /*15a0*/  IMAD.MOV.U32 R9, RZ, RZ, R6 ;  /* 0x000000ffff097224 */ /* 0x000fce00078e0006 */
[----:B------:R-:W-:Y:S05]  /*15b0*/  CALL.REL.NOINC `($__internal_4_$__cuda_sm20_div_rn_f64_full) ;  /* 0x0000000000187944 */ /* 0x000fea0003c00000 */
[----:B------:R-:W-:-:S07]  /*15c0*/  MOV R3, R0 ;  /* 0x0000000000037202 */ /* 0x000fce0000000f00 */
.L_x_42:
[----:B------:R-:W-:Y:S05]  /*15d0*/  BSYNC.RECONVERGENT B0 ;  /* 0x0000000000007941 */ /* 0x000fea0003800200 */
.L_x_41:
[----:B------:R-:W0:Y:S02]  /*15e0*/  LDC.64 R6, c[0x0][0x398] ;  /* 0x0000e600ff067b82 */ /* 0x000e240000000a00 */
[----:B0-----:R-:W-:-:S05]  /*15f0*/  IMAD.WIDE R4, R5, 0x8, R6 ;  /* 0x0000000805047825 */ /* 0x001fca00078e0206 */
[----:B------:R-:W-:Y:S01]  /*1600*/  STG.E.64 desc[UR10][R4.64], R2 ;  /* 0x0000000204007986 */ /* 0x000fe2000c101b0a */
[----:B------:R-:W-:Y:S05]  /*1610*/  EXIT ;  /* 0x000000000000794d */ /* 0x000fea0003800000 */
        .weak           $__internal_4_$__cuda_sm20_div_rn_f64_full
        .type           $__internal_4_$__cuda_sm20_div_rn_f64_full,@function
        .size           $__internal_4_$__cuda_sm20_div_rn_f64_full,(.L_x_180 - $__internal_4_$__cuda_sm20_div_rn_f64_full)
$__internal_4_$__cuda_sm20_div_rn_f64_full:
[----:B------:R-:W-:Y:S01]  /*1620*/  IMAD.MOV.U32 R33, RZ, RZ, R0 ;  /* 0x000000ffff217224 */ /* 0x000fe200078e0000 */
[C---:B------:R-:W-:Y:S01]  /*1630*/  FSETP.GEU.AND P0, PT, |R8|.reuse, 1.469367938527859385e-39, PT ;  /* 0x001000000800780b */ /* 0x040fe20003f0e200 */
[----:B------:R-:W-:Y:S01]  /*1640*/  IMAD.MOV.U32 R27, RZ, RZ, R8 ;  /* 0x000000ffff1b7224 */ /* 0x000fe200078e0008 */
[----:B------:R-:W-:Y:S01]  /*1650*/  LOP3.LUT R0, R8, 0x800fffff, RZ, 0xc0, !PT ;  /* 0x800fffff08007812 */ /* 0x000fe200078ec0ff */
[----:B------:R-:W-:Y:S01]  /*1660*/  IMAD.MOV.U32 R32, RZ, RZ, R2 ;  /* 0x000000ffff207224 */ /* 0x000fe200078e0002 */
[C---:B------:R-:W-:Y:S01]  /*1670*/  FSETP.GEU.AND P2, PT, |R33|.reuse, 1.469367938527859385e-39, PT ;  /* 0x001000002100780b */ /* 0x040fe20003f4e200 */
[----:B------:R-:W-:Y:S01]  /*1680*/  IMAD.MOV.U32 R30, RZ, RZ, R9 ;  /* 0x000000ffff1e7224 */ /* 0x000fe200078e0009 */
[----:B------:R-:W-:Y:S01]  /*1690*/  MOV R26, R9 ;  /* 0x00000009001a7202 */ /* 0x000fe20000000f00 */
[----:B------:R-:W-:Y:S01]  /*16a0*/  IMAD.MOV.U32 R36, RZ, RZ, R32 ;  /* 0x000000ffff247224 */ /* 0x000fe200078e0020 */
[----:B------:R-:W-:Y:S01]  /*16b0*/  LOP3.LUT R31, R0, 0x3ff00000, RZ, 0xfc, !PT ;  /* 0x3ff00000001f7812 */ /* 0x000fe200078efcff */
[----:B------:R-:W-:Y:S01]  /*16c0*/  BSSY.RECONVERGENT B1, `(.L_x_43) ;  /* 0x0000056000017945 */ /* 0x000fe20003800200 */
[----:B------:R-:W-:-:S02]  /*16d0*/  LOP3.LUT R2, R33, 0x7ff00000, RZ, 0xc0, !PT ;  /* 0x7ff0000021027812 */ /* 0x000fc400078ec0ff */
[----:B------:R-:W-:Y:S01]  /*16e0*/  LOP3.LUT R8, R8, 0x7ff00000, RZ, 0xc0, !PT ;  /* 0x7ff0000008087812 */ /* 0x000fe200078ec0ff */
[----:B------:R-:W-:-:S03]  /*16f0*/  @!P0 DMUL R30, R26, 8.98846567431157953865e+307 ;  /* 0x7fe000001a1e8828 */ /* 0x000fc60000000000 */
[C---:B------:R-:W-:Y:S01]  /*1700*/  ISETP.GE.U32.AND P1, PT, R2.reuse, R8, PT ;  /* 0x000000080200720c */ /* 0x040fe20003f26070 */
[----:B------:R-:W-:Y:S01]  /*1710*/  @!P2 IMAD.MOV.U32 R34, RZ, RZ, RZ ;  /* 0x000000ffff22a224 */ /* 0x000fe200078e00ff */
[----:B------:R-:W-:Y:S01]  /*1720*/  @!P2 LOP3.LUT R0, R27, 0x7ff00000, RZ, 0xc0, !PT ;  /* 0x7ff000001b00a812 */ /* 0x000fe200078ec0ff */
[----:B------:R-:W0:Y:S03]  /*1730*/  MUFU.RCP64H R29, R31 ;  /* 0x0000001f001d7308 */ /* 0x000e260000001800 */
[----:B------:R-:W-:Y:S02]  /*1740*/  @!P2 ISETP.GE.U32.AND P3, PT, R2, R0, PT ;  /* 0x000000000200a20c */ /* 0x000fe40003f66070 */
[----:B------:R-:W-:Y:S02]  /*1750*/  MOV R0, 0x1ca00000 ;  /* 0x1ca0000000007802 */ /* 0x000fe40000000f00 */
[----:B------:R-:W-:-:S02]  /*1760*/  @!P0 LOP3.LUT R8, R31, 0x7ff00000, RZ, 0xc0, !PT ;  /* 0x7ff000001f088812 */ /* 0x000fc400078ec0ff */
[C---:B------:R-:W-:Y:S02]  /*1770*/  @!P2 SEL R9, R0.reuse, 0x63400000, !P3 ;  /* 0x634000000009a807 */ /* 0x040fe40005800000 */
[----:B------:R-:W-:Y:S02]  /*1780*/  SEL R28, R0, 0x63400000, !P1 ;  /* 0x63400000001c7807 */ /* 0x000fe40004800000 */
[--C-:B------:R-:W-:Y:S02]  /*1790*/  @!P2 LOP3.LUT R9, R9, 0x80000000, R33.reuse, 0xf8, !PT ;  /* 0x800000000909a812 */ /* 0x100fe400078ef821 */
[----:B------:R-:W-:Y:S02]  /*17a0*/  LOP3.LUT R37, R28, 0x800fffff, R33, 0xf8, !PT ;  /* 0x800fffff1c257812 */ /* 0x000fe400078ef821 */
[----:B------:R-:W-:Y:S01]  /*17b0*/  @!P2 LOP3.LUT R35, R9, 0x100000, RZ, 0xfc, !PT ;  /* 0x001000000923a812 */ /* 0x000fe200078efcff */
[----:B------:R-:W-:Y:S01]  /*17c0*/  IMAD.MOV.U32 R9, RZ, RZ, R2 ;  /* 0x000000ffff097224 */ /* 0x000fe200078e0002 */
[----:B------:R-:W-:-:S04]  /*17d0*/  MOV R28, 0x1 ;  /* 0x00000001001c7802 */ /* 0x000fc80000000f00 */
[----:B------:R-:W-:Y:S02]  /*17e0*/  @!P2 DFMA R36, R36, 2, -R34 ;  /* 0x400000002424a82b */ /* 0x000fe40000000822 */
[----:B0-----:R-:W-:-:S08]  /*17f0*/  DFMA R34, R28, -R30, 1 ;  /* 0x3ff000001c22742b */ /* 0x001fd0000000081e */
[----:B------:R-:W-:Y:S01]  /*1800*/  DFMA R34, R34, R34, R34 ;  /* 0x000000222222722b */ /* 0x000fe20000000022 */
[----:B------:R-:W-:-:S07]  /*1810*/  @!P2 LOP3.LUT R9, R37, 0x7ff00000, RZ, 0xc0, !PT ;  /* 0x7ff000002509a812 */ /* 0x000fce00078ec0ff */
[----:B------:R-:W-:-:S08]  /*1820*/  DFMA R28, R28, R34, R28 ;  /* 0x000000221c1c722b */ /* 0x000fd0000000001c */
[----:B------:R-:W-:-:S08]  /*1830*/  DFMA R38, R28, -R30, 1 ;  /* 0x3ff000001c26742b */ /* 0x000fd0000000081e */
[----:B------:R-:W-:-:S08]  /*1840*/  DFMA R38, R28, R38, R28 ;  /* 0x000000261c26722b */ /* 0x000fd0000000001c */
[----:B------:R-:W-:-:S08]  /*1850*/  DMUL R28, R38, R36 ;  /* 0x00000024261c7228 */ /* 0x000fd00000000000 */
[----:B------:R-:W-:-:S08]  /*1860*/  DFMA R34, R28, -R30, R36 ;  /* 0x8000001e1c22722b */ /* 0x000fd00000000024 */
[----:B------:R-:W-:Y:S01]  /*1870*/  DFMA R34, R38, R34, R28 ;  /* 0x000000222622722b */ /* 0x000fe2000000001c */
[----:B------:R-:W-:-:S05]  /*1880*/  VIADD R28, R9, 0xffffffff ;  /* 0xffffffff091c7836 */ /* 0x000fca0000000000 */
[----:B------:R-:W-:Y:S02]  /*1890*/  ISETP.GT.U32.AND P0, PT, R28, 0x7feffffe, PT ;  /* 0x7feffffe1c00780c */ /* 0x000fe40003f04070 */
[----:B------:R-:W-:-:S04]  /*18a0*/  IADD3 R28, PT, PT, R8, -0x1, RZ ;  /* 0xffffffff081c7810 */ /* 0x000fc80007ffe0ff */
[----:B------:R-:W-:-:S13]  /*18b0*/  ISETP.GT.U32.OR P0, PT, R28, 0x7feffffe, P0 ;  /* 0x7feffffe1c00780c */ /* 0x000fda0000704470 */
[----:B------:R-:W-:Y:S05]  /*18c0*/  @P0 BRA `(.L_x_44) ;  /* 0x0000000000740947 */ /* 0x000fea0003800000 */
[----:B------:R-:W-:-:S04]  /*18d0*/  LOP3.LUT R8, R27, 0x7ff00000, RZ, 0xc0, !PT ;  /* 0x7ff000001b087812 */ /* 0x000fc800078ec0ff */
[CC--:B------:R-:W-:Y:S02]  /*18e0*/  VIADDMNMX R9, R2.reuse, -R8.reuse, 0xb9600000, !PT ;  /* 0xb960000002097446 */ /* 0x0c0fe40007800908 */
[----:B------:R-:W-:Y:S02]  /*18f0*/  ISETP.GE.U32.AND P0, PT, R2, R8, PT ;  /* 0x000000080200720c */ /* 0x000fe40003f06070 */
[----:B------:R-:W-:Y:S02]  /*1900*/  VIMNMX R9, PT, PT, R9, 0x46a00000, PT ;  /* 0x46a0000009097848 */ /* 0x000fe40003fe0100 */
[----:B------:R-:W-:Y:S02]  /*1910*/  SEL R0, R0, 0x63400000, !P0 ;  /* 0x6340000000007807 */ /* 0x000fe40004000000 */
[----:B------:R-:W-:-:S03]  /*1920*/  MOV R8, RZ ;  /* 0x000000ff00087202 */ /* 0x000fc60000000f00 */
[----:B------:R-:W-:-:S04]  /*1930*/  IMAD.IADD R0, R9, 0x1, -R0 ;  /* 0x0000000109007824 */ /* 0x000fc800078e0a00 */
        /* <DEDUP_REMOVED lines=10> */
[----:B------:R-:W-:Y:S01]  /*19e0*/  IMAD.MOV R9, RZ, RZ, -R0 ;  /* 0x000000ffff097224 */ /* 0x000fe200078e0a00 */
[----:B------:R-:W-:Y:S02]  /*19f0*/  MOV R8, RZ ;  /* 0x000000ff00087202 */ /* 0x000fe40000000f00 */
[----:B------:R-:W-:-:S04]  /*1a00*/  IADD3 R0, PT, PT, -R0, -0x43300000, RZ ;  /* 0xbcd0000000007810 */ /* 0x000fc80007ffe1ff */
[----:B------:R-:W-:Y:S02]  /*1a10*/  DFMA R8, R28, -R8, R34 ;  /* 0x800000081c08722b */ /* 0x000fe40000000022 */
[----:B------:R-:W-:-:S08]  /*1a20*/  DMUL.RP R34, R34, R26 ;  /* 0x0000001a22227228 */ /* 0x000fd00000008000 */
[----:B------:R-:W-:Y:S02]  /*1a30*/  FSETP.NEU.AND P0, PT, |R9|, R0, PT ;  /* 0x000000000900720b */ /* 0x000fe40003f0d200 */
[----:B------:R-:W-:Y:S02]  /*1a40*/  LOP3.LUT R2, R35, R2, RZ, 0x3c, !PT ;  /* 0x0000000223027212 */ /* 0x000fe400078e3cff */
[----:B------:R-:W-:Y:S02]  /*1a50*/  FSEL R0, R34, R28, !P0 ;  /* 0x0000001c22007208 */ /* 0x000fe40004000000 */
[----:B------:R-:W-:-:S03]  /*1a60*/  FSEL R2, R2, R29, !P0 ;  /* 0x0000001d02027208 */ /* 0x000fc60004000000 */
[----:B------:R-:W-:Y:S02]  /*1a70*/  IMAD.MOV.U32 R28, RZ, RZ, R0 ;  /* 0x000000ffff1c7224 */ /* 0x000fe400078e0000 */
[----:B------:R-:W-:Y:S01]  /*1a80*/  IMAD.MOV.U32 R29, RZ, RZ, R2 ;  /* 0x000000ffff1d7224 */ /* 0x000fe200078e0002 */
[----:B------:R-:W-:Y:S06]  /*1a90*/  BRA `(.L_x_45) ;  /* 0x0000000000607947 */ /* 0x000fec0003800000 */
.L_x_44:
[----:B------:R-:W-:-:S14]  /*1aa0*/  DSETP.NAN.AND P0, PT, R32, R32, PT ;  /* 0x000000202000722a */ /* 0x000fdc0003f08000 */
[----:B------:R-:W-:Y:S05]  /*1ab0*/  @P0 BRA `(.L_x_46) ;  /* 0x00000000004c0947 */ /* 0x000fea0003800000 */
[----:B------:R-:W-:-:S14]  /*1ac0*/  DSETP.NAN.AND P0, PT, R26, R26, PT ;  /* 0x0000001a1a00722a */ /* 0x000fdc0003f08000 */
[----:B------:R-:W-:Y:S05]  /*1ad0*/  @P0 BRA `(.L_x_47) ;  /* 0x0000000000340947 */ /* 0x000fea0003800000 */
[----:B------:R-:W-:Y:S01]  /*1ae0*/  ISETP.NE.AND P0, PT, R9, R8, PT ;  /* 0x000000080900720c */ /* 0x000fe20003f05270 */
[----:B------:R-:W-:Y:S01]  /*1af0*/  IMAD.MOV.U32 R29, RZ, RZ, -0x80000 ;  /* 0xfff80000ff1d7424 */ /* 0x000fe200078e00ff */
[----:B------:R-:W-:-:S11]  /*1b00*/  MOV R28, 0x0 ;  /* 0x00000000001c7802 */ /* 0x000fd60000000f00 */
[----:B------:R-:W-:Y:S05]  /*1b10*/  @!P0 BRA `(.L_x_45) ;  /* 0x0000000000408947 */ /* 0x000fea0003800000 */
[----:B------:R-:W-:Y:S02]  /*1b20*/  ISETP.NE.AND P0, PT, R9, 0x7ff00000, PT ;  /* 0x7ff000000900780c */ /* 0x000fe40003f05270 */
[----:B------:R-:W-:Y:S02]  /*1b30*/  LOP3.LUT R26, R33, 0x80000000, R27, 0x48, !PT ;  /* 0x80000000211a7812 */ /* 0x000fe400078e481b */
[----:B------:R-:W-:-:S13]  /*1b40*/  ISETP.EQ.OR P0, PT, R8, RZ, !P0 ;  /* 0x000000ff0800720c */ /* 0x000fda0004702670 */
[----:B------:R-:W-:Y:S01]  /*1b50*/  @P0 LOP3.LUT R0, R26, 0x7ff00000, RZ, 0xfc, !PT ;  /* 0x7ff000001a000812 */ /* 0x000fe200078efcff */
[----:B------:R-:W-:Y:S01]  /*1b60*/  @!P0 IMAD.MOV.U32 R28, RZ, RZ, RZ ;  /* 0x000000ffff1c8224 */ /* 0x000fe200078e00ff */
[----:B------:R-:W-:Y:S01]  /*1b70*/  @!P0 MOV R29, R26 ;  /* 0x0000001a001d8202 */ /* 0x000fe20000000f00 */
[----:B------:R-:W-:Y:S02]  /*1b80*/  @P0 IMAD.MOV.U32 R28, RZ, RZ, RZ ;  /* 0x000000ffff1c0224 */ /* 0x000fe400078e00ff */
[----:B------:R-:W-:Y:S01]  /*1b90*/  @P0 IMAD.MOV.U32 R29, RZ, RZ, R0 ;  /* 0x000000ffff1d0224 */ /* 0x000fe200078e0000 */
[----:B------:R-:W-:Y:S06]  /*1ba0*/  BRA `(.L_x_45) ;  /* 0x00000000001c7947 */ /* 0x000fec0003800000 */
.L_x_47:
[----:B------:R-:W-:Y:S02]  /*1bb0*/  LOP3.LUT R0, R27, 0x80000, RZ, 0xfc, !PT ;  /* 0x000800001b007812 */ /* 0x000fe400078efcff */
[----:B------:R-:W-:-:S03]  /*1bc0*/  MOV R28, R26 ;  /* 0x0000001a001c7202 */ /* 0x000fc60000000f00 */
[----:B------:R-:W-:Y:S01]  /*1bd0*/  IMAD.MOV.U32 R29, RZ, RZ, R0 ;  /* 0x000000ffff1d7224 */ /* 0x000fe200078e0000 */
[----:B------:R-:W-:Y:S06]  /*1be0*/  BRA `(.L_x_45) ;  /* 0x00000000000c7947 */ /* 0x000fec0003800000 */
.L_x_46:
[----:B------:R-:W-:Y:S01]  /*1bf0*/  LOP3.LUT R0, R33, 0x80000, RZ, 0xfc, !PT ;  /* 0x0008000021007812 */ /* 0x000fe200078efcff */
[----:B------:R-:W-:-:S03]  /*1c00*/  IMAD.MOV.U32 R28, RZ, RZ, R32 ;  /* 0x000000ffff1c7224 */ /* 0x000fc600078e0020 */
[----:B------:R-:W-:-:S07]  /*1c10*/  MOV R29, R0 ;  /* 0x00000000001d7202 */ /* 0x000fce0000000f00 */
.L_x_45:
[----:B------:R-:W-:Y:S05]  /*1c20*/  BSYNC.RECONVERGENT B1 ;  /* 0x0000000000017941 */ /* 0x000fea0003800200 */
.L_x_43:
[----:B------:R-:W-:Y:S01]  /*1c30*/  MOV R8, R7 ;  /* 0x0000000700087202 */ /* 0x000fe20000000f00 */
[----:B------:R-:W-:Y:S02]  /*1c40*/  IMAD.MOV.U32 R9, RZ, RZ, 0x0 ;  /* 0x00000000ff097424 */ /* 0x000fe400078e00ff */
[----:B------:R-:W-:Y:S02]  /*1c50*/  IMAD.MOV.U32 R2, RZ, RZ, R28 ;  /* 0x000000ffff027224 */ /* 0x000fe400078e001c */
[----:B------:R-:W-:Y:S01]  /*1c60*/  IMAD.MOV.U32 R0, RZ, RZ, R29 ;  /* 0x000000ffff007224 */ /* 0x000fe200078e001d */
[----:B------:R-:W-:Y:S06]  /*1c70*/  RET.REL.NODEC R8 `(_Z20calculate_third_termPdS_S_S_) ;  /* 0xffffffe008e07950 */ /* 0x000fec0003c3ffff */
.L_x_48:
        /* <DEDUP_REMOVED lines=16> */
.L_x_180:


//--------------------- .text._Z22calculate_second_term2PdS_ --------------------------
	.section	.text._Z22calculate_second_term2PdS_,"ax",@progbits
	.align	128
        .global         _Z22calculate_second_term2PdS_
        .type           _Z22calculate_second_term2PdS_,@function
        .size           _Z22calculate_second_term2PdS_,(.L_x_181 - _Z22calculate_second_term2PdS_)
        .other          _Z22calculate_second_term2PdS_,@"STO_CUDA_ENTRY STV_DEFAULT"
_Z22calculate_second_term2PdS_:
.text._Z22calculate_second_term2PdS_:
[----:B------:R-:W-:Y:S08]  /*0000*/  LDC R1, c[0x0][0x37c] ;  /* 0x0000df00ff017b82 */ /* 0x000ff00000000800 */
[----:B------:R-:W0:Y:S01]  /*0010*/  LDC.64 R4, c[0x4][0x30] ;  /* 0x01000c00ff047b82 */ /* 0x000e220000000a00 */
[----:B------:R-:W0:Y:S02]  /*0020*/  LDCU.64 UR4, c[0x0][0x358] ;  /* 0x00006b00ff0477ac */ /* 0x000e240008000a00 */
[----:B0-----:R-:W2:Y:S05]  /*0030*/  LDG.E R4, desc[UR4][R4.64] ;  /* 0x0000000404047981 */ /* 0x001eaa000c1e1900 */
[----:B------:R-:W0:Y:S01]  /*0040*/  S2UR UR6, SR_CTAID.X ;  /* 0x00000000000679c3 */ /* 0x000e220000002500 */
[----:B------:R-:W-:Y:S01]  /*0050*/  BSSY.RECONVERGENT B0, `(.L_x_49) ;  /* 0x0000087000007945 */ /* 0x000fe20003800200 */
[----:B------:R-:W0:Y:S06]  /*0060*/  S2R R3, SR_TID.X ;  /* 0x0000000000037919 */ /* 0x000e2c0000002100 */
[----:B------:R-:W0:Y:S02]  /*0070*/  LDC R0, c[0x0][0x360] ;  /* 0x0000d800ff007b82 */ /* 0x000e240000000800 */
[----:B0-----:R-:W-:-:S02]  /*0080*/  IMAD R0, R0, UR6, R3 ;  /* 0x0000000600007c24 */ /* 0x001fc4000f8e0203 */
[----:B--2---:R-:W-:-:S05]  /*0090*/  VIADD R3, R4, 0xfffffff9 ;  /* 0xfffffff904037836 */ /* 0x004fca0000000000 */
[----:B------:R-:W-:-:S13]  /*00a0*/  ISETP.GE.AND P0, PT, R0, R3, PT ;  /* 0x000000030000720c */ /* 0x000fda0003f06270 */
[----:B------:R-:W-:Y:S05]  /*00b0*/  @P0 BRA `(.L_x_50) ;  /* 0x0000000800000947 */ /* 0x000fea0003800000 */
[----:B------:R-:W0:Y:S02]  /*00c0*/  LDC.64 R2, c[0x0][0x380] ;  /* 0x0000e000ff027b82 */ /* 0x000e240000000a00 */
[----:B0-----:R-:W-:-:S05]  /*00d0*/  IMAD.WIDE R2, R0, 0x8, R2 ;  /* 0x0000000800027825 */ /* 0x001fca00078e0202 */
[----:B------:R-:W2:Y:S04]  /*00e0*/  LDG.E.64 R30, desc[UR4][R2.64] ;  /* 0x00000004021e7981 */ /* 0x000ea8000c1e1b00 */
[----:B------:R-:W3:Y:S04]  /*00f0*/  LDG.E.64 R28, desc[UR4][R2.64+0x8] ;  /* 0x00000804021c7981 */ /* 0x000ee8000c1e1b00 */
[----:B------:R-:W4:Y:S04]  /*0100*/  LDG.E.64 R26, desc[UR4][R2.64+0x10] ;  /* 0x00001004021a7981 */ /* 0x000f28000c1e1b00 */
[----:B------:R-:W5:Y:S04]  /*0110*/  LDG.E.64 R24, desc[UR4][R2.64+0x18] ;  /* 0x0000180402187981 */ /* 0x000f68000c1e1b00 */
[----:B------:R-:W5:Y:S04]  /*0120*/  LDG.E.64 R22, desc[UR4][R2.64+0x20] ;  /* 0x0000200402167981 */ /* 0x000f68000c1e1b00 */
[----:B------:R-:W5:Y:S04]  /*0130*/  LDG.E.64 R20, desc[UR4][R2.64+0x28] ;  /* 0x0000280402147981 */ /* 0x000f68000c1e1b00 */
[----:B------:R0:W5:Y:S01]  /*0140*/  LDG.E.64 R18, desc[UR4][R2.64+0x30] ;  /* 0x0000300402127981 */ /* 0x000162000c1e1b00 */
[----:B------:R-:W1:Y:S01]  /*0150*/  MUFU.RCP64H R9, 60 ;  /* 0x404e000000097908 */ /* 0x000e620000001800 */
[----:B------:R-:W-:Y:S01]  /*0160*/  IMAD.MOV.U32 R12, RZ, RZ, 0x0 ;  /* 0x00000000ff0c7424 */ /* 0x000fe200078e00ff */
[----:B------:R-:W-:Y:S01]  /*0170*/  BSSY.RECONVERGENT B1, `(.L_x_51) ;  /* 0x000001c000017945 */ /* 0x000fe20003800200 */
[----:B------:R-:W-:-:S02]  /*0180*/  IMAD.MOV.U32 R13, RZ, RZ, 0x404e0000 ;  /* 0x404e0000ff0d7424 */ /* 0x000fc400078e00ff */
[----:B------:R-:W-:-:S06]  /*0190*/  IMAD.MOV.U32 R8, RZ, RZ, 0x1 ;  /* 0x00000001ff087424 */ /* 0x000fcc00078e00ff */
[----:B-1----:R-:W-:-:S08]  /*01a0*/  DFMA R10, R8, -R12, 1 ;  /* 0x3ff00000080a742b */ /* 0x002fd0000000080c */
[----:B------:R-:W-:-:S08]  /*01b0*/  DFMA R10, R10, R10, R10 ;  /* 0x0000000a0a0a722b */ /* 0x000fd0000000000a */
[----:B------:R-:W-:-:S08]  /*01c0*/  DFMA R10, R8, R10, R8 ;  /* 0x0000000a080a722b */ /* 0x000fd00000000008 */
[----:B0-----:R-:W-:-:S08]  /*01d0*/  DFMA R2, R10, -R12, 1 ;  /* 0x3ff000000a02742b */ /* 0x001fd0000000080c */
[----:B------:R-:W-:Y:S02]  /*01e0*/  DFMA R2, R10, R2, R10 ;  /* 0x000000020a02722b */ /* 0x000fe4000000000a */
[----:B--2---:R-:W-:-:S08]  /*01f0*/  DMUL R6, R30, -147 ;  /* 0xc06260001e067828 */ /* 0x004fd00000000000 */
[----:B---3--:R-:W-:-:S08]  /*0200*/  DFMA R6, R28, 360, R6 ;  /* 0x407680001c06782b */ /* 0x008fd00000000006 */
[----:B----4-:R-:W-:-:S08]  /*0210*/  DFMA R6, R26, -450, R6 ;  /* 0xc07c20001a06782b */ /* 0x010fd00000000006 */
[----:B-----5:R-:W-:-:S08]  /*0220*/  DFMA R6, R24, 400, R6 ;  /* 0x407900001806782b */ /* 0x020fd00000000006 */
[----:B------:R-:W-:-:S08]  /*0230*/  DFMA R6, R22, -225, R6 ;  /* 0xc06c20001606782b */ /* 0x000fd00000000006 */
[----:B------:R-:W-:-:S08]  /*0240*/  DFMA R6, R20, 72, R6 ;  /* 0x405200001406782b */ /* 0x000fd00000000006 */
[----:B------:R-:W-:-:S08]  /*0250*/  DFMA R12, R18, -10, R6 ;  /* 0xc0240000120c782b */ /* 0x000fd00000000006 */
[----:B------:R-:W-:Y:S02]  /*0260*/  DMUL R6, R12, R2 ;  /* 0x000000020c067228 */ /* 0x000fe40000000000 */
[----:B------:R-:W-:-:S06]  /*0270*/  FSETP.GEU.AND P1, PT, |R13|, 6.5827683646048100446e-37, PT ;  /* 0x036000000d00780b */ /* 0x000fcc0003f2e200 */
[----:B------:R-:W-:-:S08]  /*0280*/  DFMA R8, R6, -60, R12 ;  /* 0xc04e00000608782b */ /* 0x000fd0000000000c */
[----:B------:R-:W-:-:S10]  /*0290*/  DFMA R2, R2, R8, R6 ;  /* 0x000000080202722b */ /* 0x000fd40000000006 */
[----:B------:R-:W-:-:S05]  /*02a0*/  FFMA R5, RZ, 3.21875, R3 ;  /* 0x404e0000ff057823 */ /* 0x000fca0000000003 */
[----:B------:R-:W-:-:S13]  /*02b0*/  FSETP.GT.AND P0, PT, |R5|, 1.469367938527859385e-39, PT ;  /* 0x001000000500780b */ /* 0x000fda0003f04200 */
[----:B------:R-:W-:Y:S05]  /*02c0*/  @P0 BRA P1, `(.L_x_52) ;  /* 0x0000000000180947 */ /* 0x000fea0000800000 */
[----:B------:R-:W-:Y:S01]  /*02d0*/  IMAD.MOV.U32 R14, RZ, RZ, RZ ;  /* 0x000000ffff0e7224 */ /* 0x000fe200078e00ff */
[----:B------:R-:W-:Y:S01]  /*02e0*/  MOV R6, 0x310 ;  /* 0x0000031000067802 */ /* 0x000fe20000000f00 */
[----:B------:R-:W-:-:S07]  /*02f0*/  IMAD.MOV.U32 R15, RZ, RZ, 0x404e0000 ;  /* 0x404e0000ff0f7424 */ /* 0x000fce00078e00ff */
[----:B------:R-:W-:Y:S05]  /*0300*/  CALL.REL.NOINC `($__internal_5_$__cuda_sm20_div_rn_f64_full) ;  /* 0x0000000800a47944 */ /* 0x000fea0003c00000 */
[----:B------:R-:W-:Y:S02]  /*0310*/  IMAD.MOV.U32 R2, RZ, RZ, R34 ;  /* 0x000000ffff027224 */ /* 0x000fe400078e0022 */
[----:B------:R-:W-:-:S07]  /*0320*/  IMAD.MOV.U32 R3, RZ, RZ, R35 ;  /* 0x000000ffff037224 */ /* 0x000fce00078e0023 */
.L_x_52:
[----:B------:R-:W-:Y:S05]  /*0330*/  BSYNC.RECONVERGENT B1 ;  /* 0x0000000000017941 */ /* 0x000fea0003800200 */
.L_x_51:
[----:B------:R-:W0:Y:S01]  /*0340*/  MUFU.RCP64H R9, 180 ;  /* 0x4066800000097908 */ /* 0x000e220000001800 */
[----:B------:R-:W-:Y:S01]  /*0350*/  DMUL R28, R28, -3132 ;  /* 0xc0a878001c1c7828 */ /* 0x000fe20000000000 */
[----:B------:R-:W-:Y:S01]  /*0360*/  MOV R6, 0x0 ;  /* 0x0000000000067802 */ /* 0x000fe20000000f00 */
[----:B------:R-:W-:Y:S01]  /*0370*/  IMAD.MOV.U32 R7, RZ, RZ, 0x40668000 ;  /* 0x40668000ff077424 */ /* 0x000fe200078e00ff */
[----:B------:R-:W-:Y:S01]  /*0380*/  BSSY.RECONVERGENT B1, `(.L_x_53) ;  /* 0x000001a000017945 */ /* 0x000fe20003800200 */
[----:B------:R-:W-:-:S04]  /*0390*/  IMAD.MOV.U32 R8, RZ, RZ, 0x1 ;  /* 0x00000001ff087424 */ /* 0x000fc800078e00ff */
[----:B------:R-:W-:-:S08]  /*03a0*/  DFMA R28, R30, 812, R28 ;  /* 0x408960001e1c782b */ /* 0x000fd0000000001c */
[----:B------:R-:W-:Y:S02]  /*03b0*/  DFMA R28, R26, 5265, R28 ;  /* 0x40b491001a1c782b */ /* 0x000fe4000000001c */
[----:B0-----:R-:W-:-:S06]  /*03c0*/  DFMA R10, R8, -R6, 1 ;  /* 0x3ff00000080a742b */ /* 0x001fcc0000000806 */
[----:B------:R-:W-:Y:S02]  /*03d0*/  DFMA R28, R24, -5080, R28 ;  /* 0xc0b3d800181c782b */ /* 0x000fe4000000001c */
[----:B------:R-:W-:-:S06]  /*03e0*/  DFMA R10, R10, R10, R10 ;  /* 0x0000000a0a0a722b */ /* 0x000fcc000000000a */
[----:B------:R-:W-:Y:S02]  /*03f0*/  DFMA R28, R22, 2970, R28 ;  /* 0x40a73400161c782b */ /* 0x000fe4000000001c */
[----:B------:R-:W-:-:S06]  /*0400*/  DFMA R10, R8, R10, R8 ;  /* 0x0000000a080a722b */ /* 0x000fcc0000000008 */
[----:B------:R-:W-:Y:S02]  /*0410*/  DFMA R28, R20, -972, R28 ;  /* 0xc08e6000141c782b */ /* 0x000fe4000000001c */
[----:B------:R-:W-:-:S06]  /*0420*/  DFMA R6, R10, -R6, 1 ;  /* 0x3ff000000a06742b */ /* 0x000fcc0000000806 */
[----:B------:R-:W-:Y:S02]  /*0430*/  DFMA R12, R18, 137, R28 ;  /* 0x40612000120c782b */ /* 0x000fe4000000001c */
[----:B------:R-:W-:-:S08]  /*0440*/  DFMA R6, R10, R6, R10 ;  /* 0x000000060a06722b */ /* 0x000fd0000000000a */
[----:B------:R-:W-:Y:S01]  /*0450*/  DMUL R20, R12, R6 ;  /* 0x000000060c147228 */ /* 0x000fe20000000000 */
[----:B------:R-:W-:-:S07]  /*0460*/  FSETP.GEU.AND P1, PT, |R13|, 6.5827683646048100446e-37, PT ;  /* 0x036000000d00780b */ /* 0x000fce0003f2e200 */
[----:B------:R-:W-:-:S08]  /*0470*/  DFMA R8, R20, -180, R12 ;  /* 0xc06680001408782b */ /* 0x000fd0000000000c */
[----:B------:R-:W-:-:S10]  /*0480*/  DFMA R20, R6, R8, R20 ;  /* 0x000000080614722b */ /* 0x000fd40000000014 */
[----:B------:R-:W-:-:S05]  /*0490*/  FFMA R5, RZ, 3.6015625, R21 ;  /* 0x40668000ff057823 */ /* 0x000fca0000000015 */
        /* <DEDUP_REMOVED lines=8> */
.L_x_54:
[----:B------:R-:W-:Y:S05]  /*0520*/  BSYNC.RECONVERGENT B1 ;  /* 0x0000000000017941 */ /* 0x000fea0003800200 */
.L_x_53:
[----:B------:R-:W0:Y:S01]  /*0530*/  MUFU.RCP64H R7, R31 ;  /* 0x0000001f00077308 */ /* 0x000e220000001800 */
[----:B------:R-:W-:Y:S01]  /*0540*/  IMAD.MOV.U32 R6, RZ, RZ, 0x1 ;  /* 0x00000001ff067424 */ /* 0x000fe200078e00ff */
[----:B------:R-:W-:Y:S06]  /*0550*/  BSSY.RECONVERGENT B1, `(.L_x_55) ;  /* 0x0000016000017945 */ /* 0x000fec0003800200 */
[----:B------:R-:W1:Y:S01]  /*0560*/  I2F.F64 R18, R0 ;  /* 0x0000000000127312 */ /* 0x000e620000201c00 */
[----:B0-----:R-:W-:Y:S01]  /*0570*/  DFMA R8, -R30, R6, 1 ;  /* 0x3ff000001e08742b */ /* 0x001fe20000000106 */
[----:B-1----:R-:W-:-:S07]  /*0580*/  FSETP.GEU.AND P1, PT, |R19|, 6.5827683646048100446e-37, PT ;  /* 0x036000001300780b */ /* 0x002fce0003f2e200 */
        /* <DEDUP_REMOVED lines=10> */
[----:B------:R-:W-:Y:S01]  /*0630*/  MOV R14, R30 ;  /* 0x0000001e000e7202 */ /* 0x000fe20000000f00 */
[----:B------:R-:W-:Y:S01]  /*0640*/  IMAD.MOV.U32 R15, RZ, RZ, R31 ;  /* 0x000000ffff0f7224 */ /* 0x000fe200078e001f */
[----:B------:R-:W-:Y:S01]  /*0650*/  MOV R6, 0x690 ;  /* 0x0000069000067802 */ /* 0x000fe20000000f00 */
[----:B------:R-:W-:Y:S02]  /*0660*/  IMAD.MOV.U32 R12, RZ, RZ, R18 ;  /* 0x000000ffff0c7224 */ /* 0x000fe400078e0012 */
[----:B------:R-:W-:-:S07]  /*0670*/  IMAD.MOV.U32 R13, RZ, RZ, R19 ;  /* 0x000000ffff0d7224 */ /* 0x000fce00078e0013 */
[----:B------:R-:W-:Y:S05]  /*0680*/  CALL.REL.NOINC `($__internal_5_$__cuda_sm20_div_rn_f64_full) ;  /* 0x0000000400c47944 */ /* 0x000fea0003c00000 */
[----:B------:R-:W-:Y:S02]  /*0690*/  IMAD.MOV.U32 R6, RZ, RZ, R34 ;  /* 0x000000ffff067224 */ /* 0x000fe400078e0022 */
[----:B------:R-:W-:-:S07]  /*06a0*/  IMAD.MOV.U32 R7, RZ, RZ, R35 ;  /* 0x000000ffff077224 */ /* 0x000fce00078e0023 */
.L_x_56:
[----:B------:R-:W-:Y:S05]  /*06b0*/  BSYNC.RECONVERGENT B1 ;  /* 0x0000000000017941 */ /* 0x000fea0003800200 */
.L_x_55:
[----:B------:R-:W0:Y:S02]  /*06c0*/  LDC.64 R8, c[0x4][0x20] ;  /* 0x01000800ff087b82 */ /* 0x000e240000000a00 */
[----:B0-----:R-:W2:Y:S01]  /*06d0*/  LDG.E.64 R8, desc[UR4][R8.64] ;  /* 0x0000000408087981 */ /* 0x001ea2000c1e1b00 */
[----:B------:R-:W-:Y:S01]  /*06e0*/  IMAD.MOV.U32 R10, RZ, RZ, 0x1 ;  /* 0x00000001ff0a7424 */ /* 0x000fe200078e00ff */
[-C--:B------:R-:W-:Y:S01]  /*06f0*/  DMUL R6, R6, R2.reuse ;  /* 0x0000000206067228 */ /* 0x080fe20000000000 */
[----:B------:R-:W-:Y:S07]  /*0700*/  BSSY.RECONVERGENT B1, `(.L_x_57) ;  /* 0x0000018000017945 */ /* 0x000fee0003800200 */
[----:B------:R-:W-:-:S08]  /*0710*/  DMUL R6, R6, R2 ;  /* 0x0000000206067228 */ /* 0x000fd00000000000 */
[----:B------:R-:W-:Y:S02]  /*0720*/  DFMA R6, R18, R20, -R6 ;  /* 0x000000141206722b */ /* 0x000fe40000000806 */
[----:B--2---:R-:W-:-:S06]  /*0730*/  DMUL R14, R8, R8 ;  /* 0x00000008080e7228 */ /* 0x004fcc0000000000 */
[----:B------:R-:W0:Y:S02]  /*0740*/  MUFU.RCP64H R11, R15 ;  /* 0x0000000f000b7308 */ /* 0x000e240000001800 */
[----:B0-----:R-:W-:-:S08]  /*0750*/  DFMA R12, -R14, R10, 1 ;  /* 0x3ff000000e0c742b */ /* 0x001fd0000000010a */
[----:B------:R-:W-:-:S08]  /*0760*/  DFMA R12, R12, R12, R12 ;  /* 0x0000000c0c0c722b */ /* 0x000fd0000000000c */
[----:B------:R-:W-:Y:S02]  /*0770*/  DFMA R12, R10, R12, R10 ;  /* 0x0000000c0a0c722b */ /* 0x000fe4000000000a */
[----:B------:R-:W-:-:S06]  /*0780*/  DMUL R10, R6, -0.25 ;  /* 0xbfd00000060a7828 */ /* 0x000fcc0000000000 */
        /* <DEDUP_REMOVED lines=10> */
[----:B------:R-:W-:Y:S02]  /*0830*/  MOV R13, R11 ;  /* 0x0000000b000d7202 */ /* 0x000fe40000000f00 */
[----:B------:R-:W-:-:S07]  /*0840*/  MOV R6, 0x860 ;  /* 0x0000086000067802 */ /* 0x000fce0000000f00 */
[----:B------:R-:W-:Y:S05]  /*0850*/  CALL.REL.NOINC `($__internal_5_$__cuda_sm20_div_rn_f64_full) ;  /* 0x0000000400507944 */ /* 0x000fea0003c00000 */
[----:B------:R-:W-:Y:S02]  /*0860*/  IMAD.MOV.U32 R2, RZ, RZ, R34 ;  /* 0x000000ffff027224 */ /* 0x000fe400078e0022 */
[----:B------:R-:W-:-:S07]  /*0870*/  IMAD.MOV.U32 R3, RZ, RZ, R35 ;  /* 0x000000ffff037224 */ /* 0x000fce00078e0023 */
.L_x_58:
[----:B------:R-:W-:Y:S05]  /*0880*/  BSYNC.RECONVERGENT B1 ;  /* 0x0000000000017941 */ /* 0x000fea0003800200 */
.L_x_57:
[----:B------:R-:W0:Y:S02]  /*0890*/  LDC.64 R6, c[0x0][0x388] ;  /* 0x0000e200ff067b82 */ /* 0x000e240000000a00 */
[----:B0-----:R-:W-:-:S05]  /*08a0*/  IMAD.WIDE R6, R0, 0x8, R6 ;  /* 0x0000000800067825 */ /* 0x001fca00078e0206 */
[----:B------:R0:W-:Y:S02]  /*08b0*/  STG.E.64 desc[UR4][R6.64], R2 ;  /* 0x0000000206007986 */ /* 0x0001e4000c101b04 */
.L_x_50:
[----:B------:R-:W-:Y:S05]  /*08c0*/  BSYNC.RECONVERGENT B0 ;  /* 0x0000000000007941 */ /* 0x000fea0003800200 */
.L_x_49:
[----:B0-----:R-:W-:Y:S01]  /*08d0*/  VIADD R3, R4, 0xfffffffe ;  /* 0xfffffffe04037836 */ /* 0x001fe20000000000 */
[----:B------:R-:W-:Y:S04]  /*08e0*/  BSSY.RECONVERGENT B0, `(.L_x_59) ;  /* 0x0000042000007945 */ /* 0x000fe80003800200 */
[----:B------:R-:W-:-:S13]  /*08f0*/  ISETP.GE.AND P0, PT, R0, R3, PT ;  /* 0x000000030000720c */ /* 0x000fda0003f06270 */
[----:B------:R-:W-:Y:S05]  /*0900*/  @P0 BRA `(.L_x_60) ;  /* 0x0000000000fc0947 */ /* 0x000fea0003800000 */
[----:B------:R-:W0:Y:S02]  /*0910*/  LDC.64 R2, c[0x0][0x380] ;  /* 0x0000e000ff027b82 */ /* 0x000e240000000a00 */
[----:B0-----:R-:W-:-:S05]  /*0920*/  IMAD.WIDE R14, R0, 0x8, R2 ;  /* 0x00000008000e7825 */ /* 0x001fca00078e0202 */
[----:B------:R-:W2:Y:S04]  /*0930*/  LDG.E.64 R2, desc[UR4][R14.64] ;  /* 0x000000040e027981 */ /* 0x000ea8000c1e1b00 */
[----:B------:R-:W3:Y:S04]  /*0940*/  LDG.E.64 R22, desc[UR4][R14.64+0x8] ;  /* 0x000008040e167981 */ /* 0x000ee8000c1e1b00 */
[----:B------:R-:W4:Y:S01]  /*0950*/  LDG.E.64 R20, desc[UR4][R14.64+-0x8] ;  /* 0xfffff8040e147981 */ /* 0x000f22000c1e1b00 */
[----:B------:R-:W-:Y:S01]  /*0960*/  IMAD.MOV.U32 R6, RZ, RZ, 0x1 ;  /* 0x00000001ff067424 */ /* 0x000fe200078e00ff */
[----:B------:R0:W1:Y:S01]  /*0970*/  I2F.F64 R18, R0 ;  /* 0x0000000000127312 */ /* 0x0000620000201c00 */
[----:B------:R-:W-:Y:S07]  /*0980*/  BSSY.RECONVERGENT B1, `(.L_x_61) ;  /* 0x0000016000017945 */ /* 0x000fee0003800200 */
[----:B--2---:R-:W2:Y:S01]  /*0990*/  MUFU.RCP64H R7, R3 ;  /* 0x0000000300077308 */ /* 0x004ea20000001800 */
[----:B---3--:R-:W-:-:S02]  /*09a0*/  DMUL R12, R22, R22 ;  /* 0x00000016160c7228 */ /* 0x008fc40000000000 */
[----:B----4-:R-:W-:-:S08]  /*09b0*/  DFMA R20, R22, 3, R20 ;  /* 0x400800001614782b */ /* 0x010fd00000000014 */
[----:B------:R-:W-:Y:S01]  /*09c0*/  FSETP.GEU.AND P1, PT, |R13|, 6.5827683646048100446e-37, PT ;  /* 0x036000000d00780b */ /* 0x000fe20003f2e200 */
[----:B--2---:R-:W-:-:S08]  /*09d0*/  DFMA R8, -R2, R6, 1 ;  /* 0x3ff000000208742b */ /* 0x004fd00000000106 */
        /* <DEDUP_REMOVED lines=9> */
[----:B01----:R-:W-:Y:S05]  /*0a70*/  @P0 BRA P1, `(.L_x_62) ;  /* 0x0000000000180947 */ /* 0x003fea0000800000 */
[----:B------:R-:W-:Y:S01]  /*0a80*/  IMAD.MOV.U32 R14, RZ, RZ, R2 ;  /* 0x000000ffff0e7224 */ /* 0x000fe200078e0002 */
[----:B------:R-:W-:Y:S01]  /*0a90*/  MOV R6, 0xac0 ;  /* 0x00000ac000067802 */ /* 0x000fe20000000f00 */
[----:B------:R-:W-:-:S07]  /*0aa0*/  IMAD.MOV.U32 R15, RZ, RZ, R3 ;  /* 0x000000ffff0f7224 */ /* 0x000fce00078e0003 */
[----:B------:R-:W-:Y:S05]  /*0ab0*/  CALL.REL.NOINC `($__internal_5_$__cuda_sm20_div_rn_f64_full) ;  /* 0x0000000000b87944 */ /* 0x000fea0003c00000 */
[----:B------:R-:W-:Y:S01]  /*0ac0*/  IMAD.MOV.U32 R6, RZ, RZ, R34 ;  /* 0x000000ffff067224 */ /* 0x000fe200078e0022 */
[----:B------:R-:W-:-:S07]  /*0ad0*/  MOV R7, R35 ;  /* 0x0000002300077202 */ /* 0x000fce0000000f00 */
.L_x_62:
[----:B------:R-:W-:Y:S05]  /*0ae0*/  BSYNC.RECONVERGENT B1 ;  /* 0x0000000000017941 */ /* 0x000fea0003800200 */
.L_x_61:
[----:B------:R-:W0:Y:S02]  /*0af0*/  LDC.64 R12, c[0x4][0x20] ;  /* 0x01000800ff0c7b82 */ /* 0x000e240000000a00 */
[----:B0-----:R0:W2:Y:S01]  /*0b00*/  LDG.E.64 R14, desc[UR4][R12.64] ;  /* 0x000000040c0e7981 */ /* 0x0010a2000c1e1b00 */
[----:B------:R-:W-:Y:S01]  /*0b10*/  IMAD.MOV.U32 R8, RZ, RZ, 0x1 ;  /* 0x00000001ff087424 */ /* 0x000fe200078e00ff */
[----:B------:R-:W-:Y:S01]  /*0b20*/  DADD R20, R20, -R6 ;  /* 0x0000000014147229 */ /* 0x000fe20000000806 */
[----:B------:R-:W-:Y:S01]  /*0b30*/  BSSY.RECONVERGENT B1, `(.L_x_63) ;  /* 0x0000017000017945 */ /* 0x000fe20003800200 */
[----:B------:R-:W-:-:S06]  /*0b40*/  DADD R22, R22, -R2 ;  /* 0x0000000016167229 */ /* 0x000fcc0000000802 */
[----:B------:R-:W-:-:S08]  /*0b50*/  DFMA R20, R2, -3, R20 ;  /* 0xc00800000214782b */ /* 0x000fd00000000014 */
[----:B------:R-:W-:-:S08]  /*0b60*/  DFMA R18, R18, R20, R22 ;  /* 0x000000141212722b */ /* 0x000fd00000000016 */
[----:B0-----:R-:W-:-:S10]  /*0b70*/  DMUL R12, R18, -0.25 ;  /* 0xbfd00000120c7828 */ /* 0x001fd40000000000 */
[----:B------:R-:W-:Y:S01]  /*0b80*/  FSETP.GEU.AND P1, PT, |R13|, 6.5827683646048100446e-37, PT ;  /* 0x036000000d00780b */ /* 0x000fe20003f2e200 */
[----:B--2---:R-:W-:-:S06]  /*0b90*/  DMUL R14, R14, R14 ;  /* 0x0000000e0e0e7228 */ /* 0x004fcc0000000000 */
[----:B------:R-:W0:Y:S02]  /*0ba0*/  MUFU.RCP64H R9, R15 ;  /* 0x0000000f00097308 */ /* 0x000e240000001800 */
        /* <DEDUP_REMOVED lines=12> */
[----:B------:R-:W-:Y:S05]  /*0c70*/  CALL.REL.NOINC `($__internal_5_$__cuda_sm20_div_rn_f64_full) ;  /* 0x0000000000487944 */ /* 0x000fea0003c00000 */
[----:B------:R-:W-:Y:S02]  /*0c80*/  IMAD.MOV.U32 R2, RZ, RZ, R34 ;  /* 0x000000ffff027224 */ /* 0x000fe400078e0022 */
[----:B------:R-:W-:-:S07]  /*0c90*/  IMAD.MOV.U32 R3, RZ, RZ, R35 ;  /* 0x000000ffff037224 */ /* 0x000fce00078e0023 */
.L_x_64:
[----:B------:R-:W-:Y:S05]  /*0ca0*/  BSYNC.RECONVERGENT B1 ;  /* 0x0000000000017941 */ /* 0x000fea0003800200 */
.L_x_63:
[----:B------:R-:W0:Y:S02]  /*0cb0*/  LDC.64 R6, c[0x0][0x388] ;  /* 0x0000e200ff067b82 */ /* 0x000e240000000a00 */
[----:B0-----:R-:W-:-:S05]  /*0cc0*/  IMAD.WIDE R8, R0, 0x8, R6 ;  /* 0x0000000800087825 */ /* 0x001fca00078e0206 */
[----:B------:R-:W2:Y:S02]  /*0cd0*/  LDG.E.64 R6, desc[UR4][R8.64] ;  /* 0x0000000408067981 */ /* 0x000ea4000c1e1b00 */
[----:B--2---:R-:W-:-:S07]  /*0ce0*/  DADD R6, R6, R2 ;  /* 0x0000000006067229 */ /* 0x004fce0000000002 */
[----:B------:R0:W-:Y:S04]  /*0cf0*/  STG.E.64 desc[UR4][R8.64], R6 ;  /* 0x0000000608007986 */ /* 0x0001e8000c101b04 */
.L_x_60:
[----:B------:R-:W-:Y:S05]  /*0d00*/  BSYNC.RECONVERGENT B0 ;  /* 0x0000000000007941 */ /* 0x000fea0003800200 */
.L_x_59:
[----:B------:R-:W-:-:S05]  /*0d10*/  VIADD R3, R4, 0xffffffff ;  /* 0xffffffff04037836 */ /* 0x000fca0000000000 */
[----:B------:R-:W-:-:S13]  /*0d20*/  ISETP.NE.AND P0, PT, R0, R3, PT ;  /* 0x000000030000720c */ /* 0x000fda0003f05270 */
[----:B------:R-:W-:Y:S05]  /*0d30*/  @P0 EXIT ;  /* 0x000000000000094d */ /* 0x000fea0003800000 */
[----:B------:R-:W1:Y:S02]  /*0d40*/  LDC.64 R2, c[0x0][0x388] ;  /* 0x0000e200ff027b82 */ /* 0x000e640000000a00 */
[----:B-1----:R-:W-:-:S06]  /*0d50*/  IMAD.WIDE R4, R4, 0x8, R2 ;  /* 0x0000000804047825 */ /* 0x002fcc00078e0202 */
[----:B------:R-:W2:Y:S01]  /*0d60*/  LDG.E.64 R4, desc[UR4][R4.64+-0x10] ;  /* 0xfffff00404047981 */ /* 0x000ea2000c1e1b00 */
[----:B------:R-:W-:-:S05]  /*0d70*/  IMAD.WIDE R2, R0, 0x8, R2 ;  /* 0x0000000800027825 */ /* 0x000fca00078e0202 */
[----:B--2---:R-:W-:Y:S01]  /*0d80*/  STG.E.64 desc[UR4][R2.64], R4 ;  /* 0x0000000402007986 */ /* 0x004fe2000c101b04 */
[----:B------:R-:W-:Y:S05]  /*0d90*/  EXIT ;  /* 0x000000000000794d */ /* 0x000fea0003800000 */
        .weak           $__internal_5_$__cuda_sm20_div_rn_f64_full
        .type           $__internal_5_$__cuda_sm20_div_rn_f64_full,@function
        .size           $__internal_5_$__cuda_sm20_div_rn_f64_full,(.L_x_181 - $__internal_5_$__cuda_sm20_div_rn_f64_full)
$__internal_5_$__cuda_sm20_div_rn_f64_full:
        /* <DEDUP_REMOVED lines=8> */
[----:B------:R-:W-:-:S02]  /*0e20*/  MOV R7, 0x1ca00000 ;  /* 0x1ca0000000077802 */ /* 0x000fc40000000f00 */
[----:B------:R-:W-:Y:S01]  /*0e30*/  LOP3.LUT R33, R15, 0x7ff00000, RZ, 0xc0, !PT ;  /* 0x7ff000000f217812 */ /* 0x000fe200078ec0ff */
[----:B------:R-:W-:Y:S01]  /*0e40*/  @!P0 DMUL R16, R14, 8.98846567431157953865e+307 ;  /* 0x7fe000000e108828 */ /* 0x000fe20000000000 */
[----:B------:R-:W-:Y:S02]  /*0e50*/  IMAD.MOV.U32 R32, RZ, RZ, R5 ;  /* 0x000000ffff207224 */ /* 0x000fe400078e0005 */
[----:B------:R-:W-:Y:S02]  /*0e60*/  ISETP.GE.U32.AND P1, PT, R5, R33, PT ;  /* 0x000000210500720c */ /* 0x000fe40003f26070 */
[----:B------:R-:W-:Y:S01]  /*0e70*/  @!P2 LOP3.LUT R8, R15, 0x7ff00000, RZ, 0xc0, !PT ;  /* 0x7ff000000f08a812 */ /* 0x000fe200078ec0ff */
[----:B------:R-:W0:Y:S03]  /*0e80*/  MUFU.RCP64H R35, R17 ;  /* 0x0000001100237308 */ /* 0x000e260000001800 */
[----:B------:R-:W-:-:S02]  /*0e90*/  @!P2 ISETP.GE.U32.AND P3, PT, R5, R8, PT ;  /* 0x000000080500a20c */ /* 0x000fc40003f66070 */
[----:B------:R-:W-:Y:S02]  /*0ea0*/  @!P0 LOP3.LUT R33, R17, 0x7ff00000, RZ, 0xc0, !PT ;  /* 0x7ff0000011218812 */ /* 0x000fe400078ec0ff */
[----:B------:R-:W-:-:S04]  /*0eb0*/  @!P2 SEL R9, R7, 0x63400000, !P3 ;  /* 0x634000000709a807 */ /* 0x000fc80005800000 */
[----:B------:R-:W-:-:S04]  /*0ec0*/  @!P2 LOP3.LUT R8, R9, 0x80000000, R13, 0xf8, !PT ;  /* 0x800000000908a812 */ /* 0x000fc800078ef80d */
[----:B------:R-:W-:Y:S01]  /*0ed0*/  @!P2 LOP3.LUT R9, R8, 0x100000, RZ, 0xfc, !PT ;  /* 0x001000000809a812 */ /* 0x000fe200078efcff */
[----:B------:R-:W-:Y:S01]  /*0ee0*/  @!P2 IMAD.MOV.U32 R8, RZ, RZ, RZ ;  /* 0x000000ffff08a224 */ /* 0x000fe200078e00ff */
[----:B0-----:R-:W-:-:S08]  /*0ef0*/  DFMA R10, R34, -R16, 1 ;  /* 0x3ff00000220a742b */ /* 0x001fd00000000810 */
[----:B------:R-:W-:-:S08]  /*0f00*/  DFMA R10, R10, R10, R10 ;  /* 0x0000000a0a0a722b */ /* 0x000fd0000000000a */
[----:B------:R-:W-:Y:S01]  /*0f10*/  DFMA R34, R34, R10, R34 ;  /* 0x0000000a2222722b */ /* 0x000fe20000000022 */
[----:B------:R-:W-:Y:S01]  /*0f20*/  SEL R11, R7, 0x63400000, !P1 ;  /* 0x63400000070b7807 */ /* 0x000fe20004800000 */
[----:B------:R-:W-:-:S03]  /*0f30*/  IMAD.MOV.U32 R10, RZ, RZ, R12 ;  /* 0x000000ffff0a7224 */ /* 0x000fc600078e000c */
[----:B------:R-:W-:-:S03]  /*0f40*/  LOP3.LUT R11, R11, 0x800fffff, R13, 0xf8, !PT ;  /* 0x800fffff0b0b7812 */ /* 0x000fc600078ef80d */
[----:B------:R-:W-:-:S03]  /*0f50*/  DFMA R36, R34, -R16, 1 ;  /* 0x3ff000002224742b */ /* 0x000fc60000000810 */
[----:B------:R-:W-:-:S05]  /*0f60*/  @!P2 DFMA R10, R10, 2, -R8 ;  /* 0x400000000a0aa82b */ /* 0x000fca0000000808 */
[----:B------:R-:W-:-:S05]  /*0f70*/  DFMA R36, R34, R36, R34 ;  /* 0x000000242224722b */ /* 0x000fca0000000022 */
[----:B------:R-:W-:-:S03]  /*0f80*/  @!P2 LOP3.LUT R32, R11, 0x7ff00000, RZ, 0xc0, !PT ;  /* 0x7ff000000b20a812 */ /* 0x000fc600078ec0ff */
[----:B------:R-:W-:-:S08]  /*0f90*/  DMUL R34, R36, R10 ;  /* 0x0000000a24227228 */ /* 0x000fd00000000000 */
[----:B------:R-:W-:-:S08]  /*0fa0*/  DFMA R8, R34, -R16, R10 ;  /* 0x800000102208722b */ /* 0x000fd0000000000a */
[----:B------:R-:W-:Y:S01]  /*0fb0*/  DFMA R8, R36, R8, R34 ;  /* 0x000000082408722b */ /* 0x000fe20000000022 */
[----:B------:R-:W-:-:S05]  /*0fc0*/  VIADD R34, R32, 0xffffffff ;  /* 0xffffffff20227836 */ /* 0x000fca0000000000 */
[----:B------:R-:W-:Y:S01]  /*0fd0*/  ISETP.GT.U32.AND P0, PT, R34, 0x7feffffe, PT ;  /* 0x7feffffe2200780c */ /* 0x000fe20003f04070 */
[----:B------:R-:W-:-:S05]  /*0fe0*/  VIADD R34, R33, 0xffffffff ;  /* 0xffffffff21227836 */ /* 0x000fca0000000000 */
[----:B------:R-:W-:-:S13]  /*0ff0*/  ISETP.GT.U32.OR P0, PT, R34, 0x7feffffe, P0 ;  /* 0x7feffffe2200780c */ /* 0x000fda0000704470 */
[----:B------:R-:W-:Y:S05]  /*1000*/  @P0 BRA `(.L_x_66) ;  /* 0x00000000006c0947 */ /* 0x000fea0003800000 */
[----:B------:R-:W-:Y:S01]  /*1010*/  LOP3.LUT R12, R15, 0x7ff00000, RZ, 0xc0, !PT ;  /* 0x7ff000000f0c7812 */ /* 0x000fe200078ec0ff */
[----:B------:R-:W-:-:S03]  /*1020*/  IMAD.MOV.U32 R32, RZ, RZ, RZ ;  /* 0x000000ffff207224 */ /* 0x000fc600078e00ff */
[CC--:B------:R-:W-:Y:S02]  /*1030*/  VIADDMNMX R13, R5.reuse, -R12.reuse, 0xb9600000, !PT ;  /* 0xb9600000050d7446 */ /* 0x0c0fe4000780090c */
[----:B------:R-:W-:Y:S02]  /*1040*/  ISETP.GE.U32.AND P0, PT, R5, R12, PT ;  /* 0x0000000c0500720c */ /* 0x000fe40003f06070 */
[----:B------:R-:W-:Y:S02]  /*1050*/  VIMNMX R13, PT, PT, R13, 0x46a00000, PT ;  /* 0x46a000000d0d7848 */ /* 0x000fe40003fe0100 */
[----:B------:R-:W-:-:S05]  /*1060*/  SEL R12, R7, 0x63400000, !P0 ;  /* 0x63400000070c7807 */ /* 0x000fca0004000000 */
[----:B------:R-:W-:-:S05]  /*1070*/  IMAD.IADD R12, R13, 0x1, -R12 ;  /* 0x000000010d0c7824 */ /* 0x000fca00078e0a0c */
[----:B------:R-:W-:-:S06]  /*1080*/  IADD3 R33, PT, PT, R12, 0x7fe00000, RZ ;  /* 0x7fe000000c217810 */ /* 0x000fcc0007ffe0ff */
        /* <DEDUP_REMOVED lines=10> */
[----:B------:R-:W-:Y:S01]  /*1130*/  IADD3 R5, PT, PT, -R12, -0x43300000, RZ ;  /* 0xbcd000000c057810 */ /* 0x000fe20007ffe1ff */
[----:B------:R-:W-:-:S06]  /*1140*/  IMAD.MOV.U32 R10, RZ, RZ, RZ ;  /* 0x000000ffff0a7224 */ /* 0x000fcc00078e00ff */
[----:B------:R-:W-:Y:S02]  /*1150*/  DFMA R10, R34, -R10, R8 ;  /* 0x8000000a220a722b */ /* 0x000fe40000000008 */
[----:B------:R-:W-:-:S08]  /*1160*/  DMUL.RP R8, R8, R32 ;  /* 0x0000002008087228 */ /* 0x000fd00000008000 */
[----:B------:R-:W-:Y:S02]  /*1170*/  FSETP.NEU.AND P0, PT, |R11|, R5, PT ;  /* 0x000000050b00720b */ /* 0x000fe40003f0d200 */
[----:B------:R-:W-:Y:S02]  /*1180*/  LOP3.LUT R5, R9, R14, RZ, 0x3c, !PT ;  /* 0x0000000e09057212 */ /* 0x000fe400078e3cff */
[----:B------:R-:W-:Y:S02]  /*1190*/  FSEL R34, R8, R34, !P0 ;  /* 0x0000002208227208 */ /* 0x000fe40004000000 */
[----:B------:R-:W-:Y:S01]  /*11a0*/  FSEL R35, R5, R35, !P0 ;  /* 0x0000002305237208 */ /* 0x000fe20004000000 */
[----:B------:R-:W-:Y:S06]  /*11b0*/  BRA `(.L_x_67) ;  /* 0x0000000000547947 */ /* 0x000fec0003800000 */
.L_x_66:
        /* <DEDUP_REMOVED lines=11> */
[----:B------:R-:W-:Y:S02]  /*1270*/  @P0 LOP3.LUT R5, R35, 0x7ff00000, RZ, 0xfc, !PT ;  /* 0x7ff0000023050812 */ /* 0x000fe400078efcff */
[----:B------:R-:W-:Y:S01]  /*1280*/  @!P0 MOV R34, RZ ;  /* 0x000000ff00228202 */ /* 0x000fe20000000f00 */
[----:B------:R-:W-:Y:S02]  /*1290*/  @P0 IMAD.MOV.U32 R34, RZ, RZ, RZ ;  /* 0x000000ffff220224 */ /* 0x000fe400078e00ff */
[----:B------:R-:W-:Y:S01]  /*12a0*/  @P0 IMAD.MOV.U32 R35, RZ, RZ, R5 ;  /* 0x000000ffff230224 */ /* 0x000fe200078e0005 */
[----:B------:R-:W-:Y:S06]  /*12b0*/  BRA `(.L_x_67) ;  /* 0x0000000000147947 */ /* 0x000fec0003800000 */
.L_x_69:
[----:B------:R-:W-:Y:S01]  /*12c0*/  LOP3.LUT R35, R15, 0x80000, RZ, 0xfc, !PT ;  /* 0x000800000f237812 */ /* 0x000fe200078efcff */
[----:B------:R-:W-:Y:S01]  /*12d0*/  IMAD.MOV.U32 R34, RZ, RZ, R14 ;  /* 0x000000ffff227224 */ /* 0x000fe200078e000e */
[----:B------:R-:W-:Y:S06]  /*12e0*/  BRA `(.L_x_67) ;  /* 0x0000000000087947 */ /* 0x000fec0003800000 */
.L_x_68:
[----:B------:R-:W-:Y:S01]  /*12f0*/  LOP3.LUT R35, R13, 0x80000, RZ, 0xfc, !PT ;  /* 0x000800000d237812 */ /* 0x000fe200078efcff */
[----:B------:R-:W-:-:S07]  /*1300*/  IMAD.MOV.U32 R34, RZ, RZ, R12 ;  /* 0x000000ffff227224 */ /* 0x000fce00078e000c */
.L_x_67:
[----:B------:R-:W-:Y:S05]  /*1310*/  BSYNC.RECONVERGENT B2 ;  /* 0x0000000000027941 */ /* 0x000fea0003800200 */
.L_x_65:
[----:B------:R-:W-:-:S04]  /*1320*/  IMAD.MOV.U32 R7, RZ, RZ, 0x0 ;  /* 0x00000000ff077424 */ /* 0x000fc800078e00ff */
[----:B------:R-:W-:Y:S05]  /*1330*/  RET.REL.NODEC R6 `(_Z22calculate_second_term2PdS_) ;  /* 0xffffffec06307950 */ /* 0x000fea0003c3ffff */
.L_x_70:
        /* <DEDUP_REMOVED lines=12> */
.L_x_181:


//--------------------- .text._Z21calculate_second_termPdS_ --------------------------
	.section	.text._Z21calculate_second_termPdS_,"ax",@progbits
	.align	128
        .global         _Z21calculate_second_termPdS_
        .type           _Z21calculate_second_termPdS_,@function
        .size           _Z21calculate_second_termPdS_,(.L_x_182 - _Z21calculate_second_termPdS_)
        .other          _Z21calculate_second_termPdS_,@"STO_CUDA_ENTRY STV_DEFAULT"
_Z21calculate_second_termPdS_:
.text._Z21calculate_second_termPdS_:
        /* <DEDUP_REMOVED lines=12> */
[----:B------:R-:W0:Y:S08]  /*00c0*/  LDC.64 R26, c[0x4][0x20] ;  /* 0x01000800ff1a7b82 */ /* 0x000e300000000a00 */
[----:B------:R-:W1:Y:S01]  /*00d0*/  LDC.64 R20, c[0x0][0x380] ;  /* 0x0000e000ff147b82 */ /* 0x000e620000000a00 */
[----:B0-----:R-:W2:Y:S01]  /*00e0*/  LDG.E.64 R8, desc[UR4][R26.64] ;  /* 0x000000041a087981 */ /* 0x001ea2000c1e1b00 */
[----:B-1----:R-:W-:-:S05]  /*00f0*/  IMAD.WIDE R20, R0, 0x8, R20 ;  /* 0x0000000800147825 */ /* 0x002fca00078e0214 */
[----:B------:R-:W3:Y:S04]  /*0100*/  LDG.E.64 R4, desc[UR4][R20.64] ;  /* 0x0000000414047981 */ /* 0x000ee8000c1e1b00 */
[----:B------:R-:W4:Y:S04]  /*0110*/  LDG.E.64 R24, desc[UR4][R20.64+0x8] ;  /* 0x0000080414187981 */ /* 0x000f28000c1e1b00 */
[----:B------:R-:W5:Y:S04]  /*0120*/  LDG.E.64 R18, desc[UR4][R20.64+0x10] ;  /* 0x0000100414127981 */ /* 0x000f68000c1e1b00 */
[----:B------:R-:W5:Y:S04]  /*0130*/  LDG.E.64 R10, desc[UR4][R20.64+0x18] ;  /* 0x00001804140a7981 */ /* 0x000f68000c1e1b00 */
[----:B------:R-:W5:Y:S04]  /*0140*/  LDG.E.64 R12, desc[UR4][R20.64+0x20] ;  /* 0x00002004140c7981 */ /* 0x000f68000c1e1b00 */
[----:B------:R-:W5:Y:S04]  /*0150*/  LDG.E.64 R2, desc[UR4][R20.64+0x28] ;  /* 0x0000280414027981 */ /* 0x000f68000c1e1b00 */
[----:B------:R-:W5:Y:S01]  /*0160*/  LDG.E.64 R14, desc[UR4][R20.64+0x30] ;  /* 0x00003004140e7981 */ /* 0x000f62000c1e1b00 */
[----:B------:R-:W-:Y:S01]  /*0170*/  IMAD.MOV.U32 R16, RZ, RZ, 0x1 ;  /* 0x00000001ff107424 */ /* 0x000fe200078e00ff */
[----:B------:R-:W-:Y:S01]  /*0180*/  BSSY.RECONVERGENT B1, `(.L_x_73) ;  /* 0x000001b000017945 */ /* 0x000fe20003800200 */
[----:B--2---:R-:W-:-:S06]  /*0190*/  DMUL R8, R8, 60 ;  /* 0x404e000008087828 */ /* 0x004fcc0000000000 */
[----:B------:R-:W0:Y:S01]  /*01a0*/  MUFU.RCP64H R17, R9 ;  /* 0x0000000900117308 */ /* 0x000e220000001800 */
[----:B---3--:R-:W-:-:S08]  /*01b0*/  DMUL R22, R4, -147 ;  /* 0xc062600004167828 */ /* 0x008fd00000000000 */
[----:B----4-:R-:W-:-:S08]  /*01c0*/  DFMA R22, R24, 360, R22 ;  /* 0x407680001816782b */ /* 0x010fd00000000016 */
[----:B-----5:R-:W-:Y:S02]  /*01d0*/  DFMA R18, R18, -450, R22 ;  /* 0xc07c20001212782b */ /* 0x020fe40000000016 */
[----:B0-----:R-:W-:-:S06]  /*01e0*/  DFMA R22, -R8, R16, 1 ;  /* 0x3ff000000816742b */ /* 0x001fcc0000000110 */
[----:B------:R-:W-:Y:S02]  /*01f0*/  DFMA R10, R10, 400, R18 ;  /* 0x407900000a0a782b */ /* 0x000fe40000000012 */
[----:B------:R-:W-:-:S06]  /*0200*/  DFMA R22, R22, R22, R22 ;  /* 0x000000161616722b */ /* 0x000fcc0000000016 */
[----:B------:R-:W-:Y:S02]  /*0210*/  DFMA R10, R12, -225, R10 ;  /* 0xc06c20000c0a782b */ /* 0x000fe4000000000a */
[----:B------:R-:W-:-:S06]  /*0220*/  DFMA R22, R16, R22, R16 ;  /* 0x000000161016722b */ /* 0x000fcc0000000010 */
[----:B------:R-:W-:Y:S02]  /*0230*/  DFMA R2, R2, 72, R10 ;  /* 0x405200000202782b */ /* 0x000fe4000000000a */
[----:B------:R-:W-:-:S06]  /*0240*/  DFMA R10, -R8, R22, 1 ;  /* 0x3ff00000080a742b */ /* 0x000fcc0000000116 */
[----:B------:R-:W-:Y:S02]  /*0250*/  DFMA R14, R14, -10, R2 ;  /* 0xc02400000e0e782b */ /* 0x000fe40000000002 */
[----:B------:R-:W-:-:S08]  /*0260*/  DFMA R10, R22, R10, R22 ;  /* 0x0000000a160a722b */ /* 0x000fd00000000016 */
[----:B------:R-:W-:-:S08]  /*0270*/  DMUL R2, R14, R10 ;  /* 0x0000000a0e027228 */ /* 0x000fd00000000000 */
[----:B------:R-:W-:-:S08]  /*0280*/  DFMA R12, -R8, R2, R14 ;  /* 0x00000002080c722b */ /* 0x000fd0000000010e */
[----:B------:R-:W-:Y:S01]  /*0290*/  DFMA R2, R10, R12, R2 ;  /* 0x0000000c0a02722b */ /* 0x000fe20000000002 */
[----:B------:R-:W-:-:S09]  /*02a0*/  FSETP.GEU.AND P1, PT, |R15|, 6.5827683646048100446e-37, PT ;  /* 0x036000000f00780b */ /* 0x000fd20003f2e200 */
[----:B------:R-:W-:-:S05]  /*02b0*/  FFMA R7, RZ, R9, R3 ;  /* 0x00000009ff077223 */ /* 0x000fca0000000003 */
[----:B------:R-:W-:-:S13]  /*02c0*/  FSETP.GT.AND P0, PT, |R7|, 1.469367938527859385e-39, PT ;  /* 0x001000000700780b */ /* 0x000fda0003f04200 */
[----:B------:R-:W-:Y:S05]  /*02d0*/  @P0 BRA P1, `(.L_x_74) ;  /* 0x0000000000140947 */ /* 0x000fea0000800000 */
[----:B------:R-:W-:Y:S01]  /*02e0*/  IMAD.MOV.U32 R2, RZ, RZ, R14 ;  /* 0x000000ffff027224 */ /* 0x000fe200078e000e */
[----:B------:R-:W-:Y:S01]  /*02f0*/  MOV R14, 0x330 ;  /* 0x00000330000e7802 */ /* 0x000fe20000000f00 */
[----:B------:R-:W-:Y:S02]  /*0300*/  IMAD.MOV.U32 R7, RZ, RZ, R15 ;  /* 0x000000ffff077224 */ /* 0x000fe400078e000f */
[----:B------:R-:W-:-:S07]  /*0310*/  IMAD.MOV.U32 R11, RZ, RZ, R9 ;  /* 0x000000ffff0b7224 */ /* 0x000fce00078e0009 */
[----:B------:R-:W-:Y:S05]  /*0320*/  CALL.REL.NOINC `($__internal_6_$__cuda_sm20_div_rn_f64_full) ;  /* 0x0000000400607944 */ /* 0x000fea0003c00000 */
.L_x_74:
[----:B------:R-:W-:Y:S05]  /*0330*/  BSYNC.RECONVERGENT B1 ;  /* 0x0000000000017941 */ /* 0x000fea0003800200 */
.L_x_73:
[----:B------:R-:W-:Y:S01]  /*0340*/  DMUL R4, R4, 4 ;  /* 0x4010000004047828 */ /* 0x000fe20000000000 */
[----:B------:R-:W-:Y:S01]  /*0350*/  IMAD.MOV.U32 R8, RZ, RZ, 0x1 ;  /* 0x00000001ff087424 */ /* 0x000fe200078e00ff */
[----:B------:R-:W-:Y:S01]  /*0360*/  DMUL R12, R2, R2 ;  /* 0x00000002020c7228 */ /* 0x000fe20000000000 */
[----:B------:R-:W-:Y:S03]  /*0370*/  BSSY.RECONVERGENT B1, `(.L_x_75) ;  /* 0x0000014000017945 */ /* 0x000fe60003800200 */
[----:B------:R-:W0:Y:S06]  /*0380*/  MUFU.RCP64H R9, R5 ;  /* 0x0000000500097308 */ /* 0x000e2c0000001800 */
[----:B------:R-:W-:Y:S01]  /*0390*/  FSETP.GEU.AND P1, PT, |R13|, 6.5827683646048100446e-37, PT ;  /* 0x036000000d00780b */ /* 0x000fe20003f2e200 */
        /* <DEDUP_REMOVED lines=12> */
[----:B------:R-:W-:Y:S01]  /*0460*/  MOV R14, 0x4b0 ;  /* 0x000004b0000e7802 */ /* 0x000fe20000000f00 */
[----:B------:R-:W-:Y:S02]  /*0470*/  IMAD.MOV.U32 R7, RZ, RZ, R13 ;  /* 0x000000ffff077224 */ /* 0x000fe400078e000d */
[----:B------:R-:W-:Y:S02]  /*0480*/  IMAD.MOV.U32 R8, RZ, RZ, R4 ;  /* 0x000000ffff087224 */ /* 0x000fe400078e0004 */
[----:B------:R-:W-:-:S07]  /*0490*/  IMAD.MOV.U32 R11, RZ, RZ, R5 ;  /* 0x000000ffff0b7224 */ /* 0x000fce00078e0005 */
[----:B------:R-:W-:Y:S05]  /*04a0*/  CALL.REL.NOINC `($__internal_6_$__cuda_sm20_div_rn_f64_full) ;  /* 0x0000000400007944 */ /* 0x000fea0003c00000 */
.L_x_76:
[----:B------:R-:W-:Y:S05]  /*04b0*/  BSYNC.RECONVERGENT B1 ;  /* 0x0000000000017941 */ /* 0x000fea0003800200 */
.L_x_75:
[----:B------:R-:W0:Y:S02]  /*04c0*/  LDC.64 R4, c[0x0][0x388] ;  /* 0x0000e200ff047b82 */ /* 0x000e240000000a00 */
[----:B0-----:R-:W-:-:S05]  /*04d0*/  IMAD.WIDE R4, R0, 0x8, R4 ;  /* 0x0000000800047825 */ /* 0x001fca00078e0204 */
[----:B------:R0:W-:Y:S02]  /*04e0*/  STG.E.64 desc[UR4][R4.64], R2 ;  /* 0x0000000204007986 */ /* 0x0001e4000c101b04 */
.L_x_72:
[----:B------:R-:W-:Y:S05]  /*04f0*/  BSYNC.RECONVERGENT B0 ;  /* 0x0000000000007941 */ /* 0x000fea0003800200 */
.L_x_71:
[----:B0-----:R-:W-:-:S05]  /*0500*/  VIADD R3, R6, 0xfffffffa ;  /* 0xfffffffa06037836 */ /* 0x001fca0000000000 */
[----:B------:R-:W-:-:S13]  /*0510*/  ISETP.GT.AND P0, PT, R0, R3, PT ;  /* 0x000000030000720c */ /* 0x000fda0003f04270 */
[----:B------:R-:W-:Y:S05]  /*0520*/  @!P0 EXIT ;  /* 0x000000000000894d */ /* 0x000fea0003800000 */
[----:B------:R-:W0:Y:S02]  /*0530*/  LDC.64 R4, c[0x4][0x20] ;  /* 0x01000800ff047b82 */ /* 0x000e240000000a00 */
[----:B0-----:R-:W2:Y:S06]  /*0540*/  LDG.E.64 R4, desc[UR4][R4.64] ;  /* 0x0000000404047981 */ /* 0x001eac000c1e1b00 */
[----:B------:R-:W0:Y:S02]  /*0550*/  LDC.64 R12, c[0x0][0x380] ;  /* 0x0000e000ff0c7b82 */ /* 0x000e240000000a00 */
[----:B0-----:R-:W3:Y:S04]  /*0560*/  LDG.E.64 R2, desc[UR4][R12.64+0x8] ;  /* 0x000008040c027981 */ /* 0x001ee8000c1e1b00 */
[----:B------:R-:W3:Y:S01]  /*0570*/  LDG.E.64 R6, desc[UR4][R12.64] ;  /* 0x000000040c067981 */ /* 0x000ee2000c1e1b00 */
[----:B------:R-:W-:Y:S01]  /*0580*/  IMAD.MOV.U32 R8, RZ, RZ, 0x1 ;  /* 0x00000001ff087424 */ /* 0x000fe200078e00ff */
[----:B--2---:R-:W0:Y:S05]  /*0590*/  MUFU.RCP64H R9, R5 ;  /* 0x0000000500097308 */ /* 0x004e2a0000001800 */
[----:B0-----:R-:W-:-:S08]  /*05a0*/  DFMA R10, -R4, R8, 1 ;  /* 0x3ff00000040a742b */ /* 0x001fd00000000108 */
[----:B------:R-:W-:Y:S02]  /*05b0*/  DFMA R10, R10, R10, R10 ;  /* 0x0000000a0a0a722b */ /* 0x000fe4000000000a */
[----:B---3--:R-:W-:-:S06]  /*05c0*/  DADD R6, R2, -R6 ;  /* 0x0000000002067229 */ /* 0x008fcc0000000806 */
[----:B------:R-:W-:-:S04]  /*05d0*/  DFMA R10, R8, R10, R8 ;  /* 0x0000000a080a722b */ /* 0x000fc80000000008 */
[----:B------:R-:W-:-:S04]  /*05e0*/  FSETP.GEU.AND P1, PT, |R7|, 6.5827683646048100446e-37, PT ;  /* 0x036000000700780b */ /* 0x000fc80003f2e200 */
        /* <DEDUP_REMOVED lines=13> */
.L_x_77:
[----:B------:R-:W0:Y:S02]  /*06c0*/  LDC.64 R4, c[0x0][0x380] ;  /* 0x0000e000ff047b82 */ /* 0x000e240000000a00 */
[----:B0-----:R-:W-:-:S05]  /*06d0*/  IMAD.WIDE R12, R0, 0x8, R4 ;  /* 0x00000008000c7825 */ /* 0x001fca00078e0204 */
[----:B------:R-:W2:Y:S01]  /*06e0*/  LDG.E.64 R4, desc[UR4][R12.64] ;  /* 0x000000040c047981 */ /* 0x000ea2000c1e1b00 */
[----:B------:R-:W-:Y:S01]  /*06f0*/  IMAD.MOV.U32 R6, RZ, RZ, 0x1 ;  /* 0x00000001ff067424 */ /* 0x000fe200078e00ff */
[----:B------:R-:W-:Y:S01]  /*0700*/  DMUL R10, R2, R2 ;  /* 0x00000002020a7228 */ /* 0x000fe20000000000 */
[----:B------:R-:W-:Y:S09]  /*0710*/  BSSY.RECONVERGENT B0, `(.L_x_78) ;  /* 0x0000015000007945 */ /* 0x000ff20003800200 */
[----:B------:R-:W-:Y:S01]  /*0720*/  FSETP.GEU.AND P1, PT, |R11|, 6.5827683646048100446e-37, PT ;  /* 0x036000000b00780b */ /* 0x000fe20003f2e200 */
[----:B--2---:R-:W-:-:S06]  /*0730*/  DMUL R4, R4, 4 ;  /* 0x4010000004047828 */ /* 0x004fcc0000000000 */
        /* <DEDUP_REMOVED lines=17> */
[----:B------:R-:W-:Y:S05]  /*0850*/  CALL.REL.NOINC `($__internal_6_$__cuda_sm20_div_rn_f64_full) ;  /* 0x0000000000147944 */ /* 0x000fea0003c00000 */
.L_x_79:
[----:B------:R-:W-:Y:S05]  /*0860*/  BSYNC.RECONVERGENT B0 ;  /* 0x0000000000007941 */ /* 0x000fea0003800200 */
.L_x_78:
[----:B------:R-:W0:Y:S02]  /*0870*/  LDC.64 R4, c[0x0][0x388] ;  /* 0x0000e200ff047b82 */ /* 0x000e240000000a00 */
[----:B0-----:R-:W-:-:S05]  /*0880*/  IMAD.WIDE R4, R0, 0x8, R4 ;  /* 0x0000000800047825 */ /* 0x001fca00078e0204 */
[----:B------:R-:W-:Y:S01]  /*0890*/  STG.E.64 desc[UR4][R4.64], R2 ;  /* 0x0000000204007986 */ /* 0x000fe2000c101b04 */
[----:B------:R-:W-:Y:S05]  /*08a0*/  EXIT ;  /* 0x000000000000794d */ /* 0x000fea0003800000 */
        .weak           $__internal_6_$__cuda_sm20_div_rn_f64_full
        .type           $__internal_6_$__cuda_sm20_div_rn_f64_full,@function
        .size           $__internal_6_$__cuda_sm20_div_rn_f64_full,(.L_x_182 - $__internal_6_$__cuda_sm20_div_rn_f64_full)
$__internal_6_$__cuda_sm20_div_rn_f64_full:
[C---:B------:R-:W-:Y:S01]  /*08b0*/  FSETP.GEU.AND P0, PT, |R11|.reuse, 1.469367938527859385e-39, PT ;  /* 0x001000000b00780b */ /* 0x040fe20003f0e200 */
[--C-:B------:R-:W-:Y:S01]  /*08c0*/  IMAD.MOV.U32 R10, RZ, RZ, R8.reuse ;  /* 0x000000ffff0a7224 */ /* 0x100fe200078e0008 */
[C---:B------:R-:W-:Y:S01]  /*08d0*/  LOP3.LUT R12, R11.reuse, 0x800fffff, RZ, 0xc0, !PT ;  /* 0x800fffff0b0c7812 */ /* 0x040fe200078ec0ff */
[----:B------:R-:W-:Y:S01]  /*08e0*/  IMAD.MOV.U32 R9, RZ, RZ, R7 ;  /* 0x000000ffff097224 */ /* 0x000fe200078e0007 */
[----:B------:R-:W-:Y:S01]  /*08f0*/  LOP3.LUT R20, R11, 0x7ff00000, RZ, 0xc0, !PT ;  /* 0x7ff000000b147812 */ /* 0x000fe200078ec0ff */
[----:B------:R-:W-:Y:S01]  /*0900*/  IMAD.MOV.U32 R16, RZ, RZ, 0x1 ;  /* 0x00000001ff107424 */ /* 0x000fe200078e00ff */
[----:B------:R-:W-:Y:S01]  /*0910*/  LOP3.LUT R13, R12, 0x3ff00000, RZ, 0xfc, !PT ;  /* 0x3ff000000c0d7812 */ /* 0x000fe200078efcff */
[----:B------:R-:W-:Y:S01]  /*0920*/  IMAD.MOV.U32 R12, RZ, RZ, R8 ;  /* 0x000000ffff0c7224 */ /* 0x000fe200078e0008 */
[C---:B------:R-:W-:Y:S01]  /*0930*/  FSETP.GEU.AND P2, PT, |R9|.reuse, 1.469367938527859385e-39, PT ;  /* 0x001000000900780b */ /* 0x040fe20003f4e200 */
[----:B------:R-:W-:Y:S01]  /*0940*/  IMAD.MOV.U32 R8, RZ, RZ, R2 ;  /* 0x000000ffff087224 */ /* 0x000fe200078e0002 */
[----:B------:R-:W-:Y:S01]  /*0950*/  LOP3.LUT R7, R9, 0x7ff00000, RZ, 0xc0, !PT ;  /* 0x7ff0000009077812 */ /* 0x000fe200078ec0ff */
[----:B------:R-:W-:Y:S01]  /*0960*/  IMAD.MOV.U32 R15, RZ, RZ, 0x1ca00000 ;  /* 0x1ca00000ff0f7424 */ /* 0x000fe200078e00ff */
[----:B------:R-:W-:Y:S01]  /*0970*/  BSSY.RECONVERGENT B2, `(.L_x_80) ;  /* 0x000004f000027945 */ /* 0x000fe20003800200 */
[----:B------:R-:W-:Y:S01]  /*0980*/  @!P0 DMUL R12, R10, 8.98846567431157953865e+307 ;  /* 0x7fe000000a0c8828 */ /* 0x000fe20000000000 */
[----:B------:R-:W-:-:S05]  /*0990*/  ISETP.GE.U32.AND P1, PT, R7, R20, PT ;  /* 0x000000140700720c */ /* 0x000fca0003f26070 */
[----:B------:R-:W0:Y:S02]  /*09a0*/  MUFU.RCP64H R17, R13 ;  /* 0x0000000d00117308 */ /* 0x000e240000001800 */
[----:B------:R-:W-:-:S04]  /*09b0*/  @!P2 LOP3.LUT R18, R11, 0x7ff00000, RZ, 0xc0, !PT ;  /* 0x7ff000000b12a812 */ /* 0x000fc800078ec0ff */
[----:B------:R-:W-:-:S04]  /*09c0*/  @!P2 ISETP.GE.U32.AND P3, PT, R7, R18, PT ;  /* 0x000000120700a20c */ /* 0x000fc80003f66070 */
[----:B------:R-:W-:-:S04]  /*09d0*/  @!P2 SEL R19, R15, 0x63400000, !P3 ;  /* 0x634000000f13a807 */ /* 0x000fc80005800000 */
[----:B------:R-:W-:Y:S01]  /*09e0*/  @!P2 LOP3.LUT R22, R19, 0x80000000, R9, 0xf8, !PT ;  /* 0x800000001316a812 */ /* 0x000fe200078ef809 */
[----:B0-----:R-:W-:-:S03]  /*09f0*/  DFMA R2, R16, -R12, 1 ;  /* 0x3ff000001002742b */ /* 0x001fc6000000080c */
[----:B------:R-:W-:Y:S02]  /*0a00*/  @!P2 LOP3.LUT R23, R22, 0x100000, RZ, 0xfc, !PT ;  /* 0x001000001617a812 */ /* 0x000fe400078efcff */
[----:B------:R-:W-:-:S03]  /*0a10*/  @!P2 MOV R22, RZ ;  /* 0x000000ff0016a202 */ /* 0x000fc60000000f00 */
[----:B------:R-:W-:-:S08]  /*0a20*/  DFMA R2, R2, R2, R2 ;  /* 0x000000020202722b */ /* 0x000fd00000000002 */
[----:B------:R-:W-:Y:S01]  /*0a30*/  DFMA R16, R16, R2, R16 ;  /* 0x000000021010722b */ /* 0x000fe20000000010 */
[----:B------:R-:W-:Y:S01]  /*0a40*/  SEL R3, R15, 0x63400000, !P1 ;  /* 0x634000000f037807 */ /* 0x000fe20004800000 */
[----:B------:R-:W-:-:S03]  /*0a50*/  IMAD.MOV.U32 R2, RZ, RZ, R8 ;  /* 0x000000ffff027224 */ /* 0x000fc600078e0008 */
[----:B------:R-:W-:-:S03]  /*0a60*/  LOP3.LUT R3, R3, 0x800fffff, R9, 0xf8, !PT ;  /* 0x800fffff03037812 */ /* 0x000fc600078ef809 */
[----:B------:R-:W-:-:S03]  /*0a70*/  DFMA R18, R16, -R12, 1 ;  /* 0x3ff000001012742b */ /* 0x000fc6000000080c */
[----:B------:R-:W-:Y:S01]  /*0a80*/  @!P2 DFMA R2, R2, 2, -R22 ;  /* 0x400000000202a82b */ /* 0x000fe20000000816 */
[----:B------:R-:W-:-:S04]  /*0a90*/  IMAD.MOV.U32 R22, RZ, RZ, R7 ;  /* 0x000000ffff167224 */ /* 0x000fc800078e0007 */
[----:B------:R-:W-:Y:S01]  /*0aa0*/  DFMA R16, R16, R18, R16 ;  /* 0x000000121010722b */ /* 0x000fe20000000010 */
[----:B------:R-:W-:Y:S01]  /*0ab0*/  IMAD.MOV.U32 R23, RZ, RZ, R20 ;  /* 0x000000ffff177224 */ /* 0x000fe200078e0014 */
[----:B------:R-:W-:-:S03]  /*0ac0*/  @!P0 LOP3.LUT R23, R13, 0x7ff00000, RZ, 0xc0, !PT ;  /* 0x7ff000000d178812 */ /* 0x000fc600078ec0ff */
[----:B------:R-:W-:Y:S02]  /*0ad0*/  @!P2 LOP3.LUT R22, R3, 0x7ff00000, RZ, 0xc0, !PT ;  /* 0x7ff000000316a812 */ /* 0x000fe400078ec0ff */
[----:B------:R-:W-:Y:S01]  /*0ae0*/  VIADD R25, R23, 0xffffffff ;  /* 0xffffffff17197836 */ /* 0x000fe20000000000 */
[----:B------:R-:W-:Y:S02]  /*0af0*/  DMUL R18, R16, R2 ;  /* 0x0000000210127228 */ /* 0x000fe40000000000 */
[----:B------:R-:W-:-:S05]  /*0b00*/  VIADD R24, R22, 0xffffffff ;  /* 0xffffffff16187836 */ /* 0x000fca0000000000 */
[----:B------:R-:W-:Y:S01]  /*0b10*/  ISETP.GT.U32.AND P0, PT, R24, 0x7feffffe, PT ;  /* 0x7feffffe1800780c */ /* 0x000fe20003f04070 */
[----:B------:R-:W-:-:S03]  /*0b20*/  DFMA R20, R18, -R12, R2 ;  /* 0x8000000c1214722b */ /* 0x000fc60000000002 */
[----:B------:R-:W-:-:S05]  /*0b30*/  ISETP.GT.U32.OR P0, PT, R25, 0x7feffffe, P0 ;  /* 0x7feffffe1900780c */ /* 0x000fca0000704470 */
[----:B------:R-:W-:-:S08]  /*0b40*/  DFMA R16, R16, R20, R18 ;  /* 0x000000141010722b */ /* 0x000fd00000000012 */
        /* <DEDUP_REMOVED lines=19> */
[----:B------:R-:W-:Y:S01]  /*0c80*/  DMUL.RP R8, R16, R8 ;  /* 0x0000000810087228 */ /* 0x000fe20000008000 */
[----:B------:R-:W-:-:S06]  /*0c90*/  IMAD.MOV.U32 R2, RZ, RZ, RZ ;  /* 0x000000ffff027224 */ /* 0x000fcc00078e00ff */
[----:B------:R-:W-:-:S03]  /*0ca0*/  DFMA R2, R18, -R2, R16 ;  /* 0x800000021202722b */ /* 0x000fc60000000010 */
[----:B------:R-:W-:-:S03]  /*0cb0*/  LOP3.LUT R11, R9, R11, RZ, 0x3c, !PT ;  /* 0x0000000b090b7212 */ /* 0x000fc600078e3cff */
[----:B------:R-:W-:-:S04]  /*0cc0*/  IADD3 R2, PT, PT, -R7, -0x43300000, RZ ;  /* 0xbcd0000007027810 */ /* 0x000fc80007ffe1ff */
[----:B------:R-:W-:-:S04]  /*0cd0*/  FSETP.NEU.AND P0, PT, |R3|, R2, PT ;  /* 0x000000020300720b */ /* 0x000fc80003f0d200 */
[----:B------:R-:W-:Y:S02]  /*0ce0*/  FSEL R18, R8, R18, !P0 ;  /* 0x0000001208127208 */ /* 0x000fe40004000000 */
[----:B------:R-:W-:Y:S01]  /*0cf0*/  FSEL R19, R11, R19, !P0 ;  /* 0x000000130b137208 */ /* 0x000fe20004000000 */
[----:B------:R-:W-:Y:S06]  /*0d00*/  BRA `(.L_x_82) ;  /* 0x0000000000547947 */ /* 0x000fec0003800000 */
.L_x_81:
        /* <DEDUP_REMOVED lines=16> */
.L_x_84:
[----:B------:R-:W-:Y:S01]  /*0e10*/  LOP3.LUT R19, R11, 0x80000, RZ, 0xfc, !PT ;  /* 0x000800000b137812 */ /* 0x000fe200078efcff */
[----:B------:R-:W-:Y:S01]  /*0e20*/  IMAD.MOV.U32 R18, RZ, RZ, R10 ;  /* 0x000000ffff127224 */ /* 0x000fe200078e000a */
[----:B------:R-:W-:Y:S06]  /*0e30*/  BRA `(.L_x_82) ;  /* 0x0000000000087947 */ /* 0x000fec0003800000 */
.L_x_83:
[----:B------:R-:W-:Y:S01]  /*0e40*/  LOP3.LUT R19, R9, 0x80000, RZ, 0xfc, !PT ;  /* 0x0008000009137812 */ /* 0x000fe200078efcff */
[----:B------:R-:W-:-:S07]  /*0e50*/  IMAD.MOV.U32 R18, RZ, RZ, R8 ;  /* 0x000000ffff127224 */ /* 0x000fce00078e0008 */
.L_x_82:
[----:B------:R-:W-:Y:S05]  /*0e60*/  BSYNC.RECONVERGENT B2 ;  /* 0x0000000000027941 */ /* 0x000fea0003800200 */
.L_x_80:
[----:B------:R-:W-:Y:S02]  /*0e70*/  IMAD.MOV.U32 R15, RZ, RZ, 0x0 ;  /* 0x00000000ff0f7424 */ /* 0x000fe400078e00ff */
[----:B------:R-:W-:Y:S02]  /*0e80*/  IMAD.MOV.U32 R2, RZ, RZ, R18 ;  /* 0x000000ffff027224 */ /* 0x000fe400078e0012 */
[----:B------:R-:W-:Y:S01]  /*0e90*/  IMAD.MOV.U32 R3, RZ, RZ, R19 ;  /* 0x000000ffff037224 */ /* 0x000fe200078e0013 */
[----:B------:R-:W-:Y:S06]  /*0ea0*/  RET.REL.NODEC R14 `(_Z21calculate_second_termPdS_) ;  /* 0xfffffff00e547950 */ /* 0x000fec0003c3ffff */
.L_x_85:
        /* <DEDUP_REMOVED lines=13> */
.L_x_182:


//--------------------- .text._Z20calculate_first_termPdS_S_ --------------------------
	.section	.text._Z20calculate_first_termPdS_S_,"ax",@progbits
	.align	128
        .global         _Z20calculate_first_termPdS_S_
        .type           _Z20calculate_first_termPdS_S_,@function
        .size           _Z20calculate_first_termPdS_S_,(.L_x_192 - _Z20calculate_first_termPdS_S_)
        .other          _Z20calculate_first_termPdS_S_,@"STO_CUDA_ENTRY STV_DEFAULT"
_Z20calculate_first_termPdS_S_:
.text._Z20calculate_first_termPdS_S_:
        /* <DEDUP_REMOVED lines=11> */
[----:B------:R-:W1:Y:S08]  /*00b0*/  LDC.64 R2, c[0x4][RZ] ;  /* 0x01000000ff027b82 */ /* 0x000e700000000a00 */
[----:B------:R-:W2:Y:S01]  /*00c0*/  LDC.64 R8, c[0x0][0x390] ;  /* 0x0000e400ff087b82 */ /* 0x000ea20000000a00 */
[----:B0-----:R-:W-:-:S07]  /*00d0*/  IMAD.WIDE R4, R13, 0x8, R4 ;  /* 0x000000080d047825 */ /* 0x001fce00078e0204 */
[----:B------:R-:W0:Y:S01]  /*00e0*/  LDC.64 R10, c[0x0][0x388] ;  /* 0x0000e200ff0a7b82 */ /* 0x000e220000000a00 */
[----:B------:R-:W3:Y:S04]  /*00f0*/  LDG.E.64 R4, desc[UR4][R4.64] ;  /* 0x0000000404047981 */ /* 0x000ee8000c1e1b00 */
[----:B-1----:R-:W3:Y:S01]  /*0100*/  LDG.E.64 R2, desc[UR4][R2.64] ;  /* 0x0000000402027981 */ /* 0x002ee2000c1e1b00 */
[----:B--2---:R-:W-:-:S06]  /*0110*/  IMAD.WIDE R8, R13, 0x8, R8 ;  /* 0x000000080d087825 */ /* 0x004fcc00078e0208 */
[----:B------:R-:W2:Y:S01]  /*0120*/  LDG.E.64 R8, desc[UR4][R8.64] ;  /* 0x0000000408087981 */ /* 0x000ea2000c1e1b00 */
[----:B0-----:R-:W-:Y:S01]  /*0130*/  IMAD.WIDE R10, R13, 0x8, R10 ;  /* 0x000000080d0a7825 */ /* 0x001fe200078e020a */
[----:B---3--:R-:W-:-:S08]  /*0140*/  DMUL R6, R2, R4 ;  /* 0x0000000402067228 */ /* 0x008fd00000000000 */
[----:B--2---:R-:W-:-:S07]  /*0150*/  DMUL R6, R6, R8 ;  /* 0x0000000806067228 */ /* 0x004fce0000000000 */
[----:B------:R-:W-:Y:S01]  /*0160*/  STG.E.64 desc[UR4][R10.64], R6 ;  /* 0x000000060a007986 */ /* 0x000fe2000c101b04 */
[----:B------:R-:W-:Y:S05]  /*0170*/  EXIT ;  /* 0x000000000000794d */ /* 0x000fea0003800000 */
.L_x_86:
        /* <DEDUP_REMOVED lines=16> */
.L_x_192:


//--------------------- .text._Z8S_from_gPdS_S_   --------------------------
	.section	.text._Z8S_from_gPdS_S_,"ax",@progbits
	.align	128
        .global         _Z8S_from_gPdS_S_
        .type           _Z8S_from_gPdS_S_,@function
        .size           _Z8S_from_gPdS_S_,(.L_x_193 - _Z8S_from_gPdS_S_)
        .other          _Z8S_from_gPdS_S_,@"STO_CUDA_ENTRY STV_DEFAULT"
_Z8S_from_gPdS_S_:
.text._Z8S_from_gPdS_S_:
        /* <DEDUP_REMOVED lines=10> */
[----:B------:R-:W-:-:S13]  /*00a0*/  ISETP.GE.AND P0, PT, R0, 0x1, PT ;  /* 0x000000010000780c */ /* 0x000fda0003f06270 */
[----:B------:R-:W-:Y:S05]  /*00b0*/  @!P0 BRA `(.L_x_87) ;  /* 0x0000000800408947 */ /* 0x000fea0003800000 */
[C---:B------:R-:W-:Y:S01]  /*00c0*/  ISETP.GE.U32.AND P1, PT, R0.reuse, 0x8, PT ;  /* 0x000000080000780c */ /* 0x040fe20003f26070 */
[----:B------:R-:W-:Y:S01]  /*00d0*/  IMAD R4, R3, R0, RZ ;  /* 0x0000000003047224 */ /* 0x000fe200078e02ff */
[----:B------:R-:W-:Y:S01]  /*00e0*/  LOP3.LUT R2, R0, 0x7, RZ, 0xc0, !PT ;  /* 0x0000000700027812 */ /* 0x000fe200078ec0ff */
[----:B------:R-:W-:-:S03]  /*00f0*/  IMAD.MOV.U32 R5, RZ, RZ, RZ ;  /* 0x000000ffff057224 */ /* 0x000fc600078e00ff */
[----:B------:R-:W-:-:S07]  /*0100*/  ISETP.NE.AND P0, PT, R2, RZ, PT ;  /* 0x000000ff0200720c */ /* 0x000fce0003f05270 */
[----:B------:R-:W-:Y:S06]  /*0110*/  @!P1 BRA `(.L_x_88) ;  /* 0x0000000400089947 */ /* 0x000fec0003800000 */
[----:B------:R-:W-:Y:S01]  /*0120*/  LOP3.LUT R5, R0, 0x7ffffff8, RZ, 0xc0, !PT ;  /* 0x7ffffff800057812 */ /* 0x000fe200078ec0ff */
[----:B------:R-:W-:Y:S01]  /*0130*/  IMAD.MOV.U32 R26, RZ, RZ, RZ ;  /* 0x000000ffff1a7224 */ /* 0x000fe200078e00ff */
[----:B------:R-:W-:-:S07]  /*0140*/  CS2R R6, SRZ ;  /* 0x0000000000067805 */ /* 0x000fce000001ff00 */
.L_x_89:
[----:B------:R-:W0:Y:S01]  /*0150*/  LDC.64 R12, c[0x0][0x390] ;  /* 0x0000e400ff0c7b82 */ /* 0x000e220000000a00 */
[----:B------:R-:W-:-:S07]  /*0160*/  IADD3 R9, PT, PT, R4, R26, RZ ;  /* 0x0000001a04097210 */ /* 0x000fce0007ffe0ff */
[----:B------:R-:W1:Y:S01]  /*0170*/  LDC.64 R28, c[0x0][0x380] ;  /* 0x0000e000ff1c7b82 */ /* 0x000e620000000a00 */
[----:B0-----:R-:W-:-:S05]  /*0180*/  IMAD.WIDE R12, R9, 0x8, R12 ;  /* 0x00000008090c7825 */ /* 0x001fca00078e020c */
[----:B------:R-:W2:Y:S01]  /*0190*/  LDG.E.64 R22, desc[UR4][R12.64] ;  /* 0x000000040c167981 */ /* 0x000ea2000c1e1b00 */
[----:B-1----:R-:W-:-:S03]  /*01a0*/  IMAD.WIDE.U32 R28, R26, 0x8, R28 ;  /* 0x000000081a1c7825 */ /* 0x002fc600078e001c */
[----:B------:R-:W3:Y:S04]  /*01b0*/  LDG.E.64 R16, desc[UR4][R12.64+0x8] ;  /* 0x000008040c107981 */ /* 0x000ee8000c1e1b00 */
[----:B------:R-:W4:Y:S04]  /*01c0*/  LDG.E.64 R10, desc[UR4][R28.64] ;  /* 0x000000041c0a7981 */ /* 0x000f28000c1e1b00 */
[----:B------:R-:W5:Y:S04]  /*01d0*/  LDG.E.64 R18, desc[UR4][R28.64+0x8] ;  /* 0x000008041c127981 */ /* 0x000f68000c1e1b00 */
[----:B------:R-:W3:Y:S04]  /*01e0*/  LDG.E.64 R8, desc[UR4][R12.64+0x10] ;  /* 0x000010040c087981 */ /* 0x000ee8000c1e1b00 */
[----:B------:R-:W3:Y:S04]  /*01f0*/  LDG.E.64 R14, desc[UR4][R28.64+0x10] ;  /* 0x000010041c0e7981 */ /* 0x000ee8000c1e1b00 */
[----:B------:R-:W3:Y:S01]  /*0200*/  LDG.E.64 R24, desc[UR4][R28.64+0x18] ;  /* 0x000018041c187981 */ /* 0x000ee2000c1e1b00 */
[----:B--2---:R-:W-:-:S02]  /*0210*/  DMUL R22, R22, R6 ;  /* 0x0000000616167228 */ /* 0x004fc40000000000 */
[----:B----4-:R-:W-:-:S08]  /*0220*/  DADD R10, R10, -1 ;  /* 0xbff000000a0a7429 */ /* 0x010fd00000000000 */
[----:B------:R-:W-:Y:S01]  /*0230*/  DFMA R20, R22, R10, R20 ;  /* 0x0000000a1614722b */ /* 0x000fe20000000014 */
[----:B------:R-:W-:-:S04]  /*0240*/  VIADD R22, R26, 0x1 ;  /* 0x000000011a167836 */ /* 0x000fc80000000000 */
[----:B------:R-:W3:Y:S01]  /*0250*/  I2F.F64.U32 R10, R22 ;  /* 0x00000016000a7312 */ /* 0x000ee20000201800 */
[----:B-----5:R-:W-:Y:S02]  /*0260*/  DADD R18, R18, -1 ;  /* 0xbff0000012127429 */ /* 0x020fe40000000000 */
[----:B---3--:R-:W-:Y:S01]  /*0270*/  DMUL R16, R10, R16 ;  /* 0x000000100a107228 */ /* 0x008fe20000000000 */
[----:B------:R-:W2:Y:S07]  /*0280*/  LDG.E.64 R10, desc[UR4][R12.64+0x18] ;  /* 0x000018040c0a7981 */ /* 0x000eae000c1e1b00 */
[----:B------:R-:W-:Y:S01]  /*0290*/  DFMA R18, R16, R18, R20 ;  /* 0x000000121012722b */ /* 0x000fe20000000014 */
[----:B------:R-:W3:Y:S01]  /*02a0*/  LDG.E.64 R20, desc[UR4][R12.64+0x20] ;  /* 0x000020040c147981 */ /* 0x000ee2000c1e1b00 */
[----:B------:R-:W-:-:S04]  /*02b0*/  IADD3 R23, PT, PT, R26, 0x2, RZ ;  /* 0x000000021a177810 */ /* 0x000fc80007ffe0ff */
[----:B------:R0:W1:Y:S01]  /*02c0*/  I2F.F64.U32 R16, R23 ;  /* 0x0000001700107312 */ /* 0x0000620000201800 */
[----:B------:R-:W-:Y:S01]  /*02d0*/  DADD R14, R14, -1 ;  /* 0xbff000000e0e7429 */ /* 0x000fe20000000000 */
[----:B------:R-:W-:Y:S01]  /*02e0*/  VIADD R27, R26, 0x3 ;  /* 0x000000031a1b7836 */ /* 0x000fe20000000000 */
[----:B------:R-:W-:Y:S01]  /*02f0*/  DADD R24, R24, -1 ;  /* 0xbff0000018187429 */ /* 0x000fe20000000000 */
[----:B0-----:R-:W4:Y:S01]  /*0300*/  LDG.E.64 R22, desc[UR4][R28.64+0x28] ;  /* 0x000028041c167981 */ /* 0x001f22000c1e1b00 */
[----:B-1----:R-:W-:-:S03]  /*0310*/  DMUL R8, R16, R8 ;  /* 0x0000000810087228 */ /* 0x002fc60000000000 */
[----:B------:R-:W5:Y:S05]  /*0320*/  LDG.E.64 R16, desc[UR4][R28.64+0x20] ;  /* 0x000020041c107981 */ /* 0x000f6a000c1e1b00 */
[----:B------:R-:W-:Y:S02]  /*0330*/  DFMA R14, R8, R14, R18 ;  /* 0x0000000e080e722b */ /* 0x000fe40000000012 */
[----:B------:R-:W2:Y:S01]  /*0340*/  I2F.F64.U32 R8, R27 ;  /* 0x0000001b00087312 */ /* 0x000ea20000201800 */
[----:B------:R-:W-:Y:S01]  /*0350*/  IADD3 R18, PT, PT, R26, 0x4, RZ ;  /* 0x000000041a127810 */ /* 0x000fe20007ffe0ff */
[----:B--2---:R-:W-:-:S06]  /*0360*/  DMUL R10, R8, R10 ;  /* 0x0000000a080a7228 */ /* 0x004fcc0000000000 */
[----:B------:R0:W3:Y:S02]  /*0370*/  I2F.F64.U32 R8, R18 ;  /* 0x0000001200087312 */ /* 0x0000e40000201800 */
[----:B0-----:R-:W2:Y:S01]  /*0380*/  LDG.E.64 R18, desc[UR4][R12.64+0x28] ;  /* 0x000028040c127981 */ /* 0x001ea2000c1e1b00 */
[----:B------:R-:W-:-:S03]  /*0390*/  DFMA R24, R10, R24, R14 ;  /* 0x000000180a18722b */ /* 0x000fc6000000000e */
[----:B------:R-:W2:Y:S01]  /*03a0*/  LDG.E.64 R10, desc[UR4][R28.64+0x30] ;  /* 0x000030041c0a7981 */ /* 0x000ea2000c1e1b00 */
[----:B---3--:R-:W-:-:S03]  /*03b0*/  DMUL R20, R8, R20 ;  /* 0x0000001408147228 */ /* 0x008fc60000000000 */
[----:B------:R-:W3:Y:S04]  /*03c0*/  LDG.E.64 R14, desc[UR4][R28.64+0x38] ;  /* 0x000038041c0e7981 */ /* 0x000ee8000c1e1b00 */
[----:B------:R-:W3:Y:S04]  /*03d0*/  LDG.E.64 R8, desc[UR4][R12.64+0x30] ;  /* 0x000030040c087981 */ /* 0x000ee8000c1e1b00 */
[----:B------:R-:W3:Y:S01]  /*03e0*/  LDG.E.64 R12, desc[UR4][R12.64+0x38] ;  /* 0x000038040c0c7981 */ /* 0x000ee2000c1e1b00 */
[----:B-----5:R-:W-:Y:S01]  /*03f0*/  DADD R16, R16, -1 ;  /* 0xbff0000010107429 */ /* 0x020fe20000000000 */
[----:B------:R-:W-:-:S07]  /*0400*/  VIADD R27, R26, 0x5 ;  /* 0x000000051a1b7836 */ /* 0x000fce0000000000 */
[----:B------:R-:W-:Y:S01]  /*0410*/  DFMA R16, R20, R16, R24 ;  /* 0x000000101410722b */ /* 0x000fe20000000018 */
[----:B------:R-:W2:Y:S01]  /*0420*/  I2F.F64.U32 R20, R27 ;  /* 0x0000001b00147312 */ /* 0x000ea20000201800 */
[C---:B------:R-:W-:Y:S01]  /*0430*/  IADD3 R24, PT, PT, R26.reuse, 0x6, RZ ;  /* 0x000000061a187810 */ /* 0x040fe20007ffe0ff */
[C---:B------:R-:W-:Y:S01]  /*0440*/  VIADD R25, R26.reuse, 0x7 ;  /* 0x000000071a197836 */ /* 0x040fe20000000000 */
[----:B----4-:R-:W-:Y:S01]  /*0450*/  DADD R22, R22, -1 ;  /* 0xbff0000016167429 */ /* 0x010fe20000000000 */
[----:B------:R-:W-:-:S04]  /*0460*/  IADD3 R26, PT, PT, R26, 0x8, RZ ;  /* 0x000000081a1a7810 */ /* 0x000fc80007ffe0ff */
[----:B------:R-:W-:Y:S01]  /*0470*/  ISETP.NE.AND P1, PT, R26, R5, PT ;  /* 0x000000051a00720c */ /* 0x000fe20003f25270 */
[----:B------:R-:W-:Y:S02]  /*0480*/  DADD R6, R6, 8 ;  /* 0x4020000006067429 */ /* 0x000fe40000000000 */
[----:B--2---:R-:W-:Y:S01]  /*0490*/  DMUL R18, R20, R18 ;  /* 0x0000001214127228 */ /* 0x004fe20000000000 */
[----:B------:R-:W3:Y:S08]  /*04a0*/  I2F.F64.U32 R20, R24 ;  /* 0x0000001800147312 */ /* 0x000ef00000201800 */
[----:B------:R-:W0:Y:S01]  /*04b0*/  I2F.F64.U32 R24, R25 ;  /* 0x0000001900187312 */ /* 0x000e220000201800 */
[----:B------:R-:W-:-:S02]  /*04c0*/  DFMA R16, R18, R22, R16 ;  /* 0x000000161210722b */ /* 0x000fc40000000010 */
[----:B------:R-:W-:Y:S02]  /*04d0*/  DADD R10, R10, -1 ;  /* 0xbff000000a0a7429 */ /* 0x000fe40000000000 */
[----:B---3--:R-:W-:Y:S02]  /*04e0*/  DMUL R8, R20, R8 ;  /* 0x0000000814087228 */ /* 0x008fe40000000000 */
[----:B------:R-:W-:Y:S02]  /*04f0*/  DADD R14, R14, -1 ;  /* 0xbff000000e0e7429 */ /* 0x000fe40000000000 */
[----:B0-----:R-:W-:-:S04]  /*0500*/  DMUL R12, R24, R12 ;  /* 0x0000000c180c7228 */ /* 0x001fc80000000000 */
[----:B------:R-:W-:-:S08]  /*0510*/  DFMA R8, R8, R10, R16 ;  /* 0x0000000a0808722b */ /* 0x000fd00000000010 */
[----:B------:R-:W-:Y:S01]  /*0520*/  DFMA R20, R12, R14, R8 ;  /* 0x0000000e0c14722b */ /* 0x000fe20000000008 */
[----:B------:R-:W-:Y:S10]  /*0530*/  @P1 BRA `(.L_x_89) ;  /* 0xfffffffc00041947 */ /* 0x000ff4000383ffff */
.L_x_88:
[----:B------:R-:W-:Y:S05]  /*0540*/  @!P0 BRA `(.L_x_87) ;  /* 0x00000004001c8947 */ /* 0x000fea0003800000 */
[----:B------:R-:W-:Y:S02]  /*0550*/  ISETP.GE.U32.AND P0, PT, R2, 0x4, PT ;  /* 0x000000040200780c */ /* 0x000fe40003f06070 */
[----:B------:R-:W-:-:S04]  /*0560*/  LOP3.LUT R26, R0, 0x3, RZ, 0xc0, !PT ;  /* 0x00000003001a7812 */ /* 0x000fc800078ec0ff */
[----:B------:R-:W-:-:S07]  /*0570*/  ISETP.NE.AND P1, PT, R26, RZ, PT ;  /* 0x000000ff1a00720c */ /* 0x000fce0003f25270 */
[----:B------:R-:W-:Y:S06]  /*0580*/  @!P0 BRA `(.L_x_90) ;  /* 0x0000000000848947 */ /* 0x000fec0003800000 */
[----:B------:R-:W0:Y:S01]  /*0590*/  LDC.64 R14, c[0x0][0x390] ;  /* 0x0000e400ff0e7b82 */ /* 0x000e220000000a00 */
[----:B------:R-:W-:-:S07]  /*05a0*/  IMAD.IADD R7, R4, 0x1, R5 ;  /* 0x0000000104077824 */ /* 0x000fce00078e0205 */
[----:B------:R-:W1:Y:S01]  /*05b0*/  LDC.64 R28, c[0x0][0x380] ;  /* 0x0000e000ff1c7b82 */ /* 0x000e620000000a00 */
[----:B0-----:R-:W-:-:S05]  /*05c0*/  IMAD.WIDE R14, R7, 0x8, R14 ;  /* 0x00000008070e7825 */ /* 0x001fca00078e020e */
[----:B------:R-:W2:Y:S01]  /*05d0*/  LDG.E.64 R18, desc[UR4][R14.64] ;  /* 0x000000040e127981 */ /* 0x000ea2000c1e1b00 */
[----:B-1----:R-:W-:-:S03]  /*05e0*/  IMAD.WIDE.U32 R28, R5, 0x8, R28 ;  /* 0x00000008051c7825 */ /* 0x002fc600078e001c */
[----:B------:R-:W3:Y:S04]  /*05f0*/  LDG.E.64 R6, desc[UR4][R14.64+0x8] ;  /* 0x000008040e067981 */ /* 0x000ee8000c1e1b00 */
[----:B------:R-:W4:Y:S04]  /*0600*/  LDG.E.64 R22, desc[UR4][R28.64] ;  /* 0x000000041c167981 */ /* 0x000f28000c1e1b00 */
[----:B------:R-:W5:Y:S04]  /*0610*/  LDG.E.64 R8, desc[UR4][R28.64+0x8] ;  /* 0x000008041c087981 */ /* 0x000f68000c1e1b00 */
[----:B------:R-:W5:Y:S04]  /*0620*/  LDG.E.64 R10, desc[UR4][R14.64+0x10] ;  /* 0x000010040e0a7981 */ /* 0x000f68000c1e1b00 */
[----:B------:R-:W5:Y:S04]  /*0630*/  LDG.E.64 R12, desc[UR4][R28.64+0x10] ;  /* 0x000010041c0c7981 */ /* 0x000f68000c1e1b00 */
[----:B------:R-:W5:Y:S04]  /*0640*/  LDG.E.64 R16, desc[UR4][R28.64+0x18] ;  /* 0x000018041c107981 */ /* 0x000f68000c1e1b00 */
[----:B------:R-:W5:Y:S01]  /*0650*/  LDG.E.64 R14, desc[UR4][R14.64+0x18] ;  /* 0x000018040e0e7981 */ /* 0x000f62000c1e1b00 */
[----:B------:R-:W2:Y:S01]  /*0660*/  I2F.F64.U32 R24, R5 ;  /* 0x0000000500187312 */ /* 0x000ea20000201800 */
[C---:B------:R-:W-:Y:S01]  /*0670*/  IADD3 R2, PT, PT, R5.reuse, 0x3, RZ ;  /* 0x0000000305027810 */ /* 0x040fe20007ffe0ff */
[----:B--2---:R-:W-:Y:S01]  /*0680*/  DMUL R18, R24, R18 ;  /* 0x0000001218127228 */ /* 0x004fe20000000000 */
[----:B------:R-:W-:Y:S01]  /*0690*/  IADD3 R24, PT, PT, R5, 0x1, RZ ;  /* 0x0000000105187810 */ /* 0x000fe20007ffe0ff */
[----:B----4-:R-:W-:-:S05]  /*06a0*/  DADD R22, R22, -1 ;  /* 0xbff0000016167429 */ /* 0x010fca0000000000 */
[----:B------:R-:W3:Y:S03]  /*06b0*/  I2F.F64.U32 R24, R24 ;  /* 0x0000001800187312 */ /* 0x000ee60000201800 */
[----:B------:R-:W-:Y:S01]  /*06c0*/  DFMA R18, R18, R22, R20 ;  /* 0x000000161212722b */ /* 0x000fe20000000014 */
[----:B------:R-:W-:-:S06]  /*06d0*/  VIADD R20, R5, 0x2 ;  /* 0x0000000205147836 */ /* 0x000fcc0000000000 */
[----:B------:R-:W0:Y:S01]  /*06e0*/  I2F.F64.U32 R20, R20 ;  /* 0x0000001400147312 */ /* 0x000e220000201800 */
[----:B---3--:R-:W-:Y:S02]  /*06f0*/  DMUL R6, R24, R6 ;  /* 0x0000000618067228 */ /* 0x008fe40000000000 */
[----:B-----5:R-:W-:-:S05]  /*0700*/  DADD R22, R8, -1 ;  /* 0xbff0000008167429 */ /* 0x020fca0000000000 */
[----:B------:R-:W1:Y:S01]  /*0710*/  I2F.F64.U32 R8, R2 ;  /* 0x0000000200087312 */ /* 0x000e620000201800 */
[----:B------:R-:W-:Y:S02]  /*0720*/  DADD R12, R12, -1 ;  /* 0xbff000000c0c7429 */ /* 0x000fe40000000000 */
[----:B------:R-:W-:Y:S02]  /*0730*/  DFMA R6, R6, R22, R18 ;  /* 0x000000160606722b */ /* 0x000fe40000000012 */
[----:B0-----:R-:W-:Y:S02]  /*0740*/  DMUL R10, R20, R10 ;  /* 0x0000000a140a7228 */ /* 0x001fe40000000000 */
[----:B------:R-:W-:Y:S02]  /*0750*/  DADD R16, R16, -1 ;  /* 0xbff0000010107429 */ /* 0x000fe40000000000 */
[----:B-1----:R-:W-:-:S04]  /*0760*/  DMUL R8, R8, R14 ;  /* 0x0000000e08087228 */ /* 0x002fc80000000000 */
[----:B------:R-:W-:Y:S01]  /*0770*/  DFMA R6, R10, R12, R6 ;  /* 0x0000000c0a06722b */ /* 0x000fe20000000006 */
[----:B------:R-:W-:-:S07]  /*0780*/  VIADD R5, R5, 0x4 ;  /* 0x0000000405057836 */ /* 0x000fce0000000000 */
[----:B------:R-:W-:-:S11]  /*0790*/  DFMA R20, R8, R16, R6 ;  /* 0x000000100814722b */ /* 0x000fd60000000006 */
.L_x_90:
[----:B------:R-:W-:Y:S05]  /*07a0*/  @!P1 BRA `(.L_x_87) ;  /* 0x0000000000849947 */ /* 0x000fea0003800000 */
[----:B------:R-:W-:Y:S02]  /*07b0*/  ISETP.NE.AND P0, PT, R26, 0x1, PT ;  /* 0x000000011a00780c */ /* 0x000fe40003f05270 */
[----:B------:R-:W-:-:S04]  /*07c0*/  LOP3.LUT R0, R0, 0x1, RZ, 0xc0, !PT ;  /* 0x0000000100007812 */ /* 0x000fc800078ec0ff */
[----:B------:R-:W-:-:S07]  /*07d0*/  ISETP.NE.U32.AND P1, PT, R0, 0x1, PT ;  /* 0x000000010000780c */ /* 0x000fce0003f25070 */
[----:B------:R-:W0:Y:S01]  /*07e0*/  @P0 LDC.64 R6, c[0x0][0x390] ;  /* 0x0000e400ff060b82 */ /* 0x000e220000000a00 */
[----:B------:R-:W-:-:S07]  /*07f0*/  @P0 IADD3 R23, PT, PT, R4, R5, RZ ;  /* 0x0000000504170210 */ /* 0x000fce0007ffe0ff */
[----:B------:R-:W1:Y:S08]  /*0800*/  @P0 LDC.64 R8, c[0x0][0x380] ;  /* 0x0000e000ff080b82 */ /* 0x000e700000000a00 */
[----:B------:R-:W2:Y:S08]  /*0810*/  @!P1 LDC.64 R18, c[0x0][0x380] ;  /* 0x0000e000ff129b82 */ /* 0x000eb00000000a00 */
[----:B------:R-:W3:Y:S01]  /*0820*/  @!P1 LDC.64 R16, c[0x0][0x390] ;  /* 0x0000e400ff109b82 */ /* 0x000ee20000000a00 */
[----:B0-----:R-:W-:Y:S01]  /*0830*/  @P0 IMAD.WIDE R22, R23, 0x8, R6 ;  /* 0x0000000817160825 */ /* 0x001fe200078e0206 */
[----:B------:R0:W4:Y:S03]  /*0840*/  @P0 I2F.F64.U32 R14, R5 ;  /* 0x00000005000e0312 */ /* 0x0001260000201800 */
[C---:B------:R-:W-:Y:S01]  /*0850*/  @P0 VIADD R0, R5.reuse, 0x1 ;  /* 0x0000000105000836 */ /* 0x040fe20000000000 */
[----:B------:R-:W4:Y:S01]  /*0860*/  @P0 LDG.E.64 R12, desc[UR4][R22.64] ;  /* 0x00000004160c0981 */ /* 0x000f22000c1e1b00 */
[C---:B-1----:R-:W-:Y:S01]  /*0870*/  @P0 IMAD.WIDE.U32 R24, R5.reuse, 0x8, R8 ;  /* 0x0000000805180825 */ /* 0x042fe200078e0008 */
[----:B0-----:R-:W-:-:S02]  /*0880*/  @P0 IADD3 R5, PT, PT, R5, 0x2, RZ ;  /* 0x0000000205050810 */ /* 0x001fc40007ffe0ff */
[----:B------:R-:W5:Y:S04]  /*0890*/  @P0 LDG.E.64 R8, desc[UR4][R22.64+0x8] ;  /* 0x0000080416080981 */ /* 0x000f68000c1e1b00 */
[----:B------:R-:W5:Y:S01]  /*08a0*/  @P0 LDG.E.64 R10, desc[UR4][R24.64] ;  /* 0x00000004180a0981 */ /* 0x000f62000c1e1b00 */
[----:B------:R-:W-:-:S03]  /*08b0*/  @!P1 IMAD.IADD R27, R4, 0x1, R5 ;  /* 0x00000001041b9824 */ /* 0x000fc600078e0205 */
[----:B------:R-:W5:Y:S01]  /*08c0*/  @P0 LDG.E.64 R6, desc[UR4][R24.64+0x8] ;  /* 0x0000080418060981 */ /* 0x000f62000c1e1b00 */
[----:B--2---:R-:W-:-:S04]  /*08d0*/  @!P1 IMAD.WIDE.U32 R18, R5, 0x8, R18 ;  /* 0x0000000805129825 */ /* 0x004fc800078e0012 */
[----:B---3--:R-:W-:Y:S02]  /*08e0*/  @!P1 IMAD.WIDE R16, R27, 0x8, R16 ;  /* 0x000000081b109825 */ /* 0x008fe400078e0210 */
[----:B------:R-:W2:Y:S04]  /*08f0*/  @!P1 LDG.E.64 R18, desc[UR4][R18.64] ;  /* 0x0000000412129981 */ /* 0x000ea8000c1e1b00 */
[----:B------:R-:W3:Y:S01]  /*0900*/  @!P1 LDG.E.64 R16, desc[UR4][R16.64] ;  /* 0x0000000410109981 */ /* 0x000ee2000c1e1b00 */
[----:B------:R-:W0:Y:S08]  /*0910*/  @P0 I2F.F64.U32 R26, R0 ;  /* 0x00000000001a0312 */ /* 0x000e300000201800 */
[----:B------:R-:W3:Y:S01]  /*0920*/  @!P1 I2F.F64.U32 R4, R5 ;  /* 0x0000000500049312 */ /* 0x000ee20000201800 */
[----:B----4-:R-:W-:-:S02]  /*0930*/  @P0 DMUL R12, R14, R12 ;  /* 0x0000000c0e0c0228 */ /* 0x010fc40000000000 */
[----:B-----5:R-:W-:Y:S02]  /*0940*/  @P0 DADD R10, R10, -1 ;  /* 0xbff000000a0a0429 */ /* 0x020fe40000000000 */
[----:B0-----:R-:W-:Y:S02]  /*0950*/  @P0 DMUL R8, R26, R8 ;  /* 0x000000081a080228 */ /* 0x001fe40000000000 */
[----:B------:R-:W-:-:S04]  /*0960*/  @P0 DADD R6, R6, -1 ;  /* 0xbff0000006060429 */ /* 0x000fc80000000000 */
[----:B------:R-:W-:-:S08]  /*0970*/  @P0 DFMA R10, R12, R10, R20 ;  /* 0x0000000a0c0a022b */ /* 0x000fd00000000014 */
[----:B------:R-:W-:Y:S02]  /*0980*/  @P0 DFMA R20, R8, R6, R10 ;  /* 0x000000060814022b */ /* 0x000fe4000000000a */
[----:B--2---:R-:W-:Y:S02]  /*0990*/  @!P1 DADD R8, R18, -1 ;  /* 0xbff0000012089429 */ /* 0x004fe40000000000 */
[----:B---3--:R-:W-:-:S08]  /*09a0*/  @!P1 DMUL R6, R4, R16 ;  /* 0x0000001004069228 */ /* 0x008fd00000000000 */
[----:B------:R-:W-:-:S11]  /*09b0*/  @!P1 DFMA R20, R6, R8, R20 ;  /* 0x000000080614922b */ /* 0x000fd60000000014 */
.L_x_87:
[----:B------:R-:W0:Y:S08]  /*09c0*/  LDC.64 R4, c[0x4][0x8] ;  /* 0x01000200ff047b82 */ /* 0x000e300000000a00 */
[----:B------:R-:W1:Y:S01]  /*09d0*/  LDC.64 R8, c[0x4][0x28] ;  /* 0x01000a00ff087b82 */ /* 0x000e620000000a00 */
[----:B------:R-:W-:Y:S01]  /*09e0*/  UMOV UR6, 0x54442eea ;  /* 0x54442eea00067882 */ /* 0x000fe20000000000 */
[----:B------:R-:W-:-:S06]  /*09f0*/  UMOV UR7, 0x401921fb ;  /* 0x401921fb00077882 */ /* 0x000fcc0000000000 */
[----:B------:R-:W2:Y:S01]  /*0a00*/  LDC.64 R10, c[0x0][0x388] ;  /* 0x0000e200ff0a7b82 */ /* 0x000ea20000000a00 */
[----:B0-----:R-:W3:Y:S04]  /*0a10*/  LDG.E.64 R4, desc[UR4][R4.64] ;  /* 0x0000000404047981 */ /* 0x001ee8000c1e1b00 */
[----:B-1----:R-:W4:Y:S01]  /*0a20*/  LDG.E.64 R8, desc[UR4][R8.64] ;  /* 0x0000000408087981 */ /* 0x002f22000c1e1b00 */
[----:B--2---:R-:W-:Y:S01]  /*0a30*/  IMAD.WIDE R2, R3, 0x8, R10 ;  /* 0x0000000803027825 */ /* 0x004fe200078e020a */
[----:B---3--:R-:W-:-:S08]  /*0a40*/  DMUL R6, R4, UR6 ;  /* 0x0000000604067c28 */ /* 0x008fd00008000000 */
[----:B------:R-:W-:-:S08]  /*0a50*/  DMUL R6, R6, R20 ;  /* 0x0000001406067228 */ /* 0x000fd00000000000 */
[----:B----4-:R-:W-:-:S08]  /*0a60*/  DMUL R6, R6, R8 ;  /* 0x0000000806067228 */ /* 0x010fd00000000000 */
[----:B------:R-:W-:-:S07]  /*0a70*/  DFMA R6, R8, R6, 1 ;  /* 0x3ff000000806742b */ /* 0x000fce0000000006 */
[----:B------:R-:W-:Y:S01]  /*0a80*/  STG.E.64 desc[UR4][R2.64], R6 ;  /* 0x0000000602007986 */ /* 0x000fe2000c101b04 */
[----:B------:R-:W-:Y:S05]  /*0a90*/  EXIT ;  /* 0x000000000000794d */ /* 0x000fea0003800000 */
.L_x_91:
        /* <DEDUP_REMOVED lines=14> */
.L_x_193:


//--------------------- .text._Z8g_from_SPdS_S_   --------------------------
	.section	.text._Z8g_from_SPdS_S_,"ax",@progbits
	.align	128
        .global         _Z8g_from_SPdS_S_
        .type           _Z8g_from_SPdS_S_,@function
        .size           _Z8g_from_SPdS_S_,(.L_x_183 - _Z8g_from_SPdS_S_)
        .other          _Z8g_from_SPdS_S_,@"STO_CUDA_ENTRY STV_DEFAULT"
_Z8g_from_SPdS_S_:
.text._Z8g_from_SPdS_S_:
        /* <DEDUP_REMOVED lines=13> */
[C---:B------:R-:W-:Y:S01]  /*00d0*/  ISETP.GE.U32.AND P0, PT, R0.reuse, 0x8, PT ;  /* 0x000000080000780c */ /* 0x040fe20003f06070 */
[----:B------:R-:W-:Y:S01]  /*00e0*/  IMAD.MOV.U32 R4, RZ, RZ, RZ ;  /* 0x000000ffff047224 */ /* 0x000fe200078e00ff */
[----:B------:R-:W-:Y:S02]  /*00f0*/  LOP3.LUT R2, R0, 0x7, RZ, 0xc0, !PT ;  /* 0x0000000700027812 */ /* 0x000fe400078ec0ff */
[----:B------:R-:W-:Y:S02]  /*0100*/  CS2R R14, SRZ ;  /* 0x00000000000e7805 */ /* 0x000fe4000001ff00 */
[----:B------:R-:W-:-:S07]  /*0110*/  ISETP.NE.AND P1, PT, R2, RZ, PT ;  /* 0x000000ff0200720c */ /* 0x000fce0003f25270 */
[----:B------:R-:W-:Y:S06]  /*0120*/  @!P0 BRA `(.L_x_93) ;  /* 0x0000000400288947 */ /* 0x000fec0003800000 */
[----:B------:R-:W-:Y:S01]  /*0130*/  LOP3.LUT R4, R0, 0x7ffffff8, RZ, 0xc0, !PT ;  /* 0x7ffffff800047812 */ /* 0x000fe200078ec0ff */
[----:B------:R-:W-:Y:S01]  /*0140*/  IMAD.MOV.U32 R5, RZ, RZ, RZ ;  /* 0x000000ffff057224 */ /* 0x000fe200078e00ff */
[----:B------:R-:W-:Y:S02]  /*0150*/  CS2R R6, SRZ ;  /* 0x0000000000067805 */ /* 0x000fe4000001ff00 */
[----:B------:R-:W-:-:S07]  /*0160*/  CS2R R14, SRZ ;  /* 0x00000000000e7805 */ /* 0x000fce000001ff00 */
.L_x_94:
[----:B------:R-:W0:Y:S01]  /*0170*/  LDC.64 R22, c[0x0][0x390] ;  /* 0x0000e400ff167b82 */ /* 0x000e220000000a00 */
[----:B------:R-:W-:-:S07]  /*0180*/  IMAD R9, R0, R5, R3 ;  /* 0x0000000500097224 */ /* 0x000fce00078e0203 */
[----:B------:R-:W1:Y:S01]  /*0190*/  LDC.64 R26, c[0x0][0x388] ;  /* 0x0000e200ff1a7b82 */ /* 0x000e620000000a00 */
[----:B0-----:R-:W-:-:S05]  /*01a0*/  IMAD.WIDE R22, R9, 0x8, R22 ;  /* 0x0000000809167825 */ /* 0x001fca00078e0216 */
[----:B------:R0:W2:Y:S01]  /*01b0*/  LDG.E.64 R20, desc[UR4][R22.64] ;  /* 0x0000000416147981 */ /* 0x0000a2000c1e1b00 */
[----:B-1----:R-:W-:-:S05]  /*01c0*/  IMAD.WIDE.U32 R26, R5, 0x8, R26 ;  /* 0x00000008051a7825 */ /* 0x002fca00078e001a */
[----:B------:R-:W3:Y:S01]  /*01d0*/  LDG.E.64 R12, desc[UR4][R26.64] ;  /* 0x000000041a0c7981 */ /* 0x000ee2000c1e1b00 */
[----:B------:R-:W-:-:S03]  /*01e0*/  IMAD.WIDE.U32 R28, R0, 0x8, R22 ;  /* 0x00000008001c7825 */ /* 0x000fc600078e0016 */
[----:B------:R-:W4:Y:S04]  /*01f0*/  LDG.E.64 R18, desc[UR4][R26.64+0x8] ;  /* 0x000008041a127981 */ /* 0x000f28000c1e1b00 */
[----:B------:R1:W5:Y:S01]  /*0200*/  LDG.E.64 R16, desc[UR4][R28.64] ;  /* 0x000000041c107981 */ /* 0x000362000c1e1b00 */
[----:B------:R-:W-:-:S03]  /*0210*/  IMAD.WIDE.U32 R24, R0, 0x8, R28 ;  /* 0x0000000800187825 */ /* 0x000fc600078e001c */
[----:B------:R-:W5:Y:S04]  /*0220*/  LDG.E.64 R8, desc[UR4][R26.64+0x10] ;  /* 0x000010041a087981 */ /* 0x000f68000c1e1b00 */
[----:B------:R5:W5:Y:S01]  /*0230*/  LDG.E.64 R10, desc[UR4][R24.64] ;  /* 0x00000004180a7981 */ /* 0x000b62000c1e1b00 */
[----:B0-----:R-:W-:-:S04]  /*0240*/  IMAD.WIDE.U32 R22, R0, 0x8, R24 ;  /* 0x0000000800167825 */ /* 0x001fc800078e0018 */
[----:B-1----:R-:W-:Y:S01]  /*0250*/  IMAD.WIDE.U32 R28, R0, 0x8, R22 ;  /* 0x00000008001c7825 */ /* 0x002fe200078e0016 */
[----:B--2---:R-:W-:Y:S02]  /*0260*/  DMUL R20, R20, R6 ;  /* 0x0000000614147228 */ /* 0x004fe40000000000 */
[----:B---3--:R-:W-:-:S08]  /*0270*/  DADD R12, R12, -1 ;  /* 0xbff000000c0c7429 */ /* 0x008fd00000000000 */
[----:B------:R-:W-:Y:S01]  /*0280*/  DFMA R20, R20, R12, R14 ;  /* 0x0000000c1414722b */ /* 0x000fe2000000000e */
[----:B------:R-:W-:Y:S01]  /*0290*/  VIADD R12, R5, 0x1 ;  /* 0x00000001050c7836 */ /* 0x000fe20000000000 */
[----:B------:R-:W2:Y:S05]  /*02a0*/  LDG.E.64 R14, desc[UR4][R26.64+0x18] ;  /* 0x000018041a0e7981 */ /* 0x000eaa000c1e1b00 */
[----:B------:R-:W5:Y:S01]  /*02b0*/  I2F.F64.U32 R12, R12 ;  /* 0x0000000c000c7312 */ /* 0x000f620000201800 */
[----:B----4-:R-:W-:Y:S02]  /*02c0*/  DADD R18, R18, -1 ;  /* 0xbff0000012127429 */ /* 0x010fe40000000000 */
[----:B-----5:R-:W-:Y:S01]  /*02d0*/  DMUL R16, R12, R16 ;  /* 0x000000100c107228 */ /* 0x020fe20000000000 */
[----:B------:R-:W3:Y:S07]  /*02e0*/  LDG.E.64 R12, desc[UR4][R22.64] ;  /* 0x00000004160c7981 */ /* 0x000eee000c1e1b00 */
[----:B------:R-:W-:-:S02]  /*02f0*/  DFMA R20, R16, R18, R20 ;  /* 0x000000121014722b */ /* 0x000fc40000000014 */
[----:B------:R0:W4:Y:S01]  /*0300*/  LDG.E.64 R16, desc[UR4][R28.64] ;  /* 0x000000041c107981 */ /* 0x000122000c1e1b00 */
[----:B------:R-:W-:-:S04]  /*0310*/  VIADD R24, R5, 0x2 ;  /* 0x0000000205187836 */ /* 0x000fc80000000000 */
[----:B------:R-:W1:Y:S01]  /*0320*/  I2F.F64.U32 R18, R24 ;  /* 0x0000001800127312 */ /* 0x000e620000201800 */
[----:B------:R-:W-:Y:S01]  /*0330*/  DADD R8, R8, -1 ;  /* 0xbff0000008087429 */ /* 0x000fe20000000000 */
[----:B------:R-:W-:Y:S01]  /*0340*/  VIADD R25, R5, 0x3 ;  /* 0x0000000305197836 */ /* 0x000fe20000000000 */
[----:B-1----:R-:W-:-:S05]  /*0350*/  DMUL R10, R18, R10 ;  /* 0x0000000a120a7228 */ /* 0x002fca0000000000 */
[----:B------:R1:W3:Y:S03]  /*0360*/  I2F.F64.U32 R18, R25 ;  /* 0x0000001900127312 */ /* 0x0002e60000201800 */
[----:B------:R-:W-:Y:S01]  /*0370*/  DFMA R10, R10, R8, R20 ;  /* 0x000000080a0a722b */ /* 0x000fe20000000014 */
[----:B------:R-:W5:Y:S01]  /*0380*/  LDG.E.64 R8, desc[UR4][R26.64+0x20] ;  /* 0x000020041a087981 */ /* 0x000f62000c1e1b00 */
[----:B0-----:R-:W-:-:S03]  /*0390*/  IMAD.WIDE.U32 R28, R0, 0x8, R28 ;  /* 0x00000008001c7825 */ /* 0x001fc600078e001c */
[----:B------:R-:W5:Y:S04]  /*03a0*/  LDG.E.64 R20, desc[UR4][R26.64+0x30] ;  /* 0x000030041a147981 */ /* 0x000f68000c1e1b00 */
[----:B-1----:R-:W5:Y:S01]  /*03b0*/  LDG.E.64 R24, desc[UR4][R26.64+0x38] ;  /* 0x000038041a187981 */ /* 0x002f62000c1e1b00 */
[----:B--2---:R-:W-:Y:S02]  /*03c0*/  DADD R14, R14, -1 ;  /* 0xbff000000e0e7429 */ /* 0x004fe40000000000 */
[----:B---3--:R-:W-:Y:S01]  /*03d0*/  DMUL R12, R18, R12 ;  /* 0x0000000c120c7228 */ /* 0x008fe20000000000 */
[----:B------:R-:W-:-:S06]  /*03e0*/  VIADD R18, R5, 0x4 ;  /* 0x0000000405127836 */ /* 0x000fcc0000000000 */
[----:B------:R-:W4:Y:S01]  /*03f0*/  I2F.F64.U32 R18, R18 ;  /* 0x0000001200127312 */ /* 0x000f220000201800 */
[----:B------:R-:W-:Y:S02]  /*0400*/  DFMA R10, R12, R14, R10 ;  /* 0x0000000e0c0a722b */ /* 0x000fe4000000000a */
[----:B------:R0:W2:Y:S04]  /*0410*/  LDG.E.64 R12, desc[UR4][R28.64] ;  /* 0x000000041c0c7981 */ /* 0x0000a8000c1e1b00 */
[----:B------:R-:W3:Y:S01]  /*0420*/  LDG.E.64 R14, desc[UR4][R26.64+0x28] ;  /* 0x000028041a0e7981 */ /* 0x000ee2000c1e1b00 */
[----:B0-----:R-:W-:Y:S01]  /*0430*/  IMAD.WIDE.U32 R28, R0, 0x8, R28 ;  /* 0x00000008001c7825 */ /* 0x001fe200078e001c */
[----:B----4-:R-:W-:-:S04]  /*0440*/  DMUL R16, R18, R16 ;  /* 0x0000001012107228 */ /* 0x010fc80000000000 */
[----:B------:R0:W4:Y:S01]  /*0450*/  LDG.E.64 R18, desc[UR4][R28.64] ;  /* 0x000000041c127981 */ /* 0x000122000c1e1b00 */
[----:B------:R-:W-:-:S06]  /*0460*/  IMAD.WIDE.U32 R22, R0, 0x8, R28 ;  /* 0x0000000800167825 */ /* 0x000fcc00078e001c */
[----:B------:R-:W4:Y:S01]  /*0470*/  LDG.E.64 R22, desc[UR4][R22.64] ;  /* 0x0000000416167981 */ /* 0x000f22000c1e1b00 */
[----:B-----5:R-:W-:-:S08]  /*0480*/  DADD R8, R8, -1 ;  /* 0xbff0000008087429 */ /* 0x020fd00000000000 */
[----:B------:R-:W-:Y:S01]  /*0490*/  DFMA R10, R16, R8, R10 ;  /* 0x00000008100a722b */ /* 0x000fe2000000000a */
[C---:B------:R-:W-:Y:S01]  /*04a0*/  VIADD R16, R5.reuse, 0x5 ;  /* 0x0000000505107836 */ /* 0x040fe20000000000 */
[----:B0-----:R-:W-:-:S05]  /*04b0*/  IADD3 R28, PT, PT, R5, 0x6, RZ ;  /* 0x00000006051c7810 */ /* 0x001fca0007ffe0ff */
[----:B------:R-:W2:Y:S01]  /*04c0*/  I2F.F64.U32 R16, R16 ;  /* 0x0000001000107312 */ /* 0x000ea20000201800 */
[----:B------:R-:W-:-:S07]  /*04d0*/  VIADD R29, R5, 0x7 ;  /* 0x00000007051d7836 */ /* 0x000fce0000000000 */
[----:B------:R-:W4:Y:S01]  /*04e0*/  I2F.F64.U32 R8, R28 ;  /* 0x0000001c00087312 */ /* 0x000f220000201800 */
[----:B------:R-:W-:Y:S01]  /*04f0*/  VIADD R5, R5, 0x8 ;  /* 0x0000000805057836 */ /* 0x000fe20000000000 */
[----:B------:R-:W-:-:S04]  /*0500*/  DADD R20, R20, -1 ;  /* 0xbff0000014147429 */ /* 0x000fc80000000000 */
[----:B------:R-:W-:Y:S01]  /*0510*/  ISETP.NE.AND P0, PT, R5, R4, PT ;  /* 0x000000040500720c */ /* 0x000fe20003f05270 */
[----:B------:R-:W-:Y:S02]  /*0520*/  DADD R24, R24, -1 ;  /* 0xbff0000018187429 */ /* 0x000fe40000000000 */
[----:B------:R-:W-:Y:S02]  /*0530*/  DADD R6, R6, 8 ;  /* 0x4020000006067429 */ /* 0x000fe40000000000 */
[----:B--2---:R-:W-:Y:S02]  /*0540*/  DMUL R12, R16, R12 ;  /* 0x0000000c100c7228 */ /* 0x004fe40000000000 */
[----:B---3--:R-:W-:Y:S01]  /*0550*/  DADD R16, R14, -1 ;  /* 0xbff000000e107429 */ /* 0x008fe20000000000 */
[----:B------:R-:W0:Y:S07]  /*0560*/  I2F.F64.U32 R14, R29 ;  /* 0x0000001d000e7312 */ /* 0x000e2e0000201800 */
[----:B------:R-:W-:-:S02]  /*0570*/  DFMA R10, R12, R16, R10 ;  /* 0x000000100c0a722b */ /* 0x000fc4000000000a */
[----:B----4-:R-:W-:Y:S02]  /*0580*/  DMUL R8, R8, R18 ;  /* 0x0000001208087228 */ /* 0x010fe40000000000 */
[----:B0-----:R-:W-:-:S06]  /*0590*/  DMUL R14, R14, R22 ;  /* 0x000000160e0e7228 */ /* 0x001fcc0000000000 */
[----:B------:R-:W-:-:S08]  /*05a0*/  DFMA R8, R8, R20, R10 ;  /* 0x000000140808722b */ /* 0x000fd0000000000a */
[----:B------:R-:W-:Y:S01]  /*05b0*/  DFMA R14, R14, R24, R8 ;  /* 0x000000180e0e722b */ /* 0x000fe20000000008 */
[----:B------:R-:W-:Y:S10]  /*05c0*/  @P0 BRA `(.L_x_94) ;  /* 0xfffffff800e80947 */ /* 0x000ff4000383ffff */
.L_x_93:
[----:B------:R-:W-:Y:S05]  /*05d0*/  @!P1 BRA `(.L_x_92) ;  /* 0x00000004002c9947 */ /* 0x000fea0003800000 */
[----:B------:R-:W-:Y:S02]  /*05e0*/  ISETP.GE.U32.AND P0, PT, R2, 0x4, PT ;  /* 0x000000040200780c */ /* 0x000fe40003f06070 */
[----:B------:R-:W-:-:S04]  /*05f0*/  LOP3.LUT R5, R0, 0x3, RZ, 0xc0, !PT ;  /* 0x0000000300057812 */ /* 0x000fc800078ec0ff */
[----:B------:R-:W-:-:S07]  /*0600*/  ISETP.NE.AND P1, PT, R5, RZ, PT ;  /* 0x000000ff0500720c */ /* 0x000fce0003f25270 */
[----:B------:R-:W-:Y:S06]  /*0610*/  @!P0 BRA `(.L_x_95) ;  /* 0x0000000000908947 */ /* 0x000fec0003800000 */
[----:B------:R-:W0:Y:S01]  /*0620*/  LDC.64 R24, c[0x0][0x390] ;  /* 0x0000e400ff187b82 */ /* 0x000e220000000a00 */
[----:B------:R-:W-:-:S07]  /*0630*/  IMAD R7, R0, R4, R3 ;  /* 0x0000000400077224 */ /* 0x000fce00078e0203 */
[----:B------:R-:W1:Y:S01]  /*0640*/  LDC.64 R26, c[0x0][0x388] ;  /* 0x0000e200ff1a7b82 */ /* 0x000e620000000a00 */
[----:B0-----:R-:W-:-:S05]  /*0650*/  IMAD.WIDE R24, R7, 0x8, R24 ;  /* 0x0000000807187825 */ /* 0x001fca00078e0218 */
[----:B------:R-:W2:Y:S01]  /*0660*/  LDG.E.64 R22, desc[UR4][R24.64] ;  /* 0x0000000418167981 */ /* 0x000ea2000c1e1b00 */
[----:B-1----:R-:W-:-:S05]  /*0670*/  IMAD.WIDE.U32 R26, R4, 0x8, R26 ;  /* 0x00000008041a7825 */ /* 0x002fca00078e001a */
[----:B------:R-:W3:Y:S01]  /*0680*/  LDG.E.64 R20, desc[UR4][R26.64] ;  /* 0x000000041a147981 */ /* 0x000ee2000c1e1b00 */
[----:B------:R-:W-:-:S03]  /*0690*/  IMAD.WIDE.U32 R28, R0, 0x8, R24 ;  /* 0x00000008001c7825 */ /* 0x000fc600078e0018 */
[----:B------:R-:W4:Y:S04]  /*06a0*/  LDG.E.64 R18, desc[UR4][R26.64+0x8] ;  /* 0x000008041a127981 */ /* 0x000f28000c1e1b00 */
[----:B------:R0:W5:Y:S04]  /*06b0*/  LDG.E.64 R16, desc[UR4][R28.64] ;  /* 0x000000041c107981 */ /* 0x000168000c1e1b00 */
[----:B------:R-:W4:Y:S04]  /*06c0*/  LDG.E.64 R10, desc[UR4][R26.64+0x10] ;  /* 0x000010041a0a7981 */ /* 0x000f28000c1e1b00 */
[----:B------:R-:W4:Y:S01]  /*06d0*/  LDG.E.64 R6, desc[UR4][R26.64+0x18] ;  /* 0x000018041a067981 */ /* 0x000f22000c1e1b00 */
[----:B0-----:R-:W-:-:S05]  /*06e0*/  IMAD.WIDE.U32 R28, R0, 0x8, R28 ;  /* 0x00000008001c7825 */ /* 0x001fca00078e001c */
[----:B------:R-:W4:Y:S01]  /*06f0*/  LDG.E.64 R12, desc[UR4][R28.64] ;  /* 0x000000041c0c7981 */ /* 0x000f22000c1e1b00 */
[----:B------:R-:W-:-:S06]  /*0700*/  IMAD.WIDE.U32 R8, R0, 0x8, R28 ;  /* 0x0000000800087825 */ /* 0x000fcc00078e001c */
[----:B------:R-:W4:Y:S01]  /*0710*/  LDG.E.64 R8, desc[UR4][R8.64] ;  /* 0x0000000408087981 */ /* 0x000f22000c1e1b00 */
[----:B------:R-:W2:Y:S01]  /*0720*/  I2F.F64.U32 R24, R4 ;  /* 0x0000000400187312 */ /* 0x000ea20000201800 */
[----:B------:R-:W-:Y:S01]  /*0730*/  VIADD R2, R4, 0x1 ;  /* 0x0000000104027836 */ /* 0x000fe20000000000 */
[----:B--2---:R-:W-:-:S06]  /*0740*/  DMUL R24, R24, R22 ;  /* 0x0000001618187228 */ /* 0x004fcc0000000000 */
[----:B------:R0:W5:Y:S01]  /*0750*/  I2F.F64.U32 R22, R2 ;  /* 0x0000000200167312 */ /* 0x0001620000201800 */
[----:B---3--:R-:W-:Y:S01]  /*0760*/  DADD R20, R20, -1 ;  /* 0xbff0000014147429 */ /* 0x008fe20000000000 */
[----:B0-----:R-:W-:-:S07]  /*0770*/  VIADD R2, R4, 0x2 ;  /* 0x0000000204027836 */ /* 0x001fce0000000000 */
[----:B------:R-:W-:Y:S01]  /*0780*/  DFMA R24, R24, R20, R14 ;  /* 0x000000141818722b */ /* 0x000fe2000000000e */
[----:B------:R-:W0:Y:S01]  /*0790*/  I2F.F64.U32 R14, R2 ;  /* 0x00000002000e7312 */ /* 0x000e220000201800 */
[----:B-----5:R-:W-:Y:S01]  /*07a0*/  DMUL R22, R22, R16 ;  /* 0x0000001016167228 */ /* 0x020fe20000000000 */
[----:B------:R-:W-:Y:S01]  /*07b0*/  VIADD R16, R4, 0x3 ;  /* 0x0000000304107836 */ /* 0x000fe20000000000 */
[----:B----4-:R-:W-:-:S05]  /*07c0*/  DADD R18, R18, -1 ;  /* 0xbff0000012127429 */ /* 0x010fca0000000000 */
[----:B------:R-:W1:Y:S01]  /*07d0*/  I2F.F64.U32 R16, R16 ;  /* 0x0000001000107312 */ /* 0x000e620000201800 */
[----:B------:R-:W-:Y:S02]  /*07e0*/  DADD R10, R10, -1 ;  /* 0xbff000000a0a7429 */ /* 0x000fe40000000000 */
[----:B------:R-:W-:Y:S02]  /*07f0*/  DFMA R18, R22, R18, R24 ;  /* 0x000000121612722b */ /* 0x000fe40000000018 */
[----:B0-----:R-:W-:Y:S02]  /*0800*/  DMUL R12, R14, R12 ;  /* 0x0000000c0e0c7228 */ /* 0x001fe40000000000 */
[----:B------:R-:W-:-:S06]  /*0810*/  DADD R6, R6, -1 ;  /* 0xbff0000006067429 */ /* 0x000fcc0000000000 */
[----:B------:R-:W-:Y:S02]  /*0820*/  DFMA R10, R12, R10, R18 ;  /* 0x0000000a0c0a722b */ /* 0x000fe40000000012 */
[----:B-1----:R-:W-:Y:S01]  /*0830*/  DMUL R8, R16, R8 ;  /* 0x0000000810087228 */ /* 0x002fe20000000000 */
[----:B------:R-:W-:-:S07]  /*0840*/  VIADD R4, R4, 0x4 ;  /* 0x0000000404047836 */ /* 0x000fce0000000000 */
[----:B------:R-:W-:-:S11]  /*0850*/  DFMA R14, R8, R6, R10 ;  /* 0x00000006080e722b */ /* 0x000fd6000000000a */
.L_x_95:
[----:B------:R-:W-:Y:S05]  /*0860*/  @!P1 BRA `(.L_x_92) ;  /* 0x0000000000889947 */ /* 0x000fea0003800000 */
[----:B------:R-:W-:Y:S02]  /*0870*/  ISETP.NE.AND P0, PT, R5, 0x1, PT ;  /* 0x000000010500780c */ /* 0x000fe40003f05270 */
[----:B------:R-:W-:-:S04]  /*0880*/  LOP3.LUT R2, R0, 0x1, RZ, 0xc0, !PT ;  /* 0x0000000100027812 */ /* 0x000fc800078ec0ff */
[----:B------:R-:W-:-:S07]  /*0890*/  ISETP.NE.U32.AND P1, PT, R2, 0x1, PT ;  /* 0x000000010200780c */ /* 0x000fce0003f25070 */
[----:B------:R-:W0:Y:S01]  /*08a0*/  @P0 LDC.64 R6, c[0x0][0x390] ;  /* 0x0000e400ff060b82 */ /* 0x000e220000000a00 */
[----:B------:R-:W-:-:S07]  /*08b0*/  @P0 IMAD R23, R0, R4, R3 ;  /* 0x0000000400170224 */ /* 0x000fce00078e0203 */
[----:B------:R-:W1:Y:S08]  /*08c0*/  @P0 LDC.64 R8, c[0x0][0x388] ;  /* 0x0000e200ff080b82 */ /* 0x000e700000000a00 */
[----:B------:R-:W2:Y:S08]  /*08d0*/  @!P1 LDC.64 R20, c[0x0][0x388] ;  /* 0x0000e200ff149b82 */ /* 0x000eb00000000a00 */
[----:B------:R-:W3:Y:S01]  /*08e0*/  @!P1 LDC.64 R18, c[0x0][0x390] ;  /* 0x0000e400ff129b82 */ /* 0x000ee20000000a00 */
[----:B0-----:R-:W-:Y:S01]  /*08f0*/  @P0 IMAD.WIDE R22, R23, 0x8, R6 ;  /* 0x0000000817160825 */ /* 0x001fe200078e0206 */
[C---:B------:R-:W-:Y:S01]  /*0900*/  @P0 IADD3 R2, PT, PT, R4.reuse, 0x1, RZ ;  /* 0x0000000104020810 */ /* 0x040fe20007ffe0ff */
[----:B------:R0:W4:Y:S03]  /*0910*/  @P0 I2F.F64.U32 R16, R4 ;  /* 0x0000000400100312 */ /* 0x0001260000201800 */
[----:B------:R5:W4:Y:S01]  /*0920*/  @P0 LDG.E.64 R12, desc[UR4][R22.64] ;  /* 0x00000004160c0981 */ /* 0x000b22000c1e1b00 */
[----:B-1----:R-:W-:-:S05]  /*0930*/  @P0 IMAD.WIDE.U32 R24, R4, 0x8, R8 ;  /* 0x0000000804180825 */ /* 0x002fca00078e0008 */
[----:B------:R-:W4:Y:S01]  /*0940*/  @P0 LDG.E.64 R10, desc[UR4][R24.64] ;  /* 0x00000004180a0981 */ /* 0x000f22000c1e1b00 */
[----:B------:R-:W-:-:S03]  /*0950*/  @P0 IMAD.WIDE.U32 R8, R0, 0x8, R22 ;  /* 0x0000000800080825 */ /* 0x000fc600078e0016 */
[----:B------:R-:W4:Y:S01]  /*0960*/  @P0 LDG.E.64 R6, desc[UR4][R24.64+0x8] ;  /* 0x0000080418060981 */ /* 0x000f22000c1e1b00 */
[----:B0-----:R-:W-:-:S03]  /*0970*/  @P0 VIADD R4, R4, 0x2 ;  /* 0x0000000204040836 */ /* 0x001fc60000000000 */
[----:B------:R-:W4:Y:S01]  /*0980*/  @P0 LDG.E.64 R8, desc[UR4][R8.64] ;  /* 0x0000000408080981 */ /* 0x000f22000c1e1b00 */
[----:B------:R-:W-:Y:S02]  /*0990*/  @!P1 IMAD R5, R0, R4, R3 ;  /* 0x0000000400059224 */ /* 0x000fe400078e0203 */
[----:B--2---:R-:W-:-:S04]  /*09a0*/  @!P1 IMAD.WIDE.U32 R20, R4, 0x8, R20 ;  /* 0x0000000804149825 */ /* 0x004fc800078e0014 */
[----:B---3--:R-:W-:Y:S02]  /*09b0*/  @!P1 IMAD.WIDE R18, R5, 0x8, R18 ;  /* 0x0000000805129825 */ /* 0x008fe400078e0212 */
[----:B------:R-:W2:Y:S04]  /*09c0*/  @!P1 LDG.E.64 R20, desc[UR4][R20.64] ;  /* 0x0000000414149981 */ /* 0x000ea8000c1e1b00 */
[----:B------:R-:W3:Y:S01]  /*09d0*/  @!P1 LDG.E.64 R18, desc[UR4][R18.64] ;  /* 0x0000000412129981 */ /* 0x000ee2000c1e1b00 */
[----:B-----5:R-:W0:Y:S08]  /*09e0*/  @P0 I2F.F64.U32 R22, R2 ;  /* 0x0000000200160312 */ /* 0x020e300000201800 */
[----:B------:R-:W3:Y:S01]  /*09f0*/  @!P1 I2F.F64.U32 R4, R4 ;  /* 0x0000000400049312 */ /* 0x000ee20000201800 */
[----:B----4-:R-:W-:-:S02]  /*0a00*/  @P0 DMUL R12, R16, R12 ;  /* 0x0000000c100c0228 */ /* 0x010fc40000000000 */
[----:B------:R-:W-:Y:S02]  /*0a10*/  @P0 DADD R10, R10, -1 ;  /* 0xbff000000a0a0429 */ /* 0x000fe40000000000 */
[----:B------:R-:W-:Y:S02]  /*0a20*/  @P0 DADD R6, R6, -1 ;  /* 0xbff0000006060429 */ /* 0x000fe40000000000 */
[----:B0-----:R-:W-:-:S04]  /*0a30*/  @P0 DMUL R8, R22, R8 ;  /* 0x0000000816080228 */ /* 0x001fc80000000000 */
[----:B------:R-:W-:-:S08]  /*0a40*/  @P0 DFMA R10, R12, R10, R14 ;  /* 0x0000000a0c0a022b */ /* 0x000fd0000000000e */
[----:B------:R-:W-:Y:S02]  /*0a50*/  @P0 DFMA R14, R8, R6, R10 ;  /* 0x00000006080e022b */ /* 0x000fe4000000000a */
[----:B--2---:R-:W-:Y:S02]  /*0a60*/  @!P1 DADD R8, R20, -1 ;  /* 0xbff0000014089429 */ /* 0x004fe40000000000 */
[----:B---3--:R-:W-:-:S08]  /*0a70*/  @!P1 DMUL R6, R4, R18 ;  /* 0x0000001204069228 */ /* 0x008fd00000000000 */
[----:B------:R-:W-:-:S11]  /*0a80*/  @!P1 DFMA R14, R6, R8, R14 ;  /* 0x00000008060e922b */ /* 0x000fd6000000000e */
.L_x_92:
[----:B------:R-:W0:Y:S02]  /*0a90*/  LDC.64 R10, c[0x4][0x8] ;  /* 0x01000200ff0a7b82 */ /* 0x000e240000000a00 */
[----:B0-----:R-:W2:Y:S06]  /*0aa0*/  LDG.E.64 R6, desc[UR4][R10.64] ;  /* 0x000000040a067981 */ /* 0x001eac000c1e1b00 */
[----:B------:R-:W0:Y:S02]  /*0ab0*/  LDC.64 R4, c[0x4][0x20] ;  /* 0x01000800ff047b82 */ /* 0x000e240000000a00 */
[----:B0-----:R-:W3:Y:S01]  /*0ac0*/  LDG.E.64 R4, desc[UR4][R4.64] ;  /* 0x0000000404047981 */ /* 0x001ee2000c1e1b00 */
[----:B------:R-:W-:Y:S01]  /*0ad0*/  UMOV UR6, 0x54442eea ;  /* 0x54442eea00067882 */ /* 0x000fe20000000000 */
[----:B------:R-:W-:Y:S01]  /*0ae0*/  UMOV UR7, 0x401921fb ;  /* 0x401921fb00077882 */ /* 0x000fe20000000000 */
[----:B------:R-:W-:Y:S01]  /*0af0*/  IMAD.MOV.U32 R8, RZ, RZ, 0x1 ;  /* 0x00000001ff087424 */ /* 0x000fe200078e00ff */
[----:B------:R-:W-:Y:S01]  /*0b00*/  BSSY.RECONVERGENT B0, `(.L_x_96) ;  /* 0x0000015000007945 */ /* 0x000fe20003800200 */
[----:B--2---:R-:W-:-:S06]  /*0b10*/  DMUL R6, R6, UR6 ;  /* 0x0000000606067c28 */ /* 0x004fcc0008000000 */
[----:B------:R-:W0:Y:S02]  /*0b20*/  MUFU.RCP64H R9, R7 ;  /* 0x0000000700097308 */ /* 0x000e240000001800 */
[----:B0-----:R-:W-:-:S08]  /*0b30*/  DFMA R12, -R6, R8, 1 ;  /* 0x3ff00000060c742b */ /* 0x001fd00000000108 */
[----:B------:R-:W-:-:S08]  /*0b40*/  DFMA R12, R12, R12, R12 ;  /* 0x0000000c0c0c722b */ /* 0x000fd0000000000c */
[----:B------:R-:W-:Y:S02]  /*0b50*/  DFMA R12, R8, R12, R8 ;  /* 0x0000000c080c722b */ /* 0x000fe40000000008 */
[----:B---3--:R-:W-:-:S06]  /*0b60*/  DMUL R8, R4, R14 ;  /* 0x0000000e04087228 */ /* 0x008fcc0000000000 */
[----:B------:R-:W-:Y:S02]  /*0b70*/  DFMA R10, -R6, R12, 1 ;  /* 0x3ff00000060a742b */ /* 0x000fe4000000010c */
[----:B------:R-:W-:-:S06]  /*0b80*/  DMUL R8, R4, R8 ;  /* 0x0000000804087228 */ /* 0x000fcc0000000000 */
[----:B------:R-:W-:-:S04]  /*0b90*/  DFMA R10, R12, R10, R12 ;  /* 0x0000000a0c0a722b */ /* 0x000fc8000000000c */
[----:B------:R-:W-:-:S04]  /*0ba0*/  FSETP.GEU.AND P1, PT, |R9|, 6.5827683646048100446e-37, PT ;  /* 0x036000000900780b */ /* 0x000fc80003f2e200 */
[----:B------:R-:W-:-:S08]  /*0bb0*/  DMUL R4, R8, R10 ;  /* 0x0000000a08047228 */ /* 0x000fd00000000000 */
[----:B------:R-:W-:-:S08]  /*0bc0*/  DFMA R12, -R6, R4, R8 ;  /* 0x00000004060c722b */ /* 0x000fd00000000108 */
[----:B------:R-:W-:-:S10]  /*0bd0*/  DFMA R4, R10, R12, R4 ;  /* 0x0000000c0a04722b */ /* 0x000fd40000000004 */
[----:B------:R-:W-:-:S05]  /*0be0*/  FFMA R0, RZ, R7, R5 ;  /* 0x00000007ff007223 */ /* 0x000fca0000000005 */
[----:B------:R-:W-:-:S13]  /*0bf0*/  FSETP.GT.AND P0, PT, |R0|, 1.469367938527859385e-39, PT ;  /* 0x001000000000780b */ /* 0x000fda0003f04200 */
[----:B------:R-:W-:Y:S05]  /*0c00*/  @P0 BRA P1, `(.L_x_97) ;  /* 0x0000000000100947 */ /* 0x000fea0000800000 */
[----:B------:R-:W-:-:S07]  /*0c10*/  MOV R0, 0xc30 ;  /* 0x00000c3000007802 */ /* 0x000fce0000000f00 */
[----:B------:R-:W-:Y:S05]  /*0c20*/  CALL.REL.NOINC `($__internal_7_$__cuda_sm20_div_rn_f64_full) ;  /* 0x0000000000207944 */ /* 0x000fea0003c00000 */
[----:B------:R-:W-:Y:S02]  /*0c30*/  IMAD.MOV.U32 R4, RZ, RZ, R12 ;  /* 0x000000ffff047224 */ /* 0x000fe400078e000c */
[----:B------:R-:W-:-:S07]  /*0c40*/  IMAD.MOV.U32 R5, RZ, RZ, R13 ;  /* 0x000000ffff057224 */ /* 0x000fce00078e000d */
.L_x_97:
[----:B------:R-:W-:Y:S05]  /*0c50*/  BSYNC.RECONVERGENT B0 ;  /* 0x0000000000007941 */ /* 0x000fea0003800200 */
.L_x_96:
[----:B------:R-:W0:Y:S01]  /*0c60*/  LDC.64 R6, c[0x0][0x380] ;  /* 0x0000e000ff067b82 */ /* 0x000e220000000a00 */
[----:B------:R-:W-:Y:S01]  /*0c70*/  DADD R4, R4, 1 ;  /* 0x3ff0000004047429 */ /* 0x000fe20000000000 */
[----:B0-----:R-:W-:-:S06]  /*0c80*/  IMAD.WIDE R2, R3, 0x8, R6 ;  /* 0x0000000803027825 */ /* 0x001fcc00078e0206 */
[----:B------:R-:W-:Y:S01]  /*0c90*/  STG.E.64 desc[UR4][R2.64], R4 ;  /* 0x0000000402007986 */ /* 0x000fe2000c101b04 */
[----:B------:R-:W-:Y:S05]  /*0ca0*/  EXIT ;  /* 0x000000000000794d */ /* 0x000fea0003800000 */
        .weak           $__internal_7_$__cuda_sm20_div_rn_f64_full
        .type           $__internal_7_$__cuda_sm20_div_rn_f64_full,@function
        .size           $__internal_7_$__cuda_sm20_div_rn_f64_full,(.L_x_183 - $__internal_7_$__cuda_sm20_div_rn_f64_full)
$__internal_7_$__cuda_sm20_div_rn_f64_full:
[C---:B------:R-:W-:Y:S01]  /*0cb0*/  FSETP.GEU.AND P0, PT, |R7|.reuse, 1.469367938527859385e-39, PT ;  /* 0x001000000700780b */ /* 0x040fe20003f0e200 */
[----:B------:R-:W-:Y:S01]  /*0cc0*/  IMAD.MOV.U32 R12, RZ, RZ, 0x1ca00000 ;  /* 0x1ca00000ff0c7424 */ /* 0x000fe200078e00ff */
[----:B------:R-:W-:Y:S01]  /*0cd0*/  LOP3.LUT R4, R7, 0x800fffff, RZ, 0xc0, !PT ;  /* 0x800fffff07047812 */ /* 0x000fe200078ec0ff */
[----:B------:R-:W-:Y:S01]  /*0ce0*/  BSSY.RECONVERGENT B1, `(.L_x_98) ;  /* 0x0000055000017945 */ /* 0x000fe20003800200 */
[C---:B------:R-:W-:Y:S02]  /*0cf0*/  FSETP.GEU.AND P2, PT, |R9|.reuse, 1.469367938527859385e-39, PT ;  /* 0x001000000900780b */ /* 0x040fe40003f4e200 */
[----:B------:R-:W-:Y:S01]  /*0d00*/  LOP3.LUT R5, R4, 0x3ff00000, RZ, 0xfc, !PT ;  /* 0x3ff0000004057812 */ /* 0x000fe200078efcff */
[----:B------:R-:W-:Y:S01]  /*0d10*/  IMAD.MOV.U32 R4, RZ, RZ, R6 ;  /* 0x000000ffff047224 */ /* 0x000fe200078e0006 */
[----:B------:R-:W-:Y:S02]  /*0d20*/  MOV R14, 0x1 ;  /* 0x00000001000e7802 */ /* 0x000fe40000000f00 */
[----:B------:R-:W-:-:S02]  /*0d30*/  LOP3.LUT R2, R9, 0x7ff00000, RZ, 0xc0, !PT ;  /* 0x7ff0000009027812 */ /* 0x000fc400078ec0ff */
[C---:B------:R-:W-:Y:S01]  /*0d40*/  LOP3.LUT R13, R7.reuse, 0x7ff00000, RZ, 0xc0, !PT ;  /* 0x7ff00000070d7812 */ /* 0x040fe200078ec0ff */
[----:B------:R-:W-:Y:S02]  /*0d50*/  @!P0 DMUL R4, R6, 8.98846567431157953865e+307 ;  /* 0x7fe0000006048828 */ /* 0x000fe40000000000 */
[----:B------:R-:W-:Y:S01]  /*0d60*/  IMAD.MOV.U32 R21, RZ, RZ, R2 ;  /* 0x000000ffff157224 */ /* 0x000fe200078e0002 */
[C---:B------:R-:W-:Y:S01]  /*0d70*/  ISETP.GE.U32.AND P1, PT, R2.reuse, R13, PT ;  /* 0x0000000d0200720c */ /* 0x040fe20003f26070 */
[----:B------:R-:W-:Y:S01]  /*0d80*/  @!P2 IMAD.MOV.U32 R16, RZ, RZ, RZ ;  /* 0x000000ffff10a224 */ /* 0x000fe200078e00ff */
[----:B------:R-:W-:Y:S01]  /*0d90*/  @!P2 LOP3.LUT R17, R7, 0x7ff00000, RZ, 0xc0, !PT ;  /* 0x7ff000000711a812 */ /* 0x000fe200078ec0ff */
[----:B------:R-:W0:Y:S01]  /*0da0*/  MUFU.RCP64H R15, R5 ;  /* 0x00000005000f7308 */ /* 0x000e220000001800 */
[----:B------:R-:W-:Y:S02]  /*0db0*/  IMAD.MOV.U32 R20, RZ, RZ, R13 ;  /* 0x000000ffff147224 */ /* 0x000fe400078e000d */
[----:B------:R-:W-:-:S02]  /*0dc0*/  @!P2 ISETP.GE.U32.AND P3, PT, R2, R17, PT ;  /* 0x000000110200a20c */ /* 0x000fc40003f66070 */
[----:B------:R-:W-:Y:S02]  /*0dd0*/  @!P0 LOP3.LUT R20, R5, 0x7ff00000, RZ, 0xc0, !PT ;  /* 0x7ff0000005148812 */ /* 0x000fe400078ec0ff */
[----:B------:R-:W-:-:S03]  /*0de0*/  @!P2 SEL R17, R12, 0x63400000, !P3 ;  /* 0x634000000c11a807 */ /* 0x000fc60005800000 */
[----:B------:R-:W-:Y:S01]  /*0df0*/  VIADD R22, R20, 0xffffffff ;  /* 0xffffffff14167836 */ /* 0x000fe20000000000 */
[----:B------:R-:W-:-:S04]  /*0e00*/  @!P2 LOP3.LUT R17, R17, 0x80000000, R9, 0xf8, !PT ;  /* 0x800000001111a812 */ /* 0x000fc800078ef809 */
[----:B------:R-:W-:Y:S01]  /*0e10*/  @!P2 LOP3.LUT R17, R17, 0x100000, RZ, 0xfc, !PT ;  /* 0x001000001111a812 */ /* 0x000fe200078efcff */
        /* <DEDUP_REMOVED lines=10> */
[----:B------:R-:W-:Y:S01]  /*0ec0*/  DMUL R16, R14, R10 ;  /* 0x0000000a0e107228 */ /* 0x000fe20000000000 */
[----:B------:R-:W-:-:S04]  /*0ed0*/  IADD3 R13, PT, PT, R21, -0x1, RZ ;  /* 0xffffffff150d7810 */ /* 0x000fc80007ffe0ff */
[----:B------:R-:W-:-:S03]  /*0ee0*/  ISETP.GT.U32.AND P0, PT, R13, 0x7feffffe, PT ;  /* 0x7feffffe0d00780c */ /* 0x000fc60003f04070 */
[----:B------:R-:W-:Y:S01]  /*0ef0*/  DFMA R18, R16, -R4, R10 ;  /* 0x800000041012722b */ /* 0x000fe2000000000a */
[----:B------:R-:W-:-:S07]  /*0f00*/  ISETP.GT.U32.OR P0, PT, R22, 0x7feffffe, P0 ;  /* 0x7feffffe1600780c */ /* 0x000fce0000704470 */
[----:B------:R-:W-:-:S06]  /*0f10*/  DFMA R14, R14, R18, R16 ;  /* 0x000000120e0e722b */ /* 0x000fcc0000000010 */
        /* <DEDUP_REMOVED lines=28> */
.L_x_99:
        /* <DEDUP_REMOVED lines=13> */
[----:B------:R-:W-:Y:S01]  /*11b0*/  @P0 IMAD.MOV.U32 R12, RZ, RZ, RZ ;  /* 0x000000ffff0c0224 */ /* 0x000fe200078e00ff */
[----:B------:R-:W-:Y:S01]  /*11c0*/  @P0 MOV R13, R2 ;  /* 0x00000002000d0202 */ /* 0x000fe20000000f00 */
[----:B------:R-:W-:Y:S06]  /*11d0*/  BRA `(.L_x_100) ;  /* 0x0000000000147947 */ /* 0x000fec0003800000 */
.L_x_102:
[----:B------:R-:W-:Y:S01]  /*11e0*/  LOP3.LUT R13, R7, 0x80000, RZ, 0xfc, !PT ;  /* 0x00080000070d7812 */ /* 0x000fe200078efcff */
[----:B------:R-:W-:Y:S01]  /*11f0*/  IMAD.MOV.U32 R12, RZ, RZ, R6 ;  /* 0x000000ffff0c7224 */ /* 0x000fe200078e0006 */
[----:B------:R-:W-:Y:S06]  /*1200*/  BRA `(.L_x_100) ;  /* 0x0000000000087947 */ /* 0x000fec0003800000 */
.L_x_101:
[----:B------:R-:W-:Y:S01]  /*1210*/  LOP3.LUT R13, R9, 0x80000, RZ, 0xfc, !PT ;  /* 0x00080000090d7812 */ /* 0x000fe200078efcff */
[----:B------:R-:W-:-:S07]  /*1220*/  IMAD.MOV.U32 R12, RZ, RZ, R8 ;  /* 0x000000ffff0c7224 */ /* 0x000fce00078e0008 */
.L_x_100:
[----:B------:R-:W-:Y:S05]  /*1230*/  BSYNC.RECONVERGENT B1 ;  /* 0x0000000000017941 */ /* 0x000fea0003800200 */
.L_x_98:
[----:B------:R-:W-:Y:S02]  /*1240*/  IMAD.MOV.U32 R4, RZ, RZ, R0 ;  /* 0x000000ffff047224 */ /* 0x000fe400078e0000 */
[----:B------:R-:W-:-:S04]  /*1250*/  IMAD.MOV.U32 R5, RZ, RZ, 0x0 ;  /* 0x00000000ff057424 */ /* 0x000fc800078e00ff */
[----:B------:R-:W-:Y:S05]  /*1260*/  RET.REL.NODEC R4 `(_Z8g_from_SPdS_S_) ;  /* 0xffffffec04647950 */ /* 0x000fea0003c3ffff */
.L_x_103:
        /* <DEDUP_REMOVED lines=9> */
.L_x_183:


//--------------------- .text._Z13BesselJ0TablePd --------------------------
	.section	.text._Z13BesselJ0TablePd,"ax",@progbits
	.align	128
        .global         _Z13BesselJ0TablePd
        .type           _Z13BesselJ0TablePd,@function
        .size           _Z13BesselJ0TablePd,(.L_x_195 - _Z13BesselJ0TablePd)
        .other          _Z13BesselJ0TablePd,@"STO_CUDA_ENTRY STV_DEFAULT"
_Z13BesselJ0TablePd:
.text._Z13BesselJ0TablePd:
[----:B------:R-:W-:Y:S08]  /*0000*/  LDC R1, c[0x0][0x37c] ;  /* 0x0000df00ff017b82 */ /* 0x000ff00000000800 */
[----:B------:R-:W0:Y:S01]  /*0010*/  LDC.64 R4, c[0x4][0x30] ;  /* 0x01000c00ff047b82 */ /* 0x000e220000000a00 */
[----:B------:R-:W0:Y:S02]  /*0020*/  LDCU.64 UR6, c[0x0][0x358] ;  /* 0x00006b00ff0677ac */ /* 0x000e240008000a00 */
[----:B0-----:R0:W2:Y:S05]  /*0030*/  LDG.E R0, desc[UR6][R4.64] ;  /* 0x0000000604007981 */ /* 0x0010aa000c1e1900 */
[----:B------:R-:W0:Y:S01]  /*0040*/  S2UR UR4, SR_CTAID.X ;  /* 0x00000000000479c3 */ /* 0x000e220000002500 */
[----:B------:R-:W0:Y:S01]  /*0050*/  S2R R3, SR_TID.X ;  /* 0x0000000000037919 */ /* 0x000e220000002100 */
[----:B------:R-:W1:Y:S06]  /*0060*/  S2R R7, SR_TID.Y ;  /* 0x0000000000077919 */ /* 0x000e6c0000002200 */
[----:B------:R-:W0:Y:S08]  /*0070*/  LDC R6, c[0x0][0x360] ;  /* 0x0000d800ff067b82 */ /* 0x000e300000000800 */
[----:B------:R-:W1:Y:S08]  /*0080*/  S2UR UR5, SR_CTAID.Y ;  /* 0x00000000000579c3 */ /* 0x000e700000002600 */
[----:B------:R-:W1:Y:S01]  /*0090*/  LDC R2, c[0x0][0x364] ;  /* 0x0000d900ff027b82 */ /* 0x000e620000000800 */
[----:B0-----:R-:W-:-:S02]  /*00a0*/  IMAD R5, R6, UR4, R3 ;  /* 0x0000000406057c24 */ /* 0x001fc4000f8e0203 */
[----:B-1----:R-:W-:-:S03]  /*00b0*/  IMAD R3, R2, UR5, R7 ;  /* 0x0000000502037c24 */ /* 0x002fc6000f8e0207 */
[----:B--2---:R-:W-:-:S13]  /*00c0*/  ISETP.GE.AND P0, PT, R5, R0, PT ;  /* 0x000000000500720c */ /* 0x004fda0003f06270 */
[----:B------:R-:W-:Y:S05]  /*00d0*/  @P0 EXIT ;  /* 0x000000000000094d */ /* 0x000fea0003800000 */
[----:B------:R-:W0:Y:S01]  /*00e0*/  LDCU UR4, c[0x0][0x374] ;  /* 0x00006e80ff0477ac */ /* 0x000e220008000800 */
[----:B------:R-:W1:Y:S01]  /*00f0*/  LDCU UR5, c[0x0][0x370] ;  /* 0x00006e00ff0577ac */ /* 0x000e620008000800 */
[----:B0-----:R-:W-:Y:S02]  /*0100*/  IMAD R2, R2, UR4, RZ ;  /* 0x0000000402027c24 */ /* 0x001fe4000f8e02ff */
[----:B-1----:R-:W-:-:S07]  /*0110*/  IMAD R4, R6, UR5, RZ ;  /* 0x0000000506047c24 */ /* 0x002fce000f8e02ff */
.L_x_115:
[----:B------:R-:W-:Y:S01]  /*0120*/  ISETP.GE.AND P0, PT, R3, R0, PT ;  /* 0x000000000300720c */ /* 0x000fe20003f06270 */
[----:B------:R-:W-:-:S12]  /*0130*/  BSSY.RECONVERGENT B0, `(.L_x_104) ;  /* 0x00000cd000007945 */ /* 0x000fd80003800200 */
[----:B--2---:R-:W-:Y:S05]  /*0140*/  @P0 BRA `(.L_x_105) ;  /* 0x0000000c002c0947 */ /* 0x004fea0003800000 */
[----:B------:R0:W1:Y:S01]  /*0150*/  I2F.F64 R12, R5 ;  /* 0x00000005000c7312 */ /* 0x0000620000201c00 */
[----:B------:R-:W-:Y:S01]  /*0160*/  IMAD R6, R0, R5, RZ ;  /* 0x0000000500067224 */ /* 0x000fe200078e02ff */
[----:B------:R-:W-:-:S07]  /*0170*/  MOV R7, R3 ;  /* 0x0000000300077202 */ /* 0x000fce0000000f00 */
.L_x_114:
[----:B--2---:R-:W2:Y:S08]  /*0180*/  LDC.64 R22, c[0x4][0x20] ;  /* 0x01000800ff167b82 */ /* 0x004eb00000000a00 */
[----:B------:R-:W3:Y:S01]  /*0190*/  LDC.64 R14, c[0x4][0x28] ;  /* 0x01000a00ff0e7b82 */ /* 0x000ee20000000a00 */
[----:B--2---:R-:W1:Y:S04]  /*01a0*/  LDG.E.64 R18, desc[UR6][R22.64] ;  /* 0x0000000616127981 */ /* 0x004e68000c1e1b00 */
[----:B---3--:R-:W2:Y:S01]  /*01b0*/  LDG.E.64 R14, desc[UR6][R14.64] ;  /* 0x000000060e0e7981 */ /* 0x008ea2000c1e1b00 */
[----:B------:R-:W3:Y:S01]  /*01c0*/  I2F.F64.U32 R16, R7 ;  /* 0x0000000700107312 */ /* 0x000ee20000201800 */
[----:B------:R-:W-:Y:S01]  /*01d0*/  BSSY.RECONVERGENT B1, `(.L_x_106) ;  /* 0x00000ba000017945 */ /* 0x000fe20003800200 */
[----:B-1----:R-:W-:-:S08]  /*01e0*/  DMUL R18, R12, R18 ;  /* 0x000000120c127228 */ /* 0x002fd00000000000 */
[----:B---3--:R-:W-:-:S08]  /*01f0*/  DMUL R16, R18, R16 ;  /* 0x0000001012107228 */ /* 0x008fd00000000000 */
[----:B--2---:R-:W-:-:S10]  /*0200*/  DMUL R16, R16, R14 ;  /* 0x0000000e10107228 */ /* 0x004fd40000000000 */
[----:B------:R-:W1:Y:S02]  /*0210*/  F2F.F32.F64 R16, R16 ;  /* 0x0000001000107310 */ /* 0x000e640000301000 */
[----:B-1----:R-:W-:-:S13]  /*0220*/  FSETP.GTU.AND P0, PT, |R16|, 8, PT ;  /* 0x410000001000780b */ /* 0x002fda0003f0c200 */
[----:B------:R-:W-:Y:S05]  /*0230*/  @P0 BRA `(.L_x_107) ;  /* 0x0000000000600947 */ /* 0x000fea0003800000 */
[C---:B------:R-:W-:Y:S01]  /*0240*/  FADD R14, |R16|.reuse, -2.4048254489898681641 ;  /* 0xc019e8a9100e7421 */ /* 0x040fe20000000200 */
[----:B------:R-:W-:Y:S02]  /*0250*/  IMAD.MOV.U32 R15, RZ, RZ, 0x26b3b8e7 ;  /* 0x26b3b8e7ff0f7424 */ /* 0x000fe400078e00ff */
[C---:B------:R-:W-:Y:S01]  /*0260*/  FADD R17, |R16|.reuse, -5.5200781822204589844 ;  /* 0xc0b0a47b10117421 */ /* 0x040fe20000000200 */
[----:B------:R-:W-:Y:S01]  /*0270*/  FADD R18, |R16|, -8.6537275314331054688 ;  /* 0xc10a75ab10127421 */ /* 0x000fe20000000200 */
[----:B------:R-:W-:Y:S02]  /*0280*/  FADD R14, R14, -1.0870589761680093943e-07 ;  /* 0xb3e971b30e0e7421 */ /* 0x000fe40000000000 */
[----:B------:R-:W-:Y:S01]  /*0290*/  FADD R16, R17, 7.1934145751129108248e-08 ;  /* 0x339a7a3711107421 */ /* 0x000fe20000000000 */
[----:B------:R-:W-:Y:S01]  /*02a0*/  FADD R18, R18, -3.8147791769915784243e-07 ;  /* 0xb4cccded12127421 */ /* 0x000fe20000000000 */
[----:B------:R-:W-:-:S04]  /*02b0*/  FFMA R15, R14, -R15, -7.6677725312831318538e-14 ;  /* 0xa9aca9b30e0f7423 */ /* 0x000fc8000000080f */
[----:B------:R-:W-:-:S04]  /*02c0*/  FFMA R15, R14, R15, 2.71505561089124825e-12 ;  /* 0x2c3f0e180e0f7423 */ /* 0x000fc8000000000f */
[----:B------:R-:W-:-:S04]  /*02d0*/  FFMA R15, R14, R15, -6.0280118570343876883e-12 ;  /* 0xacd417810e0f7423 */ /* 0x000fc8000000000f */
[----:B------:R-:W-:-:S04]  /*02e0*/  FFMA R15, R14, R15, -4.2393266674878304912e-10 ;  /* 0xafe90f380e0f7423 */ /* 0x000fc8000000000f */
[----:B------:R-:W-:-:S04]  /*02f0*/  FFMA R15, R14, R15, 5.8276378167576581291e-10 ;  /* 0x3020305b0e0f7423 */ /* 0x000fc8000000000f */
[----:B------:R-:W-:-:S04]  /*0300*/  FFMA R15, R14, R15, 5.8077841202930358122e-08 ;  /* 0x337971430e0f7423 */ /* 0x000fc8000000000f */
[----:B------:R-:W-:-:S04]  /*0310*/  FFMA R15, R14, R15, 1.8003311064163085575e-09 ;  /* 0x30f76f850e0f7423 */ /* 0x000fc8000000000f */
[----:B------:R-:W-:-:S04]  /*0320*/  FFMA R15, R14, R15, -5.4500733313034288585e-06 ;  /* 0xb6b6dfc60e0f7423 */ /* 0x000fc8000000000f */
[----:B------:R-:W-:-:S04]  /*0330*/  FFMA R15, R14, R15, -7.3432206590950954705e-06 ;  /* 0xb6f665c90e0f7423 */ /* 0x000fc8000000000f */
[----:B------:R-:W-:-:S04]  /*0340*/  FFMA R15, R14, R15, 0.00030170319951139390469 ;  /* 0x399e2deb0e0f7423 */ /* 0x000fc8000000000f */
[----:B------:R-:W-:-:S04]  /*0350*/  FFMA R15, R14, R15, 0.00077395443804562091827 ;  /* 0x3a4ae3340e0f7423 */ /* 0x000fc8000000000f */
[----:B------:R-:W-:-:S04]  /*0360*/  FFMA R15, R14, R15, -0.0072834617458283901215 ;  /* 0xbbeeaa1b0e0f7423 */ /* 0x000fc8000000000f */
[----:B------:R-:W-:-:S04]  /*0370*/  FFMA R15, R14, R15, -0.026668203994631767273 ;  /* 0xbcda77470e0f7423 */ /* 0x000fc8000000000f */
[----:B------:R-:W-:-:S04]  /*0380*/  FMUL R15, R14, R15 ;  /* 0x0000000f0e0f7220 */ /* 0x000fc80000400000 */
[----:B------:R-:W-:-:S04]  /*0390*/  FMUL R15, R15, R16 ;  /* 0x000000100f0f7220 */ /* 0x000fc80000400000 */
[----:B------:R-:W-:Y:S01]  /*03a0*/  FMUL R15, R15, R18 ;  /* 0x000000120f0f7220 */ /* 0x000fe20000400000 */
[----:B------:R-:W-:Y:S06]  /*03b0*/  BRA `(.L_x_108) ;  /* 0x00000008006c7947 */ /* 0x000fec0003800000 */
.L_x_107:
[----:B------:R-:W-:Y:S02]  /*03c0*/  FSETP.NEU.AND P0, PT, |R16|, +INF , PT ;  /* 0x7f8000001000780b */ /* 0x000fe40003f0d200 */
[----:B------:R-:W-:-:S11]  /*03d0*/  MOV R15, RZ ;  /* 0x000000ff000f7202 */ /* 0x000fd60000000f00 */
[----:B------:R-:W-:Y:S05]  /*03e0*/  @!P0 BRA `(.L_x_108) ;  /* 0x0000000800608947 */ /* 0x000fea0003800000 */
[----:B------:R-:W1:Y:S01]  /*03f0*/  MUFU.RCP R15, |R16| ;  /* 0x40000010000f7308 */ /* 0x000e620000001000 */
[----:B------:R-:W-:Y:S01]  /*0400*/  IMAD.MOV.U32 R17, RZ, RZ, 0x3f91e009 ;  /* 0x3f91e009ff117424 */ /* 0x000fe200078e00ff */
[----:B------:R-:W-:Y:S01]  /*0410*/  FSETP.GEU.AND P0, PT, |R16|, 1.175494350822287508e-38, PT ;  /* 0x008000001000780b */ /* 0x000fe20003f0e200 */
[----:B------:R-:W-:Y:S01]  /*0420*/  BSSY.RECONVERGENT B2, `(.L_x_109) ;  /* 0x0000077000027945 */ /* 0x000fe20003800200 */
[----:B-1----:R-:W-:-:S04]  /*0430*/  FMUL R14, R15, R15 ;  /* 0x0000000f0f0e7220 */ /* 0x002fc80000400000 */
[----:B------:R-:W-:-:S04]  /*0440*/  FFMA R17, R14, R17, -0.20532675087451934814 ;  /* 0xbe52412d0e117423 */ /* 0x000fc80000000011 */
[----:B------:R-:W-:-:S04]  /*0450*/  FFMA R17, R14, R17, 0.06509173661470413208 ;  /* 0x3d854ed10e117423 */ /* 0x000fc80000000011 */
[----:B------:R-:W-:-:S04]  /*0460*/  FFMA R17, R14, R17, -0.12499999254941940308 ;  /* 0xbdffffff0e117423 */ /* 0x000fc80000000011 */
[----:B------:R-:W-:Y:S01]  /*0470*/  FFMA R18, R15, R17, |R16| ;  /* 0x000000110f127223 */ /* 0x000fe20000000410 */
[----:B------:R-:W-:-:S03]  /*0480*/  FMUL R15, |R16|, 16777216 ;  /* 0x4b800000100f7820 */ /* 0x000fc60000400200 */
[----:B------:R-:W-:Y:S02]  /*0490*/  FMUL R22, R18, 0.63661974668502807617 ;  /* 0x3f22f98312167820 */ /* 0x000fe40000400000 */
[----:B------:R-:W-:Y:S02]  /*04a0*/  FSEL R16, R15, |R16|, !P0 ;  /* 0x400000100f107208 */ /* 0x000fe40004000000 */
[----:B------:R-:W-:Y:S02]  /*04b0*/  MOV R15, 0x4056fe93 ;  /* 0x4056fe93000f7802 */ /* 0x000fe40000000f00 */
[----:B------:R-:W1:Y:S03]  /*04c0*/  MUFU.RSQ R17, R16 ;  /* 0x0000001000117308 */ /* 0x000e660000001400 */
[----:B------:R-:W-:-:S04]  /*04d0*/  FFMA R15, R14, R15, -0.51452267169952392578 ;  /* 0xbf03b7c20e0f7423 */ /* 0x000fc8000000000f */
[C---:B------:R-:W-:Y:S01]  /*04e0*/  FFMA R15, R14.reuse, R15, 0.10337056964635848999 ;  /* 0x3dd3b3f30e0f7423 */ /* 0x040fe2000000000f */
[----:B------:R-:W2:Y:S03]  /*04f0*/  F2I.NTZ R22, R22 ;  /* 0x0000001600167305 */ /* 0x000ea60000203100 */
[----:B------:R-:W-:-:S04]  /*0500*/  FFMA R15, R14, R15, -0.062499724328517913818 ;  /* 0xbd7fffb60e0f7423 */ /* 0x000fc8000000000f */
[----:B------:R-:W-:Y:S01]  /*0510*/  FFMA R15, R14, R15, 1 ;  /* 0x3f8000000e0f7423 */ /* 0x000fe2000000000f */
[----:B-1----:R-:W-:Y:S01]  /*0520*/  @!P0 FMUL R17, R17, 4096 ;  /* 0x4580000011118820 */ /* 0x002fe20000400000 */
[----:B------:R-:W-:-:S03]  /*0530*/  FSETP.GE.AND P0, PT, |R18|, 105615, PT ;  /* 0x47ce47801200780b */ /* 0x000fc60003f06200 */
[----:B------:R-:W-:Y:S01]  /*0540*/  FMUL R14, R17, 0.79788458347320556641 ;  /* 0x3f4c422a110e7820 */ /* 0x000fe20000400000 */
[----:B--2---:R-:W-:-:S03]  /*0550*/  I2FP.F32.S32 R23, R22 ;  /* 0x0000001600177245 */ /* 0x004fc60000201400 */
[----:B------:R-:W-:Y:S02]  /*0560*/  FMUL R19, R15, R14 ;  /* 0x0000000e0f137220 */ /* 0x000fe40000400000 */
[----:B------:R-:W-:-:S04]  /*0570*/  FFMA R24, R23, -1.5707962512969970703, R18 ;  /* 0xbfc90fda17187823 */ /* 0x000fc80000000012 */
[----:B------:R-:W-:-:S04]  /*0580*/  FFMA R24, R23, -7.5497894158615963534e-08, R24 ;  /* 0xb3a2216817187823 */ /* 0x000fc80000000018 */
[----:B------:R-:W-:Y:S01]  /*0590*/  FFMA R23, R23, -5.3903029534742383927e-15, R24 ;  /* 0xa7c234c517177823 */ /* 0x000fe20000000018 */
[----:B------:R-:W-:Y:S06]  /*05a0*/  @!P0 BRA `(.L_x_110) ;  /* 0x0000000400788947 */ /* 0x000fec0003800000 */
[----:B------:R-:W-:-:S13]  /*05b0*/  FSETP.NEU.AND P0, PT, |R18|, +INF , PT ;  /* 0x7f8000001200780b */ /* 0x000fda0003f0d200 */
[----:B------:R-:W-:Y:S01]  /*05c0*/  @!P0 FMUL R23, RZ, R18 ;  /* 0x00000012ff178220 */ /* 0x000fe20000400000 */
[----:B------:R-:W-:Y:S01]  /*05d0*/  @!P0 IMAD.MOV.U32 R22, RZ, RZ, RZ ;  /* 0x000000ffff168224 */ /* 0x000fe200078e00ff */
[----:B------:R-:W-:Y:S06]  /*05e0*/  @!P0 BRA `(.L_x_110) ;  /* 0x0000000400688947 */ /* 0x000fec0003800000 */
[----:B------:R-:W-:Y:S02]  /*05f0*/  SHF.L.U32 R14, R18, 0x8, RZ ;  /* 0x00000008120e7819 */ /* 0x000fe400000006ff */
[----:B------:R-:W-:Y:S01]  /*0600*/  CS2R R22, SRZ ;  /* 0x0000000000167805 */ /* 0x000fe2000001ff00 */
[----:B------:R-:W1:Y:S01]  /*0610*/  LDCU.64 UR8, c[0x4][0x38] ;  /* 0x01000700ff0877ac */ /* 0x000e620008000a00 */
[----:B------:R-:W-:Y:S01]  /*0620*/  LOP3.LUT R25, R14, 0x80000000, RZ, 0xfc, !PT ;  /* 0x800000000e197812 */ /* 0x000fe200078efcff */
[----:B------:R-:W-:Y:S01]  /*0630*/  UMOV UR5, URZ ;  /* 0x000000ff00057c82 */ /* 0x000fe20008000000 */
[----:B------:R-:W-:-:S05]  /*0640*/  UMOV UR4, URZ ;  /* 0x000000ff00047c82 */ /* 0x000fca0008000000 */
.L_x_111:
[----:B-1----:R-:W-:Y:S01]  /*0650*/  IMAD.U32 R14, RZ, RZ, UR8 ;  /* 0x00000008ff0e7e24 */ /* 0x002fe2000f8e00ff */
[----:B------:R-:W-:-:S05]  /*0660*/  MOV R15, UR9 ;  /* 0x00000009000f7c02 */ /* 0x000fca0008000f00 */
[----:B------:R-:W2:Y:S01]  /*0670*/  LDG.E.CONSTANT R14, desc[UR6][R14.64] ;  /* 0x000000060e0e7981 */ /* 0x000ea2000c1e9900 */
[----:B------:R-:W-:Y:S01]  /*0680*/  UIADD3 UR4, UPT, UPT, UR4, 0x1, URZ ;  /* 0x0000000104047890 */ /* 0x000fe2000fffe0ff */
[C---:B------:R-:W-:Y:S01]  /*0690*/  ISETP.EQ.AND P0, PT, R22.reuse, RZ, PT ;  /* 0x000000ff1600720c */ /* 0x040fe20003f02270 */
[----:B------:R-:W-:Y:S01]  /*06a0*/  UIADD3 UR8, UP1, UPT, UR8, 0x4, URZ ;  /* 0x0000000408087890 */ /* 0x000fe2000ff3e0ff */
[C---:B------:R-:W-:Y:S01]  /*06b0*/  ISETP.EQ.AND P1, PT, R22.reuse, 0x4, PT ;  /* 0x000000041600780c */ /* 0x040fe20003f22270 */
[----:B------:R-:W-:Y:S01]  /*06c0*/  UISETP.NE.AND UP0, UPT, UR4, 0x6, UPT ;  /* 0x000000060400788c */ /* 0x000fe2000bf05270 */
[C---:B------:R-:W-:Y:S01]  /*06d0*/  ISETP.EQ.AND P2, PT, R22.reuse, 0x8, PT ;  /* 0x000000081600780c */ /* 0x040fe20003f42270 */
[----:B------:R-:W-:Y:S01]  /*06e0*/  UIADD3.X UR9, UPT, UPT, URZ, UR9, URZ, UP1, !UPT ;  /* 0x00000009ff097290 */ /* 0x000fe20008ffe4ff */
[C---:B------:R-:W-:Y:S02]  /*06f0*/  ISETP.EQ.AND P3, PT, R22.reuse, 0xc, PT ;  /* 0x0000000c1600780c */ /* 0x040fe40003f62270 */
[----:B------:R-:W-:-:S02]  /*0700*/  ISETP.EQ.AND P4, PT, R22, 0x10, PT ;  /* 0x000000101600780c */ /* 0x000fc40003f82270 */
[C---:B------:R-:W-:Y:S01]  /*0710*/  ISETP.EQ.AND P5, PT, R22.reuse, 0x14, PT ;  /* 0x000000141600780c */ /* 0x040fe20003fa2270 */
[----:B------:R-:W-:Y:S02]  /*0720*/  VIADD R22, R22, 0x4 ;  /* 0x0000000416167836 */ /* 0x000fe40000000000 */
[----:B--2---:R-:W-:-:S03]  /*0730*/  IMAD.WIDE.U32 R16, R14, R25, RZ ;  /* 0x000000190e107225 */ /* 0x004fc600078e00ff */
[----:B------:R-:W-:-:S04]  /*0740*/  IADD3 R16, P6, PT, R16, R23, RZ ;  /* 0x0000001710107210 */ /* 0x000fc80007fde0ff */
[----:B------:R-:W-:Y:S01]  /*0750*/  IADD3.X R23, PT, PT, R17, UR5, RZ, P6, !PT ;  /* 0x0000000511177c10 */ /* 0x000fe2000b7fe4ff */
[--C-:B------:R-:W-:Y:S01]  /*0760*/  @P0 IMAD.MOV.U32 R9, RZ, RZ, R16.reuse ;  /* 0x000000ffff090224 */ /* 0x100fe200078e0010 */
[-C--:B------:R-:W-:Y:S01]  /*0770*/  @P1 MOV R10, R16.reuse ;  /* 0x00000010000a1202 */ /* 0x080fe20000000f00 */
[--C-:B------:R-:W-:Y:S01]  /*0780*/  @P2 IMAD.MOV.U32 R11, RZ, RZ, R16.reuse ;  /* 0x000000ffff0b2224 */ /* 0x100fe200078e0010 */
[-C--:B------:R-:W-:Y:S01]  /*0790*/  @P3 MOV R20, R16.reuse ;  /* 0x0000001000143202 */ /* 0x080fe20000000f00 */
[----:B------:R-:W-:Y:S01]  /*07a0*/  @P4 IMAD.MOV.U32 R21, RZ, RZ, R16 ;  /* 0x000000ffff154224 */ /* 0x000fe200078e0010 */
[----:B------:R-:W-:Y:S01]  /*07b0*/  @P5 MOV R8, R16 ;  /* 0x0000001000085202 */ /* 0x000fe20000000f00 */
[----:B------:R-:W-:Y:S06]  /*07c0*/  BRA.U UP0, `(.L_x_111) ;  /* 0xfffffffd00a07547 */ /* 0x000fec000b83ffff */
[----:B------:R-:W-:Y:S01]  /*07d0*/  SHF.R.U32.HI R14, RZ, 0x17, R18 ;  /* 0x00000017ff0e7819 */ /* 0x000fe20000011612 */
[----:B------:R-:W-:Y:S03]  /*07e0*/  BSSY.RECONVERGENT B3, `(.L_x_112) ;  /* 0x0000028000037945 */ /* 0x000fe60003800200 */
[C---:B------:R-:W-:Y:S02]  /*07f0*/  LOP3.LUT R15, R14.reuse, 0xe0, RZ, 0xc0, !PT ;  /* 0x000000e00e0f7812 */ /* 0x040fe400078ec0ff */
[----:B------:R-:W-:Y:S02]  /*0800*/  LOP3.LUT P6, RZ, R14, 0x1f, RZ, 0xc0, !PT ;  /* 0x0000001f0eff7812 */ /* 0x000fe400078cc0ff */
[----:B------:R-:W-:-:S04]  /*0810*/  IADD3 R15, PT, PT, R15, -0x80, RZ ;  /* 0xffffff800f0f7810 */ /* 0x000fc80007ffe0ff */
[----:B------:R-:W-:-:S05]  /*0820*/  SHF.R.U32.HI R15, RZ, 0x5, R15 ;  /* 0x00000005ff0f7819 */ /* 0x000fca000001160f */
[----:B------:R-:W-:-:S05]  /*0830*/  IMAD.U32 R17, R15, -0x4, RZ ;  /* 0xfffffffc0f117824 */ /* 0x000fca00078e00ff */
[C---:B------:R-:W-:Y:S02]  /*0840*/  ISETP.EQ.AND P3, PT, R17.reuse, -0x18, PT ;  /* 0xffffffe81100780c */ /* 0x040fe40003f62270 */
[C---:B------:R-:W-:Y:S02]  /*0850*/  ISETP.EQ.AND P4, PT, R17.reuse, -0x14, PT ;  /* 0xffffffec1100780c */ /* 0x040fe40003f82270 */
[C---:B------:R-:W-:Y:S02]  /*0860*/  ISETP.EQ.AND P2, PT, R17.reuse, -0x10, PT ;  /* 0xfffffff01100780c */ /* 0x040fe40003f42270 */
[C---:B------:R-:W-:Y:S02]  /*0870*/  ISETP.EQ.AND P1, PT, R17.reuse, -0xc, PT ;  /* 0xfffffff41100780c */ /* 0x040fe40003f22270 */
[C---:B------:R-:W-:Y:S02]  /*0880*/  ISETP.EQ.AND P0, PT, R17.reuse, -0x8, PT ;  /* 0xfffffff81100780c */ /* 0x040fe40003f02270 */
[----:B------:R-:W-:-:S03]  /*0890*/  ISETP.EQ.AND P5, PT, R17, RZ, PT ;  /* 0x000000ff1100720c */ /* 0x000fc60003fa2270 */
[----:B------:R-:W-:Y:S02]  /*08a0*/  @P3 MOV R22, R9 ;  /* 0x0000000900163202 */ /* 0x000fe40000000f00 */
[C---:B------:R-:W-:Y:S01]  /*08b0*/  ISETP.EQ.AND P3, PT, R17.reuse, -0x4, PT ;  /* 0xfffffffc1100780c */ /* 0x040fe20003f62270 */
[----:B------:R-:W-:Y:S01]  /*08c0*/  @P4 IMAD.MOV.U32 R15, RZ, RZ, R9 ;  /* 0x000000ffff0f4224 */ /* 0x000fe200078e0009 */
[----:B------:R-:W-:Y:S01]  /*08d0*/  @P4 MOV R22, R10 ;  /* 0x0000000a00164202 */ /* 0x000fe20000000f00 */
[----:B------:R-:W-:Y:S01]  /*08e0*/  @P2 IMAD.MOV.U32 R15, RZ, RZ, R10 ;  /* 0x000000ffff0f2224 */ /* 0x000fe200078e000a */
[----:B------:R-:W-:Y:S01]  /*08f0*/  ISETP.EQ.AND P4, PT, R17, 0x4, PT ;  /* 0x000000041100780c */ /* 0x000fe20003f82270 */
[----:B------:R-:W-:Y:S01]  /*0900*/  @P1 IMAD.MOV.U32 R15, RZ, RZ, R11 ;  /* 0x000000ffff0f1224 */ /* 0x000fe200078e000b */
[----:B------:R-:W-:Y:S01]  /*0910*/  @P2 MOV R22, R11 ;  /* 0x0000000b00162202 */ /* 0x000fe20000000f00 */
[----:B------:R-:W-:Y:S01]  /*0920*/  @P0 IMAD.MOV.U32 R15, RZ, RZ, R20 ;  /* 0x000000ffff0f0224 */ /* 0x000fe200078e0014 */
[----:B------:R-:W-:-:S02]  /*0930*/  @P1 MOV R22, R20 ;  /* 0x0000001400161202 */ /* 0x000fc40000000f00 */
[----:B------:R-:W-:-:S03]  /*0940*/  @P0 MOV R22, R21 ;  /* 0x0000001500160202 */ /* 0x000fc60000000f00 */
[----:B------:R-:W-:Y:S01]  /*0950*/  @P3 IMAD.MOV.U32 R15, RZ, RZ, R21 ;  /* 0x000000ffff0f3224 */ /* 0x000fe200078e0015 */
[----:B------:R-:W-:Y:S01]  /*0960*/  @P3 MOV R22, R8 ;  /* 0x0000000800163202 */ /* 0x000fe20000000f00 */
[----:B------:R-:W-:Y:S01]  /*0970*/  @P5 IMAD.MOV.U32 R15, RZ, RZ, R8 ;  /* 0x000000ffff0f5224 */ /* 0x000fe200078e0008 */
[----:B------:R-:W-:Y:S01]  /*0980*/  @P5 MOV R22, R23 ;  /* 0x0000001700165202 */ /* 0x000fe20000000f00 */
[----:B------:R-:W-:Y:S01]  /*0990*/  @P4 IMAD.MOV.U32 R15, RZ, RZ, R23 ;  /* 0x000000ffff0f4224 */ /* 0x000fe200078e0017 */
[----:B------:R-:W-:Y:S06]  /*09a0*/  @!P6 BRA `(.L_x_113) ;  /* 0x00000000002ce947 */ /* 0x000fec0003800000 */
[----:B------:R-:W-:Y:S01]  /*09b0*/  @P2 MOV R16, R9 ;  /* 0x0000000900102202 */ /* 0x000fe20000000f00 */
[----:B------:R-:W-:Y:S01]  /*09c0*/  @P1 IMAD.MOV.U32 R16, RZ, RZ, R10 ;  /* 0x000000ffff101224 */ /* 0x000fe200078e000a */
[----:B------:R-:W-:Y:S01]  /*09d0*/  @P0 MOV R16, R11 ;  /* 0x0000000b00100202 */ /* 0x000fe20000000f00 */
[----:B------:R-:W-:Y:S01]  /*09e0*/  @P3 IMAD.MOV.U32 R16, RZ, RZ, R20 ;  /* 0x000000ffff103224 */ /* 0x000fe200078e0014 */
[----:B------:R-:W-:Y:S02]  /*09f0*/  ISETP.EQ.AND P0, PT, R17, 0x8, PT ;  /* 0x000000081100780c */ /* 0x000fe40003f02270 */
[----:B------:R-:W-:Y:S01]  /*0a00*/  @P5 MOV R16, R21 ;  /* 0x0000001500105202 */ /* 0x000fe20000000f00 */
[----:B------:R-:W-:Y:S01]  /*0a10*/  @P4 IMAD.MOV.U32 R16, RZ, RZ, R8 ;  /* 0x000000ffff104224 */ /* 0x000fe200078e0008 */
[----:B------:R-:W-:-:S04]  /*0a20*/  LOP3.LUT R14, R14, 0x1f, RZ, 0xc0, !PT ;  /* 0x0000001f0e0e7812 */ /* 0x000fc800078ec0ff */
[----:B------:R-:W-:-:S05]  /*0a30*/  SHF.L.W.U32.HI R22, R15, R14, R22 ;  /* 0x0000000e0f167219 */ /* 0x000fca0000010e16 */
[----:B------:R-:W-:-:S04]  /*0a40*/  @P0 MOV R16, R23 ;  /* 0x0000001700100202 */ /* 0x000fc80000000f00 */
[----:B------:R-:W-:-:S07]  /*0a50*/  SHF.L.W.U32.HI R15, R16, R14, R15 ;  /* 0x0000000e100f7219 */ /* 0x000fce0000010e0f */
.L_x_113:
[----:B------:R-:W-:Y:S05]  /*0a60*/  BSYNC.RECONVERGENT B3 ;  /* 0x0000000000037941 */ /* 0x000fea0003800200 */
.L_x_112:
[C---:B------:R-:W-:Y:S01]  /*0a70*/  SHF.L.W.U32.HI R23, R15.reuse, 0x2, R22 ;  /* 0x000000020f177819 */ /* 0x040fe20000010e16 */
[----:B------:R-:W-:Y:S01]  /*0a80*/  IMAD.SHL.U32 R15, R15, 0x4, RZ ;  /* 0x000000040f0f7824 */ /* 0x000fe200078e00ff */
[----:B------:R-:W-:Y:S01]  /*0a90*/  UMOV UR4, 0x54442d19 ;  /* 0x54442d1900047882 */ /* 0x000fe20000000000 */
[----:B------:R-:W-:Y:S01]  /*0aa0*/  UMOV UR5, 0x3bf921fb ;  /* 0x3bf921fb00057882 */ /* 0x000fe20000000000 */
[----:B------:R-:W-:Y:S02]  /*0ab0*/  SHF.R.S32.HI R16, RZ, 0x1f, R23 ;  /* 0x0000001fff107819 */ /* 0x000fe40000011417 */
[----:B------:R-:W-:Y:S02]  /*0ac0*/  ISETP.GE.AND P0, PT, R18, RZ, PT ;  /* 0x000000ff1200720c */ /* 0x000fe40003f06270 */
[C---:B------:R-:W-:Y:S02]  /*0ad0*/  LOP3.LUT R14, R16.reuse, R15, RZ, 0x3c, !PT ;  /* 0x0000000f100e7212 */ /* 0x040fe400078e3cff */
[----:B------:R-:W-:-:S02]  /*0ae0*/  LOP3.LUT R15, R16, R23, RZ, 0x3c, !PT ;  /* 0x00000017100f7212 */ /* 0x000fc400078e3cff */
[----:B------:R-:W-:Y:S02]  /*0af0*/  SHF.R.U32.HI R22, RZ, 0x1e, R22 ;  /* 0x0000001eff167819 */ /* 0x000fe40000011616 */
[C---:B------:R-:W-:Y:S02]  /*0b00*/  LOP3.LUT R18, R23.reuse, R18, RZ, 0x3c, !PT ;  /* 0x0000001217127212 */ /* 0x040fe400078e3cff */
[----:B------:R-:W1:Y:S01]  /*0b10*/  I2F.F64.S64 R14, R14 ;  /* 0x0000000e000e7312 */ /* 0x000e620000301c00 */
[----:B------:R-:W-:Y:S02]  /*0b20*/  LEA.HI R22, R23, R22, RZ, 0x1 ;  /* 0x0000001617167211 */ /* 0x000fe400078f08ff */
[----:B------:R-:W-:Y:S02]  /*0b30*/  ISETP.GE.AND P1, PT, R18, RZ, PT ;  /* 0x000000ff1200720c */ /* 0x000fe40003f26270 */
[----:B------:R-:W-:-:S05]  /*0b40*/  IADD3 R18, PT, PT, -R22, RZ, RZ ;  /* 0x000000ff16127210 */ /* 0x000fca0007ffe1ff */
[----:B------:R-:W-:Y:S01]  /*0b50*/  @!P0 IMAD.MOV.U32 R22, RZ, RZ, R18 ;  /* 0x000000ffff168224 */ /* 0x000fe200078e0012 */
[----:B-1----:R-:W-:-:S10]  /*0b60*/  DMUL R16, R14, UR4 ;  /* 0x000000040e107c28 */ /* 0x002fd40008000000 */
[----:B------:R-:W1:Y:S02]  /*0b70*/  F2F.F32.F64 R16, R16 ;  /* 0x0000001000107310 */ /* 0x000e640000301000 */
[----:B-1----:R-:W-:-:S07]  /*0b80*/  FSEL R23, -R16, R16, !P1 ;  /* 0x0000001010177208 */ /* 0x002fce0004800100 */
.L_x_110:
[----:B------:R-:W-:Y:S05]  /*0b90*/  BSYNC.RECONVERGENT B2 ;  /* 0x0000000000027941 */ /* 0x000fea0003800200 */
.L_x_109:
[----:B------:R-:W-:Y:S01]  /*0ba0*/  LOP3.LUT R22, R22, 0x3, RZ, 0xc0, !PT ;  /* 0x0000000316167812 */ /* 0x000fe200078ec0ff */
[----:B------:R-:W-:Y:S01]  /*0bb0*/  HFMA2 R18, -RZ, RZ, 0.487060546875, -0.0625 ;  /* 0x37cbac00ff127431 */ /* 0x000fe200000001ff */
[----:B------:R-:W-:Y:S01]  /*0bc0*/  MOV R15, 0x3fc90fdb ;  /* 0x3fc90fdb000f7802 */ /* 0x000fe20000000f00 */
[----:B------:R-:W-:Y:S01]  /*0bd0*/  IMAD.MOV.U32 R17, RZ, RZ, 0x3c0885e4 ;  /* 0x3c0885e4ff117424 */ /* 0x000fe200078e00ff */
[----:B------:R-:W-:-:S05]  /*0be0*/  I2FP.F32.U32 R22, R22 ;  /* 0x0000001600167245 */ /* 0x000fca0000201000 */
[----:B------:R-:W-:-:S04]  /*0bf0*/  FFMA R22, R22, R15, -0.78539818525314331055 ;  /* 0xbf490fdb16167423 */ /* 0x000fc8000000000f */
[----:B------:R-:W-:Y:S01]  /*0c00*/  FADD R22, R22, R23 ;  /* 0x0000001716167221 */ /* 0x000fe20000000000 */
[----:B------:R-:W-:-:S03]  /*0c10*/  MOV R23, 0x3e2aaaa8 ;  /* 0x3e2aaaa800177802 */ /* 0x000fc60000000f00 */
[----:B------:R-:W-:-:S06]  /*0c20*/  FMUL R14, R22, 0.63661974668502807617 ;  /* 0x3f22f983160e7820 */ /* 0x000fcc0000400000 */
[----:B------:R-:W1:Y:S02]  /*0c30*/  F2I.NTZ R14, R14 ;  /* 0x0000000e000e7305 */ /* 0x000e640000203100 */
[----:B-1----:R-:W-:Y:S02]  /*0c40*/  I2FP.F32.S32 R15, R14 ;  /* 0x0000000e000f7245 */ /* 0x002fe40000201400 */
[C---:B------:R-:W-:Y:S02]  /*0c50*/  LOP3.LUT R16, R14.reuse, 0x1, RZ, 0xc0, !PT ;  /* 0x000000010e107812 */ /* 0x040fe400078ec0ff */
[----:B------:R-:W-:Y:S01]  /*0c60*/  IADD3 R14, PT, PT, R14, 0x1, RZ ;  /* 0x000000010e0e7810 */ /* 0x000fe20007ffe0ff */
[C---:B------:R-:W-:Y:S01]  /*0c70*/  FFMA R22, R15.reuse, -1.5707962512969970703, R22 ;  /* 0xbfc90fda0f167823 */ /* 0x040fe20000000016 */
[----:B------:R-:W-:Y:S02]  /*0c80*/  ISETP.NE.U32.AND P0, PT, R16, 0x1, PT ;  /* 0x000000011000780c */ /* 0x000fe40003f05070 */
[----:B------:R-:W-:Y:S01]  /*0c90*/  LOP3.LUT P1, RZ, R14, 0x2, RZ, 0xc0, !PT ;  /* 0x000000020eff7812 */ /* 0x000fe2000782c0ff */
[----:B------:R-:W-:Y:S01]  /*0ca0*/  FFMA R22, R15, -7.5497894158615963534e-08, R22 ;  /* 0xb3a221680f167823 */ /* 0x000fe20000000016 */
[----:B------:R-:W-:-:S03]  /*0cb0*/  FSEL R23, -R23, -0.4999999701976776123, !P0 ;  /* 0xbeffffff17177808 */ /* 0x000fc60004000100 */
[C---:B------:R-:W-:Y:S01]  /*0cc0*/  FMUL R15, R22.reuse, R22 ;  /* 0x00000016160f7220 */ /* 0x040fe20000400000 */
[----:B------:R-:W-:-:S03]  /*0cd0*/  FSEL R14, R22, 1, !P0 ;  /* 0x3f800000160e7808 */ /* 0x000fc60004000000 */
[----:B------:R-:W-:Y:S01]  /*0ce0*/  FFMA R16, R15, R18, -0.0013887860113754868507 ;  /* 0xbab607ed0f107423 */ /* 0x000fe20000000012 */
[----:B------:R-:W-:Y:S01]  /*0cf0*/  FSEL R18, R17, 0.041666727513074874878, !P0 ;  /* 0x3d2aaabb11127808 */ /* 0x000fe20004000000 */
[----:B------:R-:W-:-:S03]  /*0d00*/  FFMA R17, R15, R14, RZ ;  /* 0x0000000e0f117223 */ /* 0x000fc600000000ff */
[----:B------:R-:W-:-:S05]  /*0d10*/  FSEL R16, R16, -0.00019574658654164522886, P0 ;  /* 0xb94d415310107808 */ /* 0x000fca0000000000 */
[----:B------:R-:W-:-:S04]  /*0d20*/  FFMA R16, R15, R16, R18 ;  /* 0x000000100f107223 */ /* 0x000fc80000000012 */
[----:B------:R-:W-:-:S04]  /*0d30*/  FFMA R16, R15, R16, R23 ;  /* 0x000000100f107223 */ /* 0x000fc80000000017 */
[----:B------:R-:W-:-:S04]  /*0d40*/  FFMA R14, R17, R16, R14 ;  /* 0x00000010110e7223 */ /* 0x000fc8000000000e */
[----:B------:R-:W-:-:S04]  /*0d50*/  @P1 FADD R14, RZ, -R14 ;  /* 0x8000000eff0e1221 */ /* 0x000fc80000000000 */
[----:B------:R-:W-:-:S07]  /*0d60*/  FMUL R15, R19, R14 ;  /* 0x0000000e130f7220 */ /* 0x000fce0000400000 */
.L_x_108:
[----:B------:R-:W-:Y:S05]  /*0d70*/  BSYNC.RECONVERGENT B1 ;  /* 0x0000000000017941 */ /* 0x000fea0003800200 */
.L_x_106:
[----:B------:R-:W1:Y:S01]  /*0d80*/  LDC.64 R16, c[0x0][0x380] ;  /* 0x0000e000ff107b82 */ /* 0x000e620000000a00 */
[----:B------:R-:W2:Y:S01]  /*0d90*/  F2F.F64.F32 R14, R15 ;  /* 0x0000000f000e7310 */ /* 0x000ea20000201800 */
[----:B------:R-:W-:Y:S01]  /*0da0*/  IMAD.IADD R19, R6, 0x1, R7 ;  /* 0x0000000106137824 */ /* 0x000fe200078e0207 */
[----:B------:R-:W-:-:S04]  /*0db0*/  IADD3 R7, PT, PT, R2, R7, RZ ;  /* 0x0000000702077210 */ /* 0x000fc80007ffe0ff */
[----:B------:R-:W-:Y:S01]  /*0dc0*/  ISETP.GE.AND P0, PT, R7, R0, PT ;  /* 0x000000000700720c */ /* 0x000fe20003f06270 */
[----:B-1----:R-:W-:-:S05]  /*0dd0*/  IMAD.WIDE R16, R19, 0x8, R16 ;  /* 0x0000000813107825 */ /* 0x002fca00078e0210 */
[----:B--2---:R2:W-:Y:S07]  /*0de0*/  STG.E.64 desc[UR6][R16.64], R14 ;  /* 0x0000000e10007986 */ /* 0x0045ee000c101b06 */
[----:B------:R-:W-:Y:S05]  /*0df0*/  @!P0 BRA `(.L_x_114) ;  /* 0xfffffff000e08947 */ /* 0x000fea000383ffff */
.L_x_105:
[----:B------:R-:W-:Y:S05]  /*0e00*/  BSYNC.RECONVERGENT B0 ;  /* 0x0000000000007941 */ /* 0x000fea0003800200 */
.L_x_104:
[----:B0-----:R-:W-:-:S04]  /*0e10*/  IADD3 R5, PT, PT, R4, R5, RZ ;  /* 0x0000000504057210 */ /* 0x001fc80007ffe0ff */
[----:B------:R-:W-:-:S13]  /*0e20*/  ISETP.GE.AND P0, PT, R5, R0, PT ;  /* 0x000000000500720c */ /* 0x000fda0003f06270 */
[----:B------:R-:W-:Y:S05]  /*0e30*/  @!P0 BRA `(.L_x_115) ;  /* 0xfffffff000b88947 */ /* 0x000fea000383ffff */
[----:B------:R-:W-:Y:S05]  /*0e40*/  EXIT ;  /* 0x000000000000794d */ /* 0x000fea0003800000 */
.L_x_116:
        /* <DEDUP_REMOVED lines=11> */
.L_x_195:


//--------------------- .text._Z12energy_totalPdS_S_S_ --------------------------
	.section	.text._Z12energy_totalPdS_S_S_,"ax",@progbits
	.align	128
        .global         _Z12energy_totalPdS_S_S_
        .type           _Z12energy_totalPdS_S_S_,@function
        .size           _Z12energy_totalPdS_S_S_,(.L_x_196 - _Z12energy_totalPdS_S_S_)
        .other          _Z12energy_totalPdS_S_S_,@"STO_CUDA_ENTRY STV_DEFAULT"
_Z12energy_totalPdS_S_S_:
.text._Z12energy_totalPdS_S_S_:
[----:B------:R-:W-:Y:S08]  /*0000*/  LDC R1, c[0x0][0x37c] ;  /* 0x0000df00ff017b82 */ /* 0x000ff00000000800 */
[----:B------:R-:W0:Y:S01]  /*0010*/  LDC.64 R2, c[0x0][0x380] ;  /* 0x0000e000ff027b82 */ /* 0x000e220000000a00 */
[----:B------:R-:W0:Y:S07]  /*0020*/  LDCU.64 UR4, c[0x0][0x358] ;  /* 0x00006b00ff0477ac */ /* 0x000e2e0008000a00 */
[----:B------:R-:W1:Y:S08]  /*0030*/  LDC.64 R4, c[0x0][0x388] ;  /* 0x0000e200ff047b82 */ /* 0x000e700000000a00 */
[----:B------:R-:W2:Y:S01]  /*0040*/  LDC.64 R8, c[0x0][0x390] ;  /* 0x0000e400ff087b82 */ /* 0x000ea20000000a00 */
[----:B0-----:R-:W3:Y:S04]  /*0050*/  LDG.E.64 R2, desc[UR4][R2.64] ;  /* 0x0000000402027981 */ /* 0x001ee8000c1e1b00 */
[----:B-1----:R-:W3:Y:S04]  /*0060*/  LDG.E.64 R4, desc[UR4][R4.64] ;  /* 0x0000000404047981 */ /* 0x002ee8000c1e1b00 */
[----:B--2---:R-:W2:Y:S01]  /*0070*/  LDG.E.64 R8, desc[UR4][R8.64] ;  /* 0x0000000408087981 */ /* 0x004ea2000c1e1b00 */
[----:B------:R-:W0:Y:S01]  /*0080*/  LDC.64 R10, c[0x0][0x398] ;  /* 0x0000e600ff0a7b82 */ /* 0x000e220000000a00 */
[----:B---3--:R-:W-:-:S08]  /*0090*/  DADD R6, R2, R4 ;  /* 0x0000000002067229 */ /* 0x008fd00000000004 */
[----:B--2---:R-:W-:-:S07]  /*00a0*/  DADD R6, R6, R8 ;  /* 0x0000000006067229 */ /* 0x004fce0000000008 */
[----:B0-----:R-:W-:Y:S01]  /*00b0*/  STG.E.64 desc[UR4][R10.64], R6 ;  /* 0x000000060a007986 */ /* 0x001fe2000c101b04 */
[----:B------:R-:W-:Y:S05]  /*00c0*/  EXIT ;  /* 0x000000000000794d */ /* 0x000fea0003800000 */
.L_x_117:
        /* <DEDUP_REMOVED lines=11> */
.L_x_196:


//--------------------- .text._Z12energy_part3PdS_ --------------------------
	.section	.text._Z12energy_part3PdS_,"ax",@progbits
	.align	128
        .global         _Z12energy_part3PdS_
        .type           _Z12energy_part3PdS_,@function
        .size           _Z12energy_part3PdS_,(.L_x_184 - _Z12energy_part3PdS_)
        .other          _Z12energy_part3PdS_,@"STO_CUDA_ENTRY STV_DEFAULT"
_Z12energy_part3PdS_:
.text._Z12energy_part3PdS_:
[----:B------:R-:W-:Y:S08]  /*0000*/  LDC R1, c[0x0][0x37c] ;  /* 0x0000df00ff017b82 */ /* 0x000ff00000000800 */
[----:B------:R-:W0:Y:S01]  /*0010*/  LDC.64 R4, c[0x4][0x30] ;  /* 0x01000c00ff047b82 */ /* 0x000e220000000a00 */
[----:B------:R-:W0:Y:S02]  /*0020*/  LDCU.64 UR6, c[0x0][0x358] ;  /* 0x00006b00ff0677ac */ /* 0x000e240008000a00 */
[----:B0-----:R-:W2:Y:S01]  /*0030*/  LDG.E R4, desc[UR6][R4.64] ;  /* 0x0000000604047981 */ /* 0x001ea2000c1e1900 */
[----:B------:R-:W-:-:S02]  /*0040*/  CS2R R24, SRZ ;  /* 0x0000000000187805 */ /* 0x000fc4000001ff00 */
[----:B--2---:R-:W-:-:S13]  /*0050*/  ISETP.GE.AND P0, PT, R4, 0x3, PT ;  /* 0x000000030400780c */ /* 0x004fda0003f06270 */
[----:B------:R-:W-:Y:S05]  /*0060*/  @!P0 BRA `(.L_x_118) ;  /* 0x0000001c00f08947 */ /* 0x000fea0003800000 */
[----:B------:R-:W0:Y:S02]  /*0070*/  LDC.64 R22, c[0x4][0x20] ;  /* 0x01000800ff167b82 */ /* 0x000e240000000a00 */
[----:B0-----:R-:W5:Y:S01]  /*0080*/  LDG.E.64 R22, desc[UR6][R22.64] ;  /* 0x0000000616167981 */ /* 0x001f62000c1e1b00 */
[----:B------:R-:W-:Y:S01]  /*0090*/  CS2R R24, SRZ ;  /* 0x0000000000187805 */ /* 0x000fe2000001ff00 */
[----:B------:R-:W-:Y:S01]  /*00a0*/  UMOV UR4, 0x1 ;  /* 0x0000000100047882 */ /* 0x000fe20000000000 */
[----:B------:R-:W0:Y:S05]  /*00b0*/  S2R R28, SR_TID.X ;  /* 0x00000000001c7919 */ /* 0x000e2a0000002100 */
.L_x_140:
[----:B------:R-:W1:Y:S01]  /*00c0*/  LDC.64 R8, c[0x0][0x380] ;  /* 0x0000e000ff087b82 */ /* 0x000e620000000a00 */
[----:B0-----:R-:W-:-:S04]  /*00d0*/  VIADD R29, R28, UR4 ;  /* 0x000000041c1d7c36 */ /* 0x001fc80008000000 */
[----:B------:R-:W-:-:S04]  /*00e0*/  VIADD R3, R29, 0x1 ;  /* 0x000000011d037836 */ /* 0x000fc80000000000 */
[----:B-1----:R-:W-:-:S06]  /*00f0*/  IMAD.WIDE.U32 R2, R3, 0x8, R8 ;  /* 0x0000000803027825 */ /* 0x002fcc00078e0008 */
[----:B------:R-:W2:Y:S01]  /*0100*/  LDG.E.64 R2, desc[UR6][R2.64] ;  /* 0x0000000602027981 */ /* 0x000ea2000c1e1b00 */
[----:B------:R-:W-:-:S06]  /*0110*/  IMAD.WIDE.U32 R20, R29, 0x8, R8 ;  /* 0x000000081d147825 */ /* 0x000fcc00078e0008 */
[----:B-----5:R-:W5:Y:S01]  /*0120*/  LDG.E.64 R20, desc[UR6][R20.64] ;  /* 0x0000000614147981 */ /* 0x020f62000c1e1b00 */
[----:B------:R-:W-:Y:S01]  /*0130*/  BSSY.RECONVERGENT B0, `(.L_x_119) ;  /* 0x0000055000007945 */ /* 0x000fe20003800200 */
[----:B--2---:R-:W-:Y:S01]  /*0140*/  DADD R6, -RZ, |R2| ;  /* 0x00000000ff067229 */ /* 0x004fe20000000502 */
[----:B------:R-:W-:-:S09]  /*0150*/  IMAD.MOV.U32 R2, RZ, RZ, -0x3ff ;  /* 0xfffffc01ff027424 */ /* 0x000fd200078e00ff */
[----:B------:R-:W-:Y:S01]  /*0160*/  ISETP.GT.AND P0, PT, R7, 0xfffff, PT ;  /* 0x000fffff0700780c */ /* 0x000fe20003f04270 */
[--C-:B------:R-:W-:Y:S02]  /*0170*/  IMAD.MOV.U32 R10, RZ, RZ, R6.reuse ;  /* 0x000000ffff0a7224 */ /* 0x100fe400078e0006 */
[--C-:B------:R-:W-:Y:S02]  /*0180*/  IMAD.MOV.U32 R11, RZ, RZ, R7.reuse ;  /* 0x000000ffff0b7224 */ /* 0x100fe400078e0007 */
[--C-:B------:R-:W-:Y:S02]  /*0190*/  IMAD.MOV.U32 R5, RZ, RZ, R7.reuse ;  /* 0x000000ffff057224 */ /* 0x100fe400078e0007 */
[----:B------:R-:W-:Y:S02]  /*01a0*/  IMAD.MOV.U32 R14, RZ, RZ, R6 ;  /* 0x000000ffff0e7224 */ /* 0x000fe400078e0006 */
[----:B------:R-:W-:-:S04]  /*01b0*/  IMAD.MOV.U32 R3, RZ, RZ, R7 ;  /* 0x000000ffff037224 */ /* 0x000fc800078e0007 */
[----:B------:R-:W-:Y:S01]  /*01c0*/  @!P0 DMUL R10, R6, 1.80143985094819840000e+16 ;  /* 0x43500000060a8828 */ /* 0x000fe20000000000 */
[----:B------:R-:W-:-:S09]  /*01d0*/  @!P0 MOV R2, 0xfffffbcb ;  /* 0xfffffbcb00028802 */ /* 0x000fd20000000f00 */
[----:B------:R-:W-:Y:S01]  /*01e0*/  @!P0 MOV R5, R11 ;  /* 0x0000000b00058202 */ /* 0x000fe20000000f00 */
[----:B------:R-:W-:-:S04]  /*01f0*/  @!P0 IMAD.MOV.U32 R14, RZ, RZ, R10 ;  /* 0x000000ffff0e8224 */ /* 0x000fc800078e000a */
[----:B------:R-:W-:-:S05]  /*0200*/  VIADD R0, R5, 0xffffffff ;  /* 0xffffffff05007836 */ /* 0x000fca0000000000 */
[----:B------:R-:W-:Y:S01]  /*0210*/  ISETP.GT.U32.AND P1, PT, R0, 0x7feffffe, PT ;  /* 0x7feffffe0000780c */ /* 0x000fe20003f24070 */
[----:B------:R-:W-:-:S12]  /*0220*/  IMAD.MOV.U32 R0, RZ, RZ, R6 ;  /* 0x000000ffff007224 */ /* 0x000fd800078e0006 */
[----:B------:R-:W-:Y:S05]  /*0230*/  @P1 BRA `(.L_x_120) ;  /* 0x0000000000f81947 */ /* 0x000fea0003800000 */
[C---:B------:R-:W-:Y:S01]  /*0240*/  LOP3.LUT R10, R5.reuse, 0xfffff, RZ, 0xc0, !PT ;  /* 0x000fffff050a7812 */ /* 0x040fe200078ec0ff */
[----:B------:R-:W-:Y:S01]  /*0250*/  UMOV UR8, 0x3ae80f1e ;  /* 0x3ae80f1e00087882 */ /* 0x000fe20000000000 */
[----:B------:R-:W-:Y:S01]  /*0260*/  UMOV UR9, 0x3eb1380b ;  /* 0x3eb1380b00097882 */ /* 0x000fe20000000000 */
[----:B------:R-:W-:Y:S02]  /*0270*/  LEA.HI R2, R5, R2, RZ, 0xc ;  /* 0x0000000205027211 */ /* 0x000fe400078f60ff */
[----:B------:R-:W-:Y:S01]  /*0280*/  LOP3.LUT R15, R10, 0x3ff00000, RZ, 0xfc, !PT ;  /* 0x3ff000000a0f7812 */ /* 0x000fe200078efcff */
[----:B------:R-:W-:-:S03]  /*0290*/  IMAD.MOV.U32 R10, RZ, RZ, RZ ;  /* 0x000000ffff0a7224 */ /* 0x000fc600078e00ff */
[----:B------:R-:W-:-:S13]  /*02a0*/  ISETP.GE.U32.AND P0, PT, R15, 0x3ff6a09f, PT ;  /* 0x3ff6a09f0f00780c */ /* 0x000fda0003f06070 */
[----:B------:R-:W-:Y:S02]  /*02b0*/  @P0 VIADD R11, R15, 0xfff00000 ;  /* 0xfff000000f0b0836 */ /* 0x000fe40000000000 */
[----:B------:R-:W-:Y:S02]  /*02c0*/  @P0 VIADD R2, R2, 0x1 ;  /* 0x0000000102020836 */ /* 0x000fe40000000000 */
[----:B------:R-:W-:-:S06]  /*02d0*/  @P0 IMAD.MOV.U32 R15, RZ, RZ, R11 ;  /* 0x000000ffff0f0224 */ /* 0x000fcc00078e000b */
[C---:B------:R-:W-:Y:S02]  /*02e0*/  DADD R18, R14.reuse, 1 ;  /* 0x3ff000000e127429 */ /* 0x040fe40000000000 */
[----:B------:R-:W-:-:S04]  /*02f0*/  DADD R14, R14, -1 ;  /* 0xbff000000e0e7429 */ /* 0x000fc80000000000 */
[----:B------:R-:W0:Y:S02]  /*0300*/  MUFU.RCP64H R11, R19 ;  /* 0x00000013000b7308 */ /* 0x000e240000001800 */
[----:B0-----:R-:W-:-:S08]  /*0310*/  DFMA R12, -R18, R10, 1 ;  /* 0x3ff00000120c742b */ /* 0x001fd0000000010a */
[----:B------:R-:W-:-:S08]  /*0320*/  DFMA R12, R12, R12, R12 ;  /* 0x0000000c0c0c722b */ /* 0x000fd0000000000c */
[----:B------:R-:W-:-:S08]  /*0330*/  DFMA R12, R10, R12, R10 ;  /* 0x0000000c0a0c722b */ /* 0x000fd0000000000a */
[----:B------:R-:W-:-:S08]  /*0340*/  DMUL R10, R14, R12 ;  /* 0x0000000c0e0a7228 */ /* 0x000fd00000000000 */
[----:B------:R-:W-:-:S08]  /*0350*/  DFMA R10, R14, R12, R10 ;  /* 0x0000000c0e0a722b */ /* 0x000fd0000000000a */
[----:B------:R-:W-:-:S08]  /*0360*/  DADD R16, R14, -R10 ;  /* 0x000000000e107229 */ /* 0x000fd0000000080a */
[----:B------:R-:W-:-:S08]  /*0370*/  DADD R16, R16, R16 ;  /* 0x0000000010107229 */ /* 0x000fd00000000010 */
[-C--:B------:R-:W-:Y:S02]  /*0380*/  DFMA R14, R14, -R10.reuse, R16 ;  /* 0x8000000a0e0e722b */ /* 0x080fe40000000010 */
[----:B------:R-:W-:-:S06]  /*0390*/  DMUL R16, R10, R10 ;  /* 0x0000000a0a107228 */ /* 0x000fcc0000000000 */
[----:B------:R-:W-:Y:S01]  /*03a0*/  DMUL R14, R12, R14 ;  /* 0x0000000e0c0e7228 */ /* 0x000fe20000000000 */
[----:B------:R-:W-:Y:S01]  /*03b0*/  IMAD.MOV.U32 R12, RZ, RZ, -0x748574fc ;  /* 0x8b7a8b04ff0c7424 */ /* 0x000fe200078e00ff */
[----:B------:R-:W-:-:S06]  /*03c0*/  MOV R13, 0x3ed0ee25 ;  /* 0x3ed0ee25000d7802 */ /* 0x000fcc0000000f00 */
[----:B------:R-:W-:Y:S01]  /*03d0*/  DFMA R12, R16, UR8, R12 ;  /* 0x00000008100c7c2b */ /* 0x000fe2000800000c */
[----:B------:R-:W-:Y:S01]  /*03e0*/  UMOV UR8, 0x9f02676f ;  /* 0x9f02676f00087882 */ /* 0x000fe20000000000 */
[----:B------:R-:W-:-:S06]  /*03f0*/  UMOV UR9, 0x3ef3b266 ;  /* 0x3ef3b26600097882 */ /* 0x000fcc0000000000 */
[----:B------:R-:W-:Y:S01]  /*0400*/  DFMA R12, R16, R12, UR8 ;  /* 0x00000008100c7e2b */ /* 0x000fe2000800000c */
        /* <DEDUP_REMOVED lines=13> */
[----:B------:R-:W-:Y:S01]  /*04e0*/  LOP3.LUT R12, R2, 0x80000000, RZ, 0x3c, !PT ;  /* 0x80000000020c7812 */ /* 0x000fe200078e3cff */
[----:B------:R-:W-:Y:S01]  /*04f0*/  IMAD.MOV.U32 R13, RZ, RZ, 0x43300000 ;  /* 0x43300000ff0d7424 */ /* 0x000fe200078e00ff */
[----:B------:R-:W-:-:S04]  /*0500*/  UMOV UR9, 0x3fb55555 ;  /* 0x3fb5555500097882 */ /* 0x000fc80000000000 */
[----:B------:R-:W-:Y:S01]  /*0510*/  DFMA R18, R16, R18, UR8 ;  /* 0x0000000810127e2b */ /* 0x000fe20008000012 */
[----:B------:R-:W-:Y:S01]  /*0520*/  UMOV UR8, 0x80000000 ;  /* 0x8000000000087882 */ /* 0x000fe20000000000 */
[----:B------:R-:W-:Y:S02]  /*0530*/  UMOV UR9, 0x43300000 ;  /* 0x4330000000097882 */ /* 0x000fe40000000000 */
[----:B------:R-:W-:Y:S01]  /*0540*/  DADD R12, R12, -UR8 ;  /* 0x800000080c0c7e29 */ /* 0x000fe20008000000 */
[----:B------:R-:W-:Y:S01]  /*0550*/  UMOV UR8, 0xfefa39ef ;  /* 0xfefa39ef00087882 */ /* 0x000fe20000000000 */
[----:B------:R-:W-:Y:S02]  /*0560*/  UMOV UR9, 0x3fe62e42 ;  /* 0x3fe62e4200097882 */ /* 0x000fe40000000000 */
[----:B------:R-:W-:-:S04]  /*0570*/  DMUL R18, R16, R18 ;  /* 0x0000001210127228 */ /* 0x000fc80000000000 */
[----:B------:R-:W-:-:S04]  /*0580*/  DFMA R16, R12, UR8, R10 ;  /* 0x000000080c107c2b */ /* 0x000fc8000800000a */
[----:B------:R-:W-:-:S04]  /*0590*/  DFMA R18, R10, R18, R14 ;  /* 0x000000120a12722b */ /* 0x000fc8000000000e */
[----:B------:R-:W-:Y:S01]  /*05a0*/  DFMA R14, R12, -UR8, R16 ;  /* 0x800000080c0e7c2b */ /* 0x000fe20008000010 */
[----:B------:R-:W-:Y:S01]  /*05b0*/  UMOV UR8, 0x3b39803f ;  /* 0x3b39803f00087882 */ /* 0x000fe20000000000 */
[----:B------:R-:W-:-:S06]  /*05c0*/  UMOV UR9, 0x3c7abc9e ;  /* 0x3c7abc9e00097882 */ /* 0x000fcc0000000000 */
[----:B------:R-:W-:-:S08]  /*05d0*/  DADD R14, -R10, R14 ;  /* 0x000000000a0e7229 */ /* 0x000fd0000000010e */
[----:B------:R-:W-:-:S08]  /*05e0*/  DADD R14, R18, -R14 ;  /* 0x00000000120e7229 */ /* 0x000fd0000000080e */
[----:B------:R-:W-:-:S08]  /*05f0*/  DFMA R14, R12, UR8, R14 ;  /* 0x000000080c0e7c2b */ /* 0x000fd0000800000e */
[----:B------:R-:W-:Y:S01]  /*0600*/  DADD R10, R16, R14 ;  /* 0x00000000100a7229 */ /* 0x000fe2000000000e */
[----:B------:R-:W-:Y:S10]  /*0610*/  BRA `(.L_x_121) ;  /* 0x0000000000187947 */ /* 0x000ff40003800000 */
.L_x_120:
[----:B------:R-:W-:Y:S01]  /*0620*/  IMAD.MOV.U32 R12, RZ, RZ, 0x0 ;  /* 0x00000000ff0c7424 */ /* 0x000fe200078e00ff */
[----:B------:R-:W-:Y:S01]  /*0630*/  LOP3.LUT P0, RZ, R11, 0x7fffffff, RZ, 0xc0, !PT ;  /* 0x7fffffff0bff7812 */ /* 0x000fe2000780c0ff */
[----:B------:R-:W-:-:S06]  /*0640*/  IMAD.MOV.U32 R13, RZ, RZ, 0x7ff00000 ;  /* 0x7ff00000ff0d7424 */ /* 0x000fcc00078e00ff */
[----:B------:R-:W-:-:S10]  /*0650*/  DFMA R12, R10, R12, +INF ;  /* 0x7ff000000a0c742b */ /* 0x000fd4000000000c */
[----:B------:R-:W-:Y:S02]  /*0660*/  FSEL R10, R12, RZ, P0 ;  /* 0x000000ff0c0a7208 */ /* 0x000fe40000000000 */
[----:B------:R-:W-:-:S07]  /*0670*/  FSEL R11, R13, -QNAN , P0 ;  /* 0xfff000000d0b7808 */ /* 0x000fce0000000000 */
.L_x_121:
[----:B------:R-:W-:Y:S05]  /*0680*/  BSYNC.RECONVERGENT B0 ;  /* 0x0000000000007941 */ /* 0x000fea0003800200 */
.L_x_119:
[----:B------:R-:W-:-:S04]  /*0690*/  VIADD R15, R29, 0xffffffff ;  /* 0xffffffff1d0f7836 */ /* 0x000fc80000000000 */
[----:B------:R-:W-:-:S05]  /*06a0*/  IMAD.WIDE.U32 R14, R15, 0x8, R8 ;  /* 0x000000080f0e7825 */ /* 0x000fca00078e0008 */
[----:B------:R-:W2:Y:S01]  /*06b0*/  LDG.E.64 R12, desc[UR6][R14.64] ;  /* 0x000000060e0c7981 */ /* 0x000ea2000c1e1b00 */
[----:B------:R-:W-:Y:S01]  /*06c0*/  BSSY.RECONVERGENT B0, `(.L_x_122) ;  /* 0x0000053000007945 */ /* 0x000fe20003800200 */
[----:B--2---:R-:W-:-:S10]  /*06d0*/  DADD R12, -RZ, |R12| ;  /* 0x00000000ff0c7229 */ /* 0x004fd4000000050c */
[----:B------:R-:W-:Y:S01]  /*06e0*/  ISETP.GT.AND P0, PT, R13, 0xfffff, PT ;  /* 0x000fffff0d00780c */ /* 0x000fe20003f04270 */
[--C-:B------:R-:W-:Y:S01]  /*06f0*/  IMAD.MOV.U32 R9, RZ, RZ, R13.reuse ;  /* 0x000000ffff097224 */ /* 0x100fe200078e000d */
[----:B------:R-:W-:Y:S01]  /*0700*/  MOV R8, R12 ;  /* 0x0000000c00087202 */ /* 0x000fe20000000f00 */
[----:B------:R-:W-:-:S10]  /*0710*/  IMAD.MOV.U32 R5, RZ, RZ, R13 ;  /* 0x000000ffff057224 */ /* 0x000fd400078e000d */
[----:B------:R-:W-:-:S10]  /*0720*/  @!P0 DMUL R8, R8, 1.80143985094819840000e+16 ;  /* 0x4350000008088828 */ /* 0x000fd40000000000 */
[----:B------:R-:W-:Y:S02]  /*0730*/  @!P0 IMAD.MOV.U32 R5, RZ, RZ, R9 ;  /* 0x000000ffff058224 */ /* 0x000fe400078e0009 */
[----:B------:R-:W-:Y:S02]  /*0740*/  @!P0 IMAD.MOV.U32 R12, RZ, RZ, R8 ;  /* 0x000000ffff0c8224 */ /* 0x000fe400078e0008 */
[----:B------:R-:W-:-:S05]  /*0750*/  VIADD R2, R5, 0xffffffff ;  /* 0xffffffff05027836 */ /* 0x000fca0000000000 */
[----:B------:R-:W-:Y:S01]  /*0760*/  ISETP.GT.U32.AND P1, PT, R2, 0x7feffffe, PT ;  /* 0x7feffffe0200780c */ /* 0x000fe20003f24070 */
[----:B------:R-:W-:Y:S01]  /*0770*/  IMAD.MOV.U32 R2, RZ, RZ, -0x3ff ;  /* 0xfffffc01ff027424 */ /* 0x000fe200078e00ff */
[----:B------:R-:W-:-:S11]  /*0780*/  @!P0 MOV R2, 0xfffffbcb ;  /* 0xfffffbcb00028802 */ /* 0x000fd60000000f00 */
[----:B------:R-:W-:Y:S05]  /*0790*/  @P1 BRA `(.L_x_123) ;  /* 0x0000000000fc1947 */ /* 0x000fea0003800000 */
[C---:B------:R-:W-:Y:S01]  /*07a0*/  LOP3.LUT R8, R5.reuse, 0xfffff, RZ, 0xc0, !PT ;  /* 0x000fffff05087812 */ /* 0x040fe200078ec0ff */
[----:B------:R-:W-:Y:S01]  /*07b0*/  IMAD.MOV.U32 R14, RZ, RZ, R12 ;  /* 0x000000ffff0e7224 */ /* 0x000fe200078e000c */
[----:B------:R-:W-:Y:S01]  /*07c0*/  UMOV UR8, 0x3ae80f1e ;  /* 0x3ae80f1e00087882 */ /* 0x000fe20000000000 */
[----:B------:R-:W-:Y:S01]  /*07d0*/  UMOV UR9, 0x3eb1380b ;  /* 0x3eb1380b00097882 */ /* 0x000fe20000000000 */
[----:B------:R-:W-:Y:S01]  /*07e0*/  LOP3.LUT R15, R8, 0x3ff00000, RZ, 0xfc, !PT ;  /* 0x3ff00000080f7812 */ /* 0x000fe200078efcff */
[----:B------:R-:W-:Y:S01]  /*07f0*/  IMAD.MOV.U32 R8, RZ, RZ, RZ ;  /* 0x000000ffff087224 */ /* 0x000fe200078e00ff */
[----:B------:R-:W-:Y:S02]  /*0800*/  LEA.HI R2, R5, R2, RZ, 0xc ;  /* 0x0000000205027211 */ /* 0x000fe400078f60ff */
        /* <DEDUP_REMOVED lines=17> */
[----:B------:R-:W-:Y:S01]  /*0920*/  MOV R12, 0x8b7a8b04 ;  /* 0x8b7a8b04000c7802 */ /* 0x000fe20000000f00 */
[----:B------:R-:W-:-:S06]  /*0930*/  IMAD.MOV.U32 R13, RZ, RZ, 0x3ed0ee25 ;  /* 0x3ed0ee25ff0d7424 */ /* 0x000fcc00078e00ff */
        /* <DEDUP_REMOVED lines=37> */
.L_x_123:
[----:B------:R-:W-:Y:S01]  /*0b90*/  IMAD.MOV.U32 R12, RZ, RZ, 0x0 ;  /* 0x00000000ff0c7424 */ /* 0x000fe200078e00ff */
[----:B------:R-:W-:Y:S01]  /*0ba0*/  LOP3.LUT P0, RZ, R9, 0x7fffffff, RZ, 0xc0, !PT ;  /* 0x7fffffff09ff7812 */ /* 0x000fe2000780c0ff */
[----:B------:R-:W-:-:S06]  /*0bb0*/  IMAD.MOV.U32 R13, RZ, RZ, 0x7ff00000 ;  /* 0x7ff00000ff0d7424 */ /* 0x000fcc00078e00ff */
[----:B------:R-:W-:-:S10]  /*0bc0*/  DFMA R12, R8, R12, +INF ;  /* 0x7ff00000080c742b */ /* 0x000fd4000000000c */
[----:B------:R-:W-:Y:S02]  /*0bd0*/  FSEL R16, R12, RZ, P0 ;  /* 0x000000ff0c107208 */ /* 0x000fe40000000000 */
[----:B------:R-:W-:-:S07]  /*0be0*/  FSEL R17, R13, -QNAN , P0 ;  /* 0xfff000000d117808 */ /* 0x000fce0000000000 */
.L_x_124:
[----:B------:R-:W-:Y:S05]  /*0bf0*/  BSYNC.RECONVERGENT B0 ;  /* 0x0000000000007941 */ /* 0x000fea0003800200 */
.L_x_122:
[----:B-----5:R-:W-:Y:S01]  /*0c00*/  DADD R8, -RZ, |R20| ;  /* 0x00000000ff087229 */ /* 0x020fe20000000514 */
[----:B------:R-:W-:Y:S01]  /*0c10*/  BSSY.RECONVERGENT B0, `(.L_x_125) ;  /* 0x0000055000007945 */ /* 0x000fe20003800200 */
[----:B------:R-:W-:Y:S01]  /*0c20*/  DADD R10, R16, R10 ;  /* 0x00000000100a7229 */ /* 0x000fe2000000000a */
[----:B------:R-:W-:-:S07]  /*0c30*/  IMAD.MOV.U32 R16, RZ, RZ, -0x3ff ;  /* 0xfffffc01ff107424 */ /* 0x000fce00078e00ff */
[----:B------:R-:W-:Y:S01]  /*0c40*/  ISETP.GT.AND P0, PT, R9, 0xfffff, PT ;  /* 0x000fffff0900780c */ /* 0x000fe20003f04270 */
[--C-:B------:R-:W-:Y:S01]  /*0c50*/  IMAD.MOV.U32 R13, RZ, RZ, R9.reuse ;  /* 0x000000ffff0d7224 */ /* 0x100fe200078e0009 */
[-C--:B------:R-:W-:Y:S01]  /*0c60*/  MOV R12, R8.reuse ;  /* 0x00000008000c7202 */ /* 0x080fe20000000f00 */
[--C-:B------:R-:W-:Y:S01]  /*0c70*/  IMAD.MOV.U32 R15, RZ, RZ, R9.reuse ;  /* 0x000000ffff0f7224 */ /* 0x100fe200078e0009 */
[----:B------:R-:W-:Y:S01]  /*0c80*/  MOV R18, R8 ;  /* 0x0000000800127202 */ /* 0x000fe20000000f00 */
[----:B------:R-:W-:-:S08]  /*0c90*/  IMAD.MOV.U32 R5, RZ, RZ, R9 ;  /* 0x000000ffff057224 */ /* 0x000fd000078e0009 */
[----:B------:R-:W-:Y:S01]  /*0ca0*/  @!P0 DMUL R12, R8, 1.80143985094819840000e+16 ;  /* 0x43500000080c8828 */ /* 0x000fe20000000000 */
[----:B------:R-:W-:-:S09]  /*0cb0*/  @!P0 IMAD.MOV.U32 R16, RZ, RZ, -0x435 ;  /* 0xfffffbcbff108424 */ /* 0x000fd200078e00ff */
[----:B------:R-:W-:Y:S02]  /*0cc0*/  @!P0 IMAD.MOV.U32 R15, RZ, RZ, R13 ;  /* 0x000000ffff0f8224 */ /* 0x000fe400078e000d */
[----:B------:R-:W-:Y:S02]  /*0cd0*/  @!P0 IMAD.MOV.U32 R18, RZ, RZ, R12 ;  /* 0x000000ffff128224 */ /* 0x000fe400078e000c */
[----:B------:R-:W-:-:S05]  /*0ce0*/  VIADD R2, R15, 0xffffffff ;  /* 0xffffffff0f027836 */ /* 0x000fca0000000000 */
[----:B------:R-:W-:Y:S01]  /*0cf0*/  ISETP.GT.U32.AND P1, PT, R2, 0x7feffffe, PT ;  /* 0x7feffffe0200780c */ /* 0x000fe20003f24070 */
[----:B------:R-:W-:-:S12]  /*0d00*/  IMAD.MOV.U32 R2, RZ, RZ, R8 ;  /* 0x000000ffff027224 */ /* 0x000fd800078e0008 */
[----:B------:R-:W-:Y:S05]  /*0d10*/  @P1 BRA `(.L_x_126) ;  /* 0x0000000000f81947 */ /* 0x000fea0003800000 */
[C---:B------:R-:W-:Y:S01]  /*0d20*/  LOP3.LUT R12, R15.reuse, 0xfffff, RZ, 0xc0, !PT ;  /* 0x000fffff0f0c7812 */ /* 0x040fe200078ec0ff */
[----:B------:R-:W-:Y:S01]  /*0d30*/  UMOV UR8, 0x3ae80f1e ;  /* 0x3ae80f1e00087882 */ /* 0x000fe20000000000 */
[----:B------:R-:W-:Y:S01]  /*0d40*/  LEA.HI R16, R15, R16, RZ, 0xc ;  /* 0x000000100f107211 */ /* 0x000fe200078f60ff */
[----:B------:R-:W-:Y:S01]  /*0d50*/  UMOV UR9, 0x3eb1380b ;  /* 0x3eb1380b00097882 */ /* 0x000fe20000000000 */
[----:B------:R-:W-:Y:S01]  /*0d60*/  LOP3.LUT R19, R12, 0x3ff00000, RZ, 0xfc, !PT ;  /* 0x3ff000000c137812 */ /* 0x000fe200078efcff */
[----:B------:R-:W-:-:S03]  /*0d70*/  IMAD.MOV.U32 R12, RZ, RZ, RZ ;  /* 0x000000ffff0c7224 */ /* 0x000fc600078e00ff */
[----:B------:R-:W-:-:S13]  /*0d80*/  ISETP.GE.U32.AND P0, PT, R19, 0x3ff6a09f, PT ;  /* 0x3ff6a09f1300780c */ /* 0x000fda0003f06070 */
[----:B------:R-:W-:Y:S02]  /*0d90*/  @P0 VIADD R13, R19, 0xfff00000 ;  /* 0xfff00000130d0836 */ /* 0x000fe40000000000 */
[----:B------:R-:W-:-:S03]  /*0da0*/  @P0 VIADD R16, R16, 0x1 ;  /* 0x0000000110100836 */ /* 0x000fc60000000000 */
[----:B------:R-:W-:-:S06]  /*0db0*/  @P0 MOV R19, R13 ;  /* 0x0000000d00130202 */ /* 0x000fcc0000000f00 */
        /* <DEDUP_REMOVED lines=13> */
[----:B------:R-:W-:Y:S02]  /*0e90*/  IMAD.MOV.U32 R12, RZ, RZ, -0x748574fc ;  /* 0x8b7a8b04ff0c7424 */ /* 0x000fe400078e00ff */
        /* <DEDUP_REMOVED lines=22> */
[----:B------:R-:W-:-:S08]  /*1000*/  DMUL R12, R18, R12 ;  /* 0x0000000c120c7228 */ /* 0x000fd00000000000 */
[----:B------:R-:W-:Y:S01]  /*1010*/  DFMA R12, R26, R12, R14 ;  /* 0x0000000c1a0c722b */ /* 0x000fe2000000000e */
[----:B------:R-:W-:Y:S01]  /*1020*/  LOP3.LUT R14, R16, 0x80000000, RZ, 0x3c, !PT ;  /* 0x80000000100e7812 */ /* 0x000fe200078e3cff */
[----:B------:R-:W-:-:S06]  /*1030*/  IMAD.MOV.U32 R15, RZ, RZ, 0x43300000 ;  /* 0x43300000ff0f7424 */ /* 0x000fcc00078e00ff */
[----:B------:R-:W-:Y:S01]  /*1040*/  DADD R14, R14, -UR8 ;  /* 0x800000080e0e7e29 */ /* 0x000fe20008000000 */
[----:B------:R-:W-:Y:S01]  /*1050*/  UMOV UR8, 0xfefa39ef ;  /* 0xfefa39ef00087882 */ /* 0x000fe20000000000 */
[----:B------:R-:W-:-:S06]  /*1060*/  UMOV UR9, 0x3fe62e42 ;  /* 0x3fe62e4200097882 */ /* 0x000fcc0000000000 */
[----:B------:R-:W-:-:S08]  /*1070*/  DFMA R16, R14, UR8, R26 ;  /* 0x000000080e107c2b */ /* 0x000fd0000800001a */
        /* <DEDUP_REMOVED lines=8> */
.L_x_126:
[----:B------:R-:W-:Y:S01]  /*1100*/  MOV R14, 0x0 ;  /* 0x00000000000e7802 */ /* 0x000fe20000000f00 */
[----:B------:R-:W-:Y:S01]  /*1110*/  IMAD.MOV.U32 R15, RZ, RZ, 0x7ff00000 ;  /* 0x7ff00000ff0f7424 */ /* 0x000fe200078e00ff */
[----:B------:R-:W-:-:S05]  /*1120*/  LOP3.LUT P0, RZ, R13, 0x7fffffff, RZ, 0xc0, !PT ;  /* 0x7fffffff0dff7812 */ /* 0x000fca000780c0ff */
[----:B------:R-:W-:-:S10]  /*1130*/  DFMA R14, R12, R14, +INF ;  /* 0x7ff000000c0e742b */ /* 0x000fd4000000000e */
[----:B------:R-:W-:Y:S02]  /*1140*/  FSEL R12, R14, RZ, P0 ;  /* 0x000000ff0e0c7208 */ /* 0x000fe40000000000 */
[----:B------:R-:W-:-:S07]  /*1150*/  FSEL R13, R15, -QNAN , P0 ;  /* 0xfff000000f0d7808 */ /* 0x000fce0000000000 */
.L_x_127:
[----:B------:R-:W-:Y:S05]  /*1160*/  BSYNC.RECONVERGENT B0 ;  /* 0x0000000000007941 */ /* 0x000fea0003800200 */
.L_x_125:
[----:B------:R-:W-:Y:S01]  /*1170*/  ISETP.GT.AND P0, PT, R3, 0xfffff, PT ;  /* 0x000fffff0300780c */ /* 0x000fe20003f04270 */
[----:B------:R-:W-:Y:S01]  /*1180*/  DADD R12, R12, R12 ;  /* 0x000000000c0c7229 */ /* 0x000fe2000000000c */
[----:B------:R-:W0:Y:S01]  /*1190*/  I2F.F64.U32 R18, R29 ;  /* 0x0000001d00127312 */ /* 0x000e220000201800 */
[----:B------:R-:W-:Y:S01]  /*11a0*/  BSSY.RECONVERGENT B0, `(.L_x_128) ;  /* 0x0000050000007945 */ /* 0x000fe20003800200 */
[----:B------:R-:W-:-:S05]  /*11b0*/  IMAD.MOV.U32 R26, RZ, RZ, -0x3ff ;  /* 0xfffffc01ff1a7424 */ /* 0x000fca00078e00ff */
[----:B------:R-:W-:-:S04]  /*11c0*/  DADD R10, R10, -R12 ;  /* 0x000000000a0a7229 */ /* 0x000fc8000000080c */
[----:B------:R-:W-:Y:S01]  /*11d0*/  @!P0 DMUL R6, R6, 1.80143985094819840000e+16 ;  /* 0x4350000006068828 */ /* 0x000fe20000000000 */
[----:B------:R-:W-:-:S03]  /*11e0*/  @!P0 IMAD.MOV.U32 R26, RZ, RZ, -0x435 ;  /* 0xfffffbcbff1a8424 */ /* 0x000fc600078e00ff */
[----:B0-----:R-:W-:-:S06]  /*11f0*/  DMUL R18, R10, R18 ;  /* 0x000000120a127228 */ /* 0x001fcc0000000000 */
[----:B------:R-:W-:Y:S01]  /*1200*/  @!P0 IMAD.MOV.U32 R3, RZ, RZ, R7 ;  /* 0x000000ffff038224 */ /* 0x000fe200078e0007 */
[----:B------:R-:W-:-:S03]  /*1210*/  @!P0 MOV R0, R6 ;  /* 0x0000000600008202 */ /* 0x000fc60000000f00 */
[----:B------:R-:W-:-:S05]  /*1220*/  VIADD R12, R3, 0xffffffff ;  /* 0xffffffff030c7836 */ /* 0x000fca0000000000 */
[----:B------:R-:W-:-:S13]  /*1230*/  ISETP.GT.U32.AND P1, PT, R12, 0x7feffffe, PT ;  /* 0x7feffffe0c00780c */ /* 0x000fda0003f24070 */
[----:B------:R-:W-:Y:S05]  /*1240*/  @P1 BRA `(.L_x_129) ;  /* 0x0000000000fc1947 */ /* 0x000fea0003800000 */
[C---:B------:R-:W-:Y:S01]  /*1250*/  LOP3.LUT R6, R3.reuse, 0xfffff, RZ, 0xc0, !PT ;  /* 0x000fffff03067812 */ /* 0x040fe200078ec0ff */
[----:B------:R-:W-:Y:S01]  /*1260*/  IMAD.MOV.U32 R12, RZ, RZ, R0 ;  /* 0x000000ffff0c7224 */ /* 0x000fe200078e0000 */
[----:B------:R-:W-:Y:S01]  /*1270*/  UMOV UR8, 0x3ae80f1e ;  /* 0x3ae80f1e00087882 */ /* 0x000fe20000000000 */
[----:B------:R-:W-:Y:S01]  /*1280*/  IMAD.MOV.U32 R16, RZ, RZ, RZ ;  /* 0x000000ffff107224 */ /* 0x000fe200078e00ff */
[----:B------:R-:W-:Y:S01]  /*1290*/  LOP3.LUT R13, R6, 0x3ff00000, RZ, 0xfc, !PT ;  /* 0x3ff00000060d7812 */ /* 0x000fe200078efcff */
[----:B------:R-:W-:Y:S01]  /*12a0*/  UMOV UR9, 0x3eb1380b ;  /* 0x3eb1380b00097882 */ /* 0x000fe20000000000 */
        /* <DEDUP_REMOVED lines=8> */
[----:B0-----:R-:W-:Y:S01]  /*1330*/  DFMA R6, -R14, R16, 1 ;  /* 0x3ff000000e06742b */ /* 0x001fe20000000110 */
[----:B------:R-:W-:Y:S01]  /*1340*/  IMAD.MOV.U32 R14, RZ, RZ, -0x748574fc ;  /* 0x8b7a8b04ff0e7424 */ /* 0x000fe200078e00ff */
[----:B------:R-:W-:-:S06]  /*1350*/  MOV R15, 0x3ed0ee25 ;  /* 0x3ed0ee25000f7802 */ /* 0x000fcc0000000f00 */
        /* <DEDUP_REMOVED lines=8> */
[----:B------:R-:W-:Y:S02]  /*13e0*/  DMUL R16, R16, R10 ;  /* 0x0000000a10107228 */ /* 0x000fe40000000000 */
[----:B------:R-:W-:Y:S01]  /*13f0*/  DFMA R14, R12, UR8, R14 ;  /* 0x000000080c0e7c2b */ /* 0x000fe2000800000e */
[----:B------:R-:W-:Y:S01]  /*1400*/  UMOV UR8, 0x9f02676f ;  /* 0x9f02676f00087882 */ /* 0x000fe20000000000 */
[----:B------:R-:W-:Y:S01]  /*1410*/  UMOV UR9, 0x3ef3b266 ;  /* 0x3ef3b26600097882 */ /* 0x000fe20000000000 */
[----:B------:R-:W-:Y:S01]  /*1420*/  LOP3.LUT R10, R3, 0x80000000, RZ, 0x3c, !PT ;  /* 0x80000000030a7812 */ /* 0x000fe200078e3cff */
[----:B------:R-:W-:-:S04]  /*1430*/  IMAD.MOV.U32 R11, RZ, RZ, 0x43300000 ;  /* 0x43300000ff0b7424 */ /* 0x000fc800078e00ff */
        /* <DEDUP_REMOVED lines=14> */
[----:B------:R-:W-:Y:S02]  /*1520*/  UMOV UR9, 0x43300000 ;  /* 0x4330000000097882 */ /* 0x000fe40000000000 */
[----:B------:R-:W-:Y:S01]  /*1530*/  DADD R14, R10, -UR8 ;  /* 0x800000080a0e7e29 */ /* 0x000fe20008000000 */
[----:B------:R-:W-:Y:S01]  /*1540*/  UMOV UR8, 0x55555554 ;  /* 0x5555555400087882 */ /* 0x000fe20000000000 */
[----:B------:R-:W-:Y:S02]  /*1550*/  UMOV UR9, 0x3fb55555 ;  /* 0x3fb5555500097882 */ /* 0x000fe40000000000 */
[----:B------:R-:W-:Y:S01]  /*1560*/  DFMA R26, R12, R26, UR8 ;  /* 0x000000080c1a7e2b */ /* 0x000fe2000800001a */
[----:B------:R-:W-:Y:S01]  /*1570*/  UMOV UR8, 0xfefa39ef ;  /* 0xfefa39ef00087882 */ /* 0x000fe20000000000 */
[----:B------:R-:W-:-:S02]  /*1580*/  UMOV UR9, 0x3fe62e42 ;  /* 0x3fe62e4200097882 */ /* 0x000fc40000000000 */
[----:B------:R-:W-:-:S04]  /*1590*/  DFMA R10, R14, UR8, R6 ;  /* 0x000000080e0a7c2b */ /* 0x000fc80008000006 */
[----:B------:R-:W-:-:S04]  /*15a0*/  DMUL R26, R12, R26 ;  /* 0x0000001a0c1a7228 */ /* 0x000fc80000000000 */
[----:B------:R-:W-:Y:S01]  /*15b0*/  DFMA R12, R14, -UR8, R10 ;  /* 0x800000080e0c7c2b */ /* 0x000fe2000800000a */
[----:B------:R-:W-:Y:S01]  /*15c0*/  UMOV UR8, 0x3b39803f ;  /* 0x3b39803f00087882 */ /* 0x000fe20000000000 */
[----:B------:R-:W-:Y:S02]  /*15d0*/  UMOV UR9, 0x3c7abc9e ;  /* 0x3c7abc9e00097882 */ /* 0x000fe40000000000 */
[----:B------:R-:W-:-:S04]  /*15e0*/  DFMA R16, R6, R26, R16 ;  /* 0x0000001a0610722b */ /* 0x000fc80000000010 */
[----:B------:R-:W-:-:S08]  /*15f0*/  DADD R12, -R6, R12 ;  /* 0x00000000060c7229 */ /* 0x000fd0000000010c */
[----:B------:R-:W-:-:S08]  /*1600*/  DADD R12, R16, -R12 ;  /* 0x00000000100c7229 */ /* 0x000fd0000000080c */
[----:B------:R-:W-:-:S08]  /*1610*/  DFMA R12, R14, UR8, R12 ;  /* 0x000000080e0c7c2b */ /* 0x000fd0000800000c */
[----:B------:R-:W-:Y:S01]  /*1620*/  DADD R6, R10, R12 ;  /* 0x000000000a067229 */ /* 0x000fe2000000000c */
[----:B------:R-:W-:Y:S10]  /*1630*/  BRA `(.L_x_130) ;  /* 0x0000000000187947 */ /* 0x000ff40003800000 */
.L_x_129:
[----:B------:R-:W-:Y:S01]  /*1640*/  IMAD.MOV.U32 R10, RZ, RZ, 0x0 ;  /* 0x00000000ff0a7424 */ /* 0x000fe200078e00ff */
[----:B------:R-:W-:Y:S01]  /*1650*/  LOP3.LUT P0, RZ, R7, 0x7fffffff, RZ, 0xc0, !PT ;  /* 0x7fffffff07ff7812 */ /* 0x000fe2000780c0ff */
[----:B------:R-:W-:-:S06]  /*1660*/  IMAD.MOV.U32 R11, RZ, RZ, 0x7ff00000 ;  /* 0x7ff00000ff0b7424 */ /* 0x000fcc00078e00ff */
[----:B------:R-:W-:-:S10]  /*1670*/  DFMA R10, R6, R10, +INF ;  /* 0x7ff00000060a742b */ /* 0x000fd4000000000a */
[----:B------:R-:W-:Y:S02]  /*1680*/  FSEL R6, R10, RZ, P0 ;  /* 0x000000ff0a067208 */ /* 0x000fe40000000000 */
[----:B------:R-:W-:-:S07]  /*1690*/  FSEL R7, R11, -QNAN , P0 ;  /* 0xfff000000b077808 */ /* 0x000fce0000000000 */
.L_x_130:
[----:B------:R-:W-:Y:S05]  /*16a0*/  BSYNC.RECONVERGENT B0 ;  /* 0x0000000000007941 */ /* 0x000fea0003800200 */
.L_x_128:
[----:B------:R-:W-:Y:S01]  /*16b0*/  ISETP.GT.AND P0, PT, R5, 0xfffff, PT ;  /* 0x000fffff0500780c */ /* 0x000fe20003f04270 */
[----:B------:R-:W-:-:S12]  /*16c0*/  BSSY.RECONVERGENT B0, `(.L_x_131) ;  /* 0x000004d000007945 */ /* 0x000fd80003800200 */
[----:B------:R-:W-:-:S10]  /*16d0*/  @!P0 DMUL R8, R8, 1.80143985094819840000e+16 ;  /* 0x4350000008088828 */ /* 0x000fd40000000000 */
[----:B------:R-:W-:Y:S02]  /*16e0*/  @!P0 IMAD.MOV.U32 R5, RZ, RZ, R9 ;  /* 0x000000ffff058224 */ /* 0x000fe400078e0009 */
[----:B------:R-:W-:-:S03]  /*16f0*/  @!P0 IMAD.MOV.U32 R2, RZ, RZ, R8 ;  /* 0x000000ffff028224 */ /* 0x000fc600078e0008 */
[----:B------:R-:W-:-:S04]  /*1700*/  IADD3 R0, PT, PT, R5, -0x1, RZ ;  /* 0xffffffff05007810 */ /* 0x000fc80007ffe0ff */
[----:B------:R-:W-:Y:S01]  /*1710*/  ISETP.GT.U32.AND P1, PT, R0, 0x7feffffe, PT ;  /* 0x7feffffe0000780c */ /* 0x000fe20003f24070 */
[----:B------:R-:W-:Y:S02]  /*1720*/  IMAD.MOV.U32 R0, RZ, RZ, -0x3ff ;  /* 0xfffffc01ff007424 */ /* 0x000fe400078e00ff */
[----:B------:R-:W-:-:S10]  /*1730*/  @!P0 IMAD.MOV.U32 R0, RZ, RZ, -0x435 ;  /* 0xfffffbcbff008424 */ /* 0x000fd400078e00ff */
[----:B------:R-:W-:Y:S05]  /*1740*/  @P1 BRA `(.L_x_132) ;  /* 0x0000000000f81947 */ /* 0x000fea0003800000 */
[----:B------:R-:W-:Y:S01]  /*1750*/  LOP3.LUT R3, R5, 0xfffff, RZ, 0xc0, !PT ;  /* 0x000fffff05037812 */ /* 0x000fe200078ec0ff */
[----:B------:R-:W-:Y:S01]  /*1760*/  IMAD.MOV.U32 R16, RZ, RZ, -0x748574fc ;  /* 0x8b7a8b04ff107424 */ /* 0x000fe200078e00ff */
[----:B------:R-:W-:Y:S01]  /*1770*/  MOV R8, RZ ;  /* 0x000000ff00087202 */ /* 0x000fe20000000f00 */
[----:B------:R-:W-:Y:S01]  /*1780*/  IMAD.MOV.U32 R17, RZ, RZ, 0x3ed0ee25 ;  /* 0x3ed0ee25ff117424 */ /* 0x000fe200078e00ff */
[----:B------:R-:W-:Y:S01]  /*1790*/  LOP3.LUT R3, R3, 0x3ff00000, RZ, 0xfc, !PT ;  /* 0x3ff0000003037812 */ /* 0x000fe200078efcff */
[----:B------:R-:W-:Y:S01]  /*17a0*/  UMOV UR8, 0x3ae80f1e ;  /* 0x3ae80f1e00087882 */ /* 0x000fe20000000000 */
        /* <DEDUP_REMOVED lines=14> */
[----:B------:R-:W-:-:S08]  /*1890*/  DMUL R12, R10, R10 ;  /* 0x0000000a0a0c7228 */ /* 0x000fd00000000000 */
        /* <DEDUP_REMOVED lines=8> */
[----:B------:R-:W-:Y:S01]  /*1920*/  DADD R14, R2, -R10 ;  /* 0x00000000020e7229 */ /* 0x000fe2000000080a */
[----:B------:R-:W-:-:S05]  /*1930*/  UMOV UR9, 0x3f3c71c7 ;  /* 0x3f3c71c700097882 */ /* 0x000fca0000000000 */
[----:B------:R-:W-:Y:S01]  /*1940*/  DFMA R16, R12, R16, UR8 ;  /* 0x000000080c107e2b */ /* 0x000fe20008000010 */
[----:B------:R-:W-:Y:S01]  /*1950*/  UMOV UR8, 0x923be72d ;  /* 0x923be72d00087882 */ /* 0x000fe20000000000 */
[----:B------:R-:W-:Y:S01]  /*1960*/  DADD R14, R14, R14 ;  /* 0x000000000e0e7229 */ /* 0x000fe2000000000e */
[----:B------:R-:W-:-:S05]  /*1970*/  UMOV UR9, 0x3f624924 ;  /* 0x3f62492400097882 */ /* 0x000fca0000000000 */
[----:B------:R-:W-:Y:S01]  /*1980*/  DFMA R16, R12, R16, UR8 ;  /* 0x000000080c107e2b */ /* 0x000fe20008000010 */
[----:B------:R-:W-:Y:S01]  /*1990*/  UMOV UR8, 0x9999a3c4 ;  /* 0x9999a3c400087882 */ /* 0x000fe20000000000 */
[----:B------:R-:W-:Y:S01]  /*19a0*/  DFMA R14, R2, -R10, R14 ;  /* 0x8000000a020e722b */ /* 0x000fe2000000000e */
[----:B------:R-:W-:Y:S01]  /*19b0*/  UMOV UR9, 0x3f899999 ;  /* 0x3f89999900097882 */ /* 0x000fe20000000000 */
[----:B------:R-:W-:Y:S01]  /*19c0*/  LOP3.LUT R2, R0, 0x80000000, RZ, 0x3c, !PT ;  /* 0x8000000000027812 */ /* 0x000fe200078e3cff */
[----:B------:R-:W-:-:S03]  /*19d0*/  IMAD.MOV.U32 R3, RZ, RZ, 0x43300000 ;  /* 0x43300000ff037424 */ /* 0x000fc600078e00ff */
[----:B------:R-:W-:Y:S01]  /*19e0*/  DFMA R16, R12, R16, UR8 ;  /* 0x000000080c107e2b */ /* 0x000fe20008000010 */
[----:B------:R-:W-:Y:S01]  /*19f0*/  UMOV UR8, 0x80000000 ;  /* 0x8000000000087882 */ /* 0x000fe20000000000 */
[----:B------:R-:W-:Y:S01]  /*1a00*/  UMOV UR9, 0x43300000 ;  /* 0x4330000000097882 */ /* 0x000fe20000000000 */
[----:B------:R-:W-:Y:S02]  /*1a10*/  DMUL R14, R8, R14 ;  /* 0x0000000e080e7228 */ /* 0x000fe40000000000 */
        /* <DEDUP_REMOVED lines=17> */
.L_x_132:
[----:B------:R-:W-:Y:S01]  /*1b30*/  IMAD.MOV.U32 R2, RZ, RZ, 0x0 ;  /* 0x00000000ff027424 */ /* 0x000fe200078e00ff */
[----:B------:R-:W-:Y:S02]  /*1b40*/  MOV R3, 0x7ff00000 ;  /* 0x7ff0000000037802 */ /* 0x000fe40000000f00 */
[----:B------:R-:W-:-:S04]  /*1b50*/  LOP3.LUT P0, RZ, R9, 0x7fffffff, RZ, 0xc0, !PT ;  /* 0x7fffffff09ff7812 */ /* 0x000fc8000780c0ff */
[----:B------:R-:W-:-:S10]  /*1b60*/  DFMA R2, R8, R2, +INF ;  /* 0x7ff000000802742b */ /* 0x000fd40000000002 */
[----:B------:R-:W-:Y:S02]  /*1b70*/  FSEL R16, R2, RZ, P0 ;  /* 0x000000ff02107208 */ /* 0x000fe40000000000 */
[----:B------:R-:W-:-:S07]  /*1b80*/  FSEL R17, R3, -QNAN , P0 ;  /* 0xfff0000003117808 */ /* 0x000fce0000000000 */
.L_x_133:
[----:B------:R-:W-:Y:S05]  /*1b90*/  BSYNC.RECONVERGENT B0 ;  /* 0x0000000000007941 */ /* 0x000fea0003800200 */
.L_x_131:
[----:B------:R-:W0:Y:S01]  /*1ba0*/  MUFU.RCP64H R3, R23 ;  /* 0x0000001700037308 */ /* 0x000e220000001800 */
[----:B------:R-:W-:Y:S01]  /*1bb0*/  IMAD.MOV.U32 R2, RZ, RZ, 0x1 ;  /* 0x00000001ff027424 */ /* 0x000fe200078e00ff */
[----:B------:R-:W-:Y:S01]  /*1bc0*/  DADD R16, -R16, R6 ;  /* 0x0000000010107229 */ /* 0x000fe20000000106 */
[----:B------:R-:W-:Y:S09]  /*1bd0*/  BSSY.RECONVERGENT B0, `(.L_x_134) ;  /* 0x0000011000007945 */ /* 0x000ff20003800200 */
        /* <DEDUP_REMOVED lines=14> */
[----:B------:R-:W-:-:S07]  /*1cc0*/  IMAD.MOV.U32 R13, RZ, RZ, R23 ;  /* 0x000000ffff0d7224 */ /* 0x000fce00078e0017 */
[----:B------:R-:W-:Y:S05]  /*1cd0*/  CALL.REL.NOINC `($__internal_8_$__cuda_sm20_div_rn_f64_full) ;  /* 0x0000002000d07944 */ /* 0x000fea0003c00000 */
.L_x_135:
[----:B------:R-:W-:Y:S05]  /*1ce0*/  BSYNC.RECONVERGENT B0 ;  /* 0x0000000000007941 */ /* 0x000fea0003800200 */
.L_x_134:
[----:B------:R-:W0:Y:S01]  /*1cf0*/  MUFU.RCP64H R3, R23 ;  /* 0x0000001700037308 */ /* 0x000e220000001800 */
[----:B------:R-:W-:Y:S01]  /*1d00*/  IMAD.MOV.U32 R2, RZ, RZ, 0x1 ;  /* 0x00000001ff027424 */ /* 0x000fe200078e00ff */
[----:B------:R-:W-:Y:S01]  /*1d10*/  FSETP.GEU.AND P1, PT, |R7|, 6.5827683646048100446e-37, PT ;  /* 0x036000000700780b */ /* 0x000fe20003f2e200 */
[----:B------:R-:W-:Y:S04]  /*1d20*/  BSSY.RECONVERGENT B0, `(.L_x_136) ;  /* 0x0000014000007945 */ /* 0x000fe80003800200 */
        /* <DEDUP_REMOVED lines=16> */
[----:B------:R-:W-:Y:S05]  /*1e30*/  CALL.REL.NOINC `($__internal_8_$__cuda_sm20_div_rn_f64_full) ;  /* 0x0000002000787944 */ /* 0x000fea0003c00000 */
[----:B------:R-:W-:Y:S02]  /*1e40*/  IMAD.MOV.U32 R2, RZ, RZ, R6 ;  /* 0x000000ffff027224 */ /* 0x000fe400078e0006 */
[----:B------:R-:W-:-:S07]  /*1e50*/  IMAD.MOV.U32 R3, RZ, RZ, R7 ;  /* 0x000000ffff037224 */ /* 0x000fce00078e0007 */
.L_x_137:
[----:B------:R-:W-:Y:S05]  /*1e60*/  BSYNC.RECONVERGENT B0 ;  /* 0x0000000000007941 */ /* 0x000fea0003800200 */
.L_x_136:
[----:B------:R-:W-:Y:S01]  /*1e70*/  DMUL R12, R22, R22 ;  /* 0x00000016160c7228 */ /* 0x000fe20000000000 */
[----:B------:R-:W-:Y:S01]  /*1e80*/  IMAD.MOV.U32 R6, RZ, RZ, 0x1 ;  /* 0x00000001ff067424 */ /* 0x000fe200078e00ff */
[----:B------:R-:W-:Y:S01]  /*1e90*/  FSETP.GEU.AND P1, PT, |R19|, 6.5827683646048100446e-37, PT ;  /* 0x036000001300780b */ /* 0x000fe20003f2e200 */
[----:B------:R-:W-:Y:S03]  /*1ea0*/  BSSY.RECONVERGENT B0, `(.L_x_138) ;  /* 0x0000011000007945 */ /* 0x000fe60003800200 */
        /* <DEDUP_REMOVED lines=14> */
[----:B------:R-:W-:-:S07]  /*1f90*/  MOV R0, 0x1fb0 ;  /* 0x00001fb000007802 */ /* 0x000fce0000000f00 */
[----:B------:R-:W-:Y:S05]  /*1fa0*/  CALL.REL.NOINC `($__internal_8_$__cuda_sm20_div_rn_f64_full) ;  /* 0x00000020001c7944 */ /* 0x000fea0003c00000 */
.L_x_139:
[----:B------:R-:W-:Y:S05]  /*1fb0*/  BSYNC.RECONVERGENT B0 ;  /* 0x0000000000007941 */ /* 0x000fea0003800200 */
.L_x_138:
[----:B------:R-:W0:Y:S01]  /*1fc0*/  LDCU UR5, c[0x0][0x360] ;  /* 0x00006c00ff0577ac */ /* 0x000e220008000800 */
[----:B------:R-:W-:Y:S01]  /*1fd0*/  VIADD R0, R4, 0xffffffff ;  /* 0xffffffff04007836 */ /* 0x000fe20000000000 */
[----:B------:R-:W-:-:S08]  /*1fe0*/  DADD R2, R6, R2 ;  /* 0x0000000006027229 */ /* 0x000fd00000000002 */
[----:B------:R-:W-:Y:S01]  /*1ff0*/  DFMA R24, R20, R2, R24 ;  /* 0x000000021418722b */ /* 0x000fe20000000018 */
[----:B0-----:R-:W-:-:S06]  /*2000*/  UIADD3 UR4, UPT, UPT, UR5, UR4, URZ ;  /* 0x0000000405047290 */ /* 0x001fcc000fffe0ff */
[----:B------:R-:W-:-:S13]  /*2010*/  ISETP.LE.AND P0, PT, R0, UR4, PT ;  /* 0x0000000400007c0c */ /* 0x000fda000bf03270 */
[----:B------:R-:W-:Y:S05]  /*2020*/  @!P0 BRA `(.L_x_140) ;  /* 0xffffffe000248947 */ /* 0x000fea000383ffff */
.L_x_118:
[----:B------:R-:W0:Y:S02]  /*2030*/  LDC.64 R6, c[0x0][0x380] ;  /* 0x0000e000ff067b82 */ /* 0x000e240000000a00 */
[----:B0-----:R-:W2:Y:S04]  /*2040*/  LDG.E.64 R2, desc[UR6][R6.64+0x8] ;  /* 0x0000080606027981 */ /* 0x001ea8000c1e1b00 */
[----:B------:R0:W5:Y:S01]  /*2050*/  LDG.E.64 R20, desc[UR6][R6.64] ;  /* 0x0000000606147981 */ /* 0x000162000c1e1b00 */
[----:B--2---:R-:W-:-:S10]  /*2060*/  DADD R2, -RZ, |R2| ;  /* 0x00000000ff027229 */ /* 0x004fd40000000502 */
[----:B------:R-:W-:Y:S01]  /*2070*/  ISETP.GT.AND P0, PT, R3, 0xfffff, PT ;  /* 0x000fffff0300780c */ /* 0x000fe20003f04270 */
[----:B------:R-:W-:Y:S02]  /*2080*/  IMAD.MOV.U32 R8, RZ, RZ, R2 ;  /* 0x000000ffff087224 */ /* 0x000fe400078e0002 */
[----:B------:R-:W-:-:S10]  /*2090*/  IMAD.MOV.U32 R9, RZ, RZ, R3 ;  /* 0x000000ffff097224 */ /* 0x000fd400078e0003 */
[----:B------:R-:W-:-:S10]  /*20a0*/  @!P0 DMUL R8, R8, 1.80143985094819840000e+16 ;  /* 0x4350000008088828 */ /* 0x000fd40000000000 */
[----:B------:R-:W-:Y:S02]  /*20b0*/  @!P0 IMAD.MOV.U32 R3, RZ, RZ, R9 ;  /* 0x000000ffff038224 */ /* 0x000fe400078e0009 */
[----:B------:R-:W-:-:S03]  /*20c0*/  @!P0 IMAD.MOV.U32 R2, RZ, RZ, R8 ;  /* 0x000000ffff028224 */ /* 0x000fc600078e0008 */
[----:B------:R-:W-:-:S04]  /*20d0*/  IADD3 R0, PT, PT, R3, -0x1, RZ ;  /* 0xffffffff03007810 */ /* 0x000fc80007ffe0ff */
[----:B------:R-:W-:Y:S01]  /*20e0*/  ISETP.GT.U32.AND P1, PT, R0, 0x7feffffe, PT ;  /* 0x7feffffe0000780c */ /* 0x000fe20003f24070 */
[----:B------:R-:W-:Y:S02]  /*20f0*/  IMAD.MOV.U32 R0, RZ, RZ, -0x3ff ;  /* 0xfffffc01ff007424 */ /* 0x000fe400078e00ff */
[----:B------:R-:W-:-:S10]  /*2100*/  @!P0 IMAD.MOV.U32 R0, RZ, RZ, -0x435 ;  /* 0xfffffbcbff008424 */ /* 0x000fd400078e00ff */
[----:B0-----:R-:W-:Y:S05]  /*2110*/  @P1 BRA `(.L_x_141) ;  /* 0x0000000400041947 */ /* 0x001fea0003800000 */
[----:B------:R-:W-:Y:S01]  /*2120*/  LOP3.LUT R5, R3, 0xfffff, RZ, 0xc0, !PT ;  /* 0x000fffff03057812 */ /* 0x000fe200078ec0ff */
[----:B------:R-:W-:Y:S01]  /*2130*/  IMAD.MOV.U32 R6, RZ, RZ, R2 ;  /* 0x000000ffff067224 */ /* 0x000fe200078e0002 */
[----:B------:R-:W-:Y:S01]  /*2140*/  UMOV UR4, 0x3ae80f1e ;  /* 0x3ae80f1e00047882 */ /* 0x000fe20000000000 */
[----:B------:R-:W-:Y:S01]  /*2150*/  IMAD.MOV.U32 R8, RZ, RZ, RZ ;  /* 0x000000ffff087224 */ /* 0x000fe200078e00ff */
[----:B------:R-:W-:Y:S01]  /*2160*/  LOP3.LUT R7, R5, 0x3ff00000, RZ, 0xfc, !PT ;  /* 0x3ff0000005077812 */ /* 0x000fe200078efcff */
[----:B------:R-:W-:Y:S01]  /*2170*/  IMAD.MOV.U32 R16, RZ, RZ, -0x748574fc ;  /* 0x8b7a8b04ff107424 */ /* 0x000fe200078e00ff */
[----:B------:R-:W-:Y:S01]  /*2180*/  UMOV UR5, 0x3eb1380b ;  /* 0x3eb1380b00057882 */ /* 0x000fe20000000000 */
[----:B------:R-:W-:Y:S01]  /*2190*/  IMAD.MOV.U32 R17, RZ, RZ, 0x3ed0ee25 ;  /* 0x3ed0ee25ff117424 */ /* 0x000fe200078e00ff */
[----:B------:R-:W-:Y:S01]  /*21a0*/  ISETP.GE.U32.AND P0, PT, R7, 0x3ff6a09f, PT ;  /* 0x3ff6a09f0700780c */ /* 0x000fe20003f06070 */
[----:B------:R-:W-:Y:S01]  /*21b0*/  IMAD.MOV.U32 R19, RZ, RZ, 0x43300000 ;  /* 0x43300000ff137424 */ /* 0x000fe200078e00ff */
[----:B------:R-:W-:Y:S01]  /*21c0*/  LEA.HI R0, R3, R0, RZ, 0xc ;  /* 0x0000000003007211 */ /* 0x000fe200078f60ff */
[----:B------:R-:W-:Y:S01]  /*21d0*/  UMOV UR8, 0x80000000 ;  /* 0x8000000000087882 */ /* 0x000fe20000000000 */
[----:B------:R-:W-:-:S09]  /*21e0*/  UMOV UR9, 0x43300000 ;  /* 0x4330000000097882 */ /* 0x000fd20000000000 */
[----:B------:R-:W-:Y:S02]  /*21f0*/  @P0 VIADD R5, R7, 0xfff00000 ;  /* 0xfff0000007050836 */ /* 0x000fe40000000000 */
[----:B------:R-:W-:-:S03]  /*2200*/  @P0 VIADD R0, R0, 0x1 ;  /* 0x0000000100000836 */ /* 0x000fc60000000000 */
[----:B------:R-:W-:Y:S02]  /*2210*/  @P0 MOV R7, R5 ;  /* 0x0000000500070202 */ /* 0x000fe40000000f00 */
[----:B------:R-:W-:-:S04]  /*2220*/  LOP3.LUT R18, R0, 0x80000000, RZ, 0x3c, !PT ;  /* 0x8000000000127812 */ /* 0x000fc800078e3cff */
        /* <DEDUP_REMOVED lines=8> */
[----:B------:R-:W-:Y:S02]  /*22b0*/  DMUL R12, R10, R10 ;  /* 0x0000000a0a0c7228 */ /* 0x000fe40000000000 */
[----:B------:R-:W-:-:S06]  /*22c0*/  DADD R2, R6, -R10 ;  /* 0x0000000006027229 */ /* 0x000fcc000000080a */
[----:B------:R-:W-:Y:S01]  /*22d0*/  DFMA R14, R12, UR4, R16 ;  /* 0x000000040c0e7c2b */ /* 0x000fe20008000010 */
[----:B------:R-:W-:Y:S01]  /*22e0*/  UMOV UR4, 0x9f02676f ;  /* 0x9f02676f00047882 */ /* 0x000fe20000000000 */
[----:B------:R-:W-:Y:S01]  /*22f0*/  UMOV UR5, 0x3ef3b266 ;  /* 0x3ef3b26600057882 */ /* 0x000fe20000000000 */
[----:B------:R-:W-:Y:S02]  /*2300*/  DADD R16, R2, R2 ;  /* 0x0000000002107229 */ /* 0x000fe40000000002 */
[----:B------:R-:W-:Y:S01]  /*2310*/  DADD R2, R18, -UR8 ;  /* 0x8000000812027e29 */ /* 0x000fe20008000000 */
[----:B------:R-:W-:Y:S01]  /*2320*/  UMOV UR8, 0xfefa39ef ;  /* 0xfefa39ef00087882 */ /* 0x000fe20000000000 */
[----:B------:R-:W-:Y:S01]  /*2330*/  UMOV UR9, 0x3fe62e42 ;  /* 0x3fe62e4200097882 */ /* 0x000fe20000000000 */
[----:B------:R-:W-:Y:S01]  /*2340*/  DFMA R14, R12, R14, UR4 ;  /* 0x000000040c0e7e2b */ /* 0x000fe2000800000e */
[----:B------:R-:W-:Y:S01]  /*2350*/  UMOV UR4, 0xa9ab0956 ;  /* 0xa9ab095600047882 */ /* 0x000fe20000000000 */
[----:B------:R-:W-:Y:S01]  /*2360*/  UMOV UR5, 0x3f1745cb ;  /* 0x3f1745cb00057882 */ /* 0x000fe20000000000 */
[----:B------:R-:W-:-:S02]  /*2370*/  DFMA R16, R6, -R10, R16 ;  /* 0x8000000a0610722b */ /* 0x000fc40000000010 */
[----:B------:R-:W-:-:S03]  /*2380*/  DFMA R6, R2, UR8, R10 ;  /* 0x0000000802067c2b */ /* 0x000fc6000800000a */
[----:B------:R-:W-:Y:S01]  /*2390*/  DFMA R14, R12, R14, UR4 ;  /* 0x000000040c0e7e2b */ /* 0x000fe2000800000e */
[----:B------:R-:W-:Y:S01]  /*23a0*/  UMOV UR4, 0x2d1b5154 ;  /* 0x2d1b515400047882 */ /* 0x000fe20000000000 */
[----:B------:R-:W-:Y:S01]  /*23b0*/  UMOV UR5, 0x3f3c71c7 ;  /* 0x3f3c71c700057882 */ /* 0x000fe20000000000 */
[----:B------:R-:W-:-:S05]  /*23c0*/  DMUL R16, R8, R16 ;  /* 0x0000001008107228 */ /* 0x000fca0000000000 */
        /* <DEDUP_REMOVED lines=12> */
[----:B------:R-:W-:Y:S01]  /*2490*/  DFMA R18, R2, -UR4, R6 ;  /* 0x8000000402127c2b */ /* 0x000fe20008000006 */
[----:B------:R-:W-:Y:S01]  /*24a0*/  UMOV UR4, 0x3b39803f ;  /* 0x3b39803f00047882 */ /* 0x000fe20000000000 */
[----:B------:R-:W-:Y:S02]  /*24b0*/  UMOV UR5, 0x3c7abc9e ;  /* 0x3c7abc9e00057882 */ /* 0x000fe40000000000 */
[----:B------:R-:W-:-:S04]  /*24c0*/  DMUL R14, R12, R14 ;  /* 0x0000000e0c0e7228 */ /* 0x000fc80000000000 */
[----:B------:R-:W-:-:S04]  /*24d0*/  DADD R18, -R10, R18 ;  /* 0x000000000a127229 */ /* 0x000fc80000000112 */
[----:B------:R-:W-:-:S08]  /*24e0*/  DFMA R14, R10, R14, R16 ;  /* 0x0000000e0a0e722b */ /* 0x000fd00000000010 */
[----:B------:R-:W-:-:S08]  /*24f0*/  DADD R14, R14, -R18 ;  /* 0x000000000e0e7229 */ /* 0x000fd00000000812 */
[----:B------:R-:W-:-:S08]  /*2500*/  DFMA R14, R2, UR4, R14 ;  /* 0x00000004020e7c2b */ /* 0x000fd0000800000e */
[----:B------:R-:W-:Y:S01]  /*2510*/  DADD R6, R6, R14 ;  /* 0x0000000006067229 */ /* 0x000fe2000000000e */
[----:B------:R-:W-:Y:S10]  /*2520*/  BRA `(.L_x_142) ;  /* 0x0000000000187947 */ /* 0x000ff40003800000 */
.L_x_141:
[----:B------:R-:W-:Y:S01]  /*2530*/  MOV R2, 0x0 ;  /* 0x0000000000027802 */ /* 0x000fe20000000f00 */
[----:B------:R-:W-:Y:S01]  /*2540*/  IMAD.MOV.U32 R3, RZ, RZ, 0x7ff00000 ;  /* 0x7ff00000ff037424 */ /* 0x000fe200078e00ff */
[----:B------:R-:W-:-:S05]  /*2550*/  LOP3.LUT P0, RZ, R9, 0x7fffffff, RZ, 0xc0, !PT ;  /* 0x7fffffff09ff7812 */ /* 0x000fca000780c0ff */
[----:B------:R-:W-:-:S10]  /*2560*/  DFMA R2, R8, R2, +INF ;  /* 0x7ff000000802742b */ /* 0x000fd40000000002 */
[----:B------:R-:W-:Y:S02]  /*2570*/  FSEL R6, R2, RZ, P0 ;  /* 0x000000ff02067208 */ /* 0x000fe40000000000 */
[----:B------:R-:W-:-:S07]  /*2580*/  FSEL R7, R3, -QNAN , P0 ;  /* 0xfff0000003077808 */ /* 0x000fce0000000000 */
.L_x_142:
[----:B-----5:R-:W-:-:S10]  /*2590*/  DADD R2, -RZ, |R20| ;  /* 0x00000000ff027229 */ /* 0x020fd40000000514 */
[----:B------:R-:W-:Y:S01]  /*25a0*/  ISETP.GT.AND P0, PT, R3, 0xfffff, PT ;  /* 0x000fffff0300780c */ /* 0x000fe20003f04270 */
[----:B------:R-:W-:Y:S02]  /*25b0*/  IMAD.MOV.U32 R8, RZ, RZ, R2 ;  /* 0x000000ffff087224 */ /* 0x000fe400078e0002 */
[----:B------:R-:W-:-:S10]  /*25c0*/  IMAD.MOV.U32 R9, RZ, RZ, R3 ;  /* 0x000000ffff097224 */ /* 0x000fd400078e0003 */
[----:B------:R-:W-:-:S10]  /*25d0*/  @!P0 DMUL R8, R8, 1.80143985094819840000e+16 ;  /* 0x4350000008088828 */ /* 0x000fd40000000000 */
[----:B------:R-:W-:Y:S02]  /*25e0*/  @!P0 IMAD.MOV.U32 R3, RZ, RZ, R9 ;  /* 0x000000ffff038224 */ /* 0x000fe400078e0009 */
[----:B------:R-:W-:Y:S02]  /*25f0*/  @!P0 IMAD.MOV.U32 R2, RZ, RZ, R8 ;  /* 0x000000ffff028224 */ /* 0x000fe400078e0008 */
[----:B------:R-:W-:-:S05]  /*2600*/  VIADD R0, R3, 0xffffffff ;  /* 0xffffffff03007836 */ /* 0x000fca0000000000 */
[----:B------:R-:W-:Y:S02]  /*2610*/  ISETP.GT.U32.AND P1, PT, R0, 0x7feffffe, PT ;  /* 0x7feffffe0000780c */ /* 0x000fe40003f24070 */
[----:B------:R-:W-:Y:S01]  /*2620*/  MOV R0, 0xfffffc01 ;  /* 0xfffffc0100007802 */ /* 0x000fe20000000f00 */
[----:B------:R-:W-:-:S10]  /*2630*/  @!P0 IMAD.MOV.U32 R0, RZ, RZ, -0x435 ;  /* 0xfffffbcbff008424 */ /* 0x000fd400078e00ff */
[----:B------:R-:W-:Y:S05]  /*2640*/  @P1 BRA `(.L_x_143) ;  /* 0x0000000400041947 */ /* 0x000fea0003800000 */
        /* <DEDUP_REMOVED lines=9> */
[----:B------:R-:W-:Y:S01]  /*26e0*/  UMOV UR8, 0x80000000 ;  /* 0x8000000000087882 */ /* 0x000fe20000000000 */
[----:B------:R-:W-:Y:S01]  /*26f0*/  LEA.HI R0, R3, R0, RZ, 0xc ;  /* 0x0000000003007211 */ /* 0x000fe200078f60ff */
[----:B------:R-:W-:Y:S01]  /*2700*/  UMOV UR9, 0x43300000 ;  /* 0x4330000000097882 */ /* 0x000fe20000000000 */
[----:B------:R-:W-:-:S09]  /*2710*/  MOV R23, 0x43300000 ;  /* 0x4330000000177802 */ /* 0x000fd20000000f00 */
        /* <DEDUP_REMOVED lines=52> */
.L_x_143:
[----:B------:R-:W-:Y:S01]  /*2a60*/  IMAD.MOV.U32 R2, RZ, RZ, 0x0 ;  /* 0x00000000ff027424 */ /* 0x000fe200078e00ff */
[----:B------:R-:W-:Y:S01]  /*2a70*/  LOP3.LUT P0, RZ, R9, 0x7fffffff, RZ, 0xc0, !PT ;  /* 0x7fffffff09ff7812 */ /* 0x000fe2000780c0ff */
[----:B------:R-:W-:-:S06]  /*2a80*/  IMAD.MOV.U32 R3, RZ, RZ, 0x7ff00000 ;  /* 0x7ff00000ff037424 */ /* 0x000fcc00078e00ff */
[----:B------:R-:W-:-:S10]  /*2a90*/  DFMA R2, R8, R2, +INF ;  /* 0x7ff000000802742b */ /* 0x000fd40000000002 */
[----:B------:R-:W-:Y:S02]  /*2aa0*/  FSEL R8, R2, RZ, P0 ;  /* 0x000000ff02087208 */ /* 0x000fe40000000000 */
[----:B------:R-:W-:-:S07]  /*2ab0*/  FSEL R9, R3, -QNAN , P0 ;  /* 0xfff0000003097808 */ /* 0x000fce0000000000 */
.L_x_144:
[----:B------:R-:W0:Y:S02]  /*2ac0*/  LDC.64 R18, c[0x4][0x20] ;  /* 0x01000800ff127b82 */ /* 0x000e240000000a00 */
[----:B0-----:R-:W2:Y:S01]  /*2ad0*/  LDG.E.64 R18, desc[UR6][R18.64] ;  /* 0x0000000612127981 */ /* 0x001ea2000c1e1b00 */
[----:B------:R-:W-:Y:S01]  /*2ae0*/  IMAD.MOV.U32 R2, RZ, RZ, 0x1 ;  /* 0x00000001ff027424 */ /* 0x000fe200078e00ff */
[----:B------:R-:W-:-:S10]  /*2af0*/  DADD R16, -R8, R6 ;  /* 0x0000000008107229 */ /* 0x000fd40000000106 */
[----:B------:R-:W-:Y:S01]  /*2b00*/  FSETP.GEU.AND P1, PT, |R17|, 6.5827683646048100446e-37, PT ;  /* 0x036000001100780b */ /* 0x000fe20003f2e200 */
[----:B--2---:R-:W0:Y:S02]  /*2b10*/  MUFU.RCP64H R3, R19 ;  /* 0x0000001300037308 */ /* 0x004e240000001800 */
        /* <DEDUP_REMOVED lines=14> */
[----:B------:R-:W-:Y:S05]  /*2c00*/  CALL.REL.NOINC `($__internal_8_$__cuda_sm20_div_rn_f64_full) ;  /* 0x0000001400047944 */ /* 0x000fea0003c00000 */
[----:B------:R-:W-:Y:S02]  /*2c10*/  IMAD.MOV.U32 R8, RZ, RZ, R6 ;  /* 0x000000ffff087224 */ /* 0x000fe400078e0006 */
[----:B------:R-:W-:-:S07]  /*2c20*/  IMAD.MOV.U32 R9, RZ, RZ, R7 ;  /* 0x000000ffff097224 */ /* 0x000fce00078e0007 */
.L_x_145:
[----:B------:R-:W0:Y:S02]  /*2c30*/  LDC.64 R22, c[0x0][0x380] ;  /* 0x0000e000ff167b82 */ /* 0x000e240000000a00 */
[----:B0-----:R-:W-:-:S05]  /*2c40*/  IMAD.WIDE R22, R4, 0x8, R22 ;  /* 0x0000000804167825 */ /* 0x001fca00078e0216 */
[----:B------:R-:W2:Y:S01]  /*2c50*/  LDG.E.64 R10, desc[UR6][R22.64+-0x10] ;  /* 0xfffff006160a7981 */ /* 0x000ea2000c1e1b00 */
[----:B------:R-:W0:Y:S01]  /*2c60*/  MUFU.RCP64H R13, 2 ;  /* 0x40000000000d7908 */ /* 0x000e220000001800 */
[----:B------:R-:W-:Y:S01]  /*2c70*/  IMAD.MOV.U32 R6, RZ, RZ, 0x0 ;  /* 0x00000000ff067424 */ /* 0x000fe200078e00ff */
[----:B------:R-:W-:Y:S01]  /*2c80*/  MOV R12, RZ ;  /* 0x000000ff000c7202 */ /* 0x000fe20000000f00 */
[----:B------:R-:W-:Y:S01]  /*2c90*/  IMAD.MOV.U32 R7, RZ, RZ, 0x40000000 ;  /* 0x40000000ff077424 */ /* 0x000fe200078e00ff */
[----:B------:R-:W-:Y:S01]  /*2ca0*/  UMOV UR4, 0x3ae80f1e ;  /* 0x3ae80f1e00047882 */ /* 0x000fe20000000000 */
[----:B------:R-:W-:Y:S01]  /*2cb0*/  UMOV UR5, 0x3eb1380b ;  /* 0x3eb1380b00057882 */ /* 0x000fe20000000000 */
[----:B------:R1:W5:Y:S01]  /*2cc0*/  LDG.E.64 R2, desc[UR6][R22.64+-0x8] ;  /* 0xfffff80616027981 */ /* 0x000362000c1e1b00 */
[----:B------:R-:W-:Y:S01]  /*2cd0*/  UMOV UR8, 0x9f02676f ;  /* 0x9f02676f00087882 */ /* 0x000fe20000000000 */
        /* <DEDUP_REMOVED lines=9> */
[----:B0-----:R-:W-:Y:S01]  /*2d70*/  DFMA R6, R12, -R6, 1 ;  /* 0x3ff000000c06742b */ /* 0x001fe20000000806 */
[----:B------:R-:W-:Y:S01]  /*2d80*/  UMOV UR18, 0x55555554 ;  /* 0x5555555400127882 */ /* 0x000fe20000000000 */
[----:B------:R-:W-:Y:S01]  /*2d90*/  UMOV UR19, 0x3fb55555 ;  /* 0x3fb5555500137882 */ /* 0x000fe20000000000 */
[----:B------:R-:W-:Y:S01]  /*2da0*/  UMOV UR20, 0xfefa39ef ;  /* 0xfefa39ef00147882 */ /* 0x000fe20000000000 */
[----:B------:R-:W-:Y:S01]  /*2db0*/  UMOV UR21, 0x3fe62e42 ;  /* 0x3fe62e4200157882 */ /* 0x000fe20000000000 */
[----:B------:R-:W-:Y:S01]  /*2dc0*/  UMOV UR22, 0xfefa39ef ;  /* 0xfefa39ef00167882 */ /* 0x000fe20000000000 */
[----:B------:R-:W-:Y:S01]  /*2dd0*/  UMOV UR23, 0x3fe62e42 ;  /* 0x3fe62e4200177882 */ /* 0x000fe20000000000 */
[----:B------:R-:W-:Y:S01]  /*2de0*/  UMOV UR24, 0x3b39803f ;  /* 0x3b39803f00187882 */ /* 0x000fe20000000000 */
[----:B------:R-:W-:Y:S01]  /*2df0*/  DFMA R6, R6, R6, R6 ;  /* 0x000000060606722b */ /* 0x000fe20000000006 */
[----:B------:R-:W-:Y:S01]  /*2e00*/  UMOV UR25, 0x3c7abc9e ;  /* 0x3c7abc9e00197882 */ /* 0x000fe20000000000 */
[----:B------:R-:W-:-:S06]  /*2e10*/  DFMA R24, R20, R8, R24 ;  /* 0x000000081418722b */ /* 0x000fcc0000000018 */
[----:B------:R-:W-:Y:S01]  /*2e20*/  DFMA R12, R12, R6, R12 ;  /* 0x000000060c0c722b */ /* 0x000fe2000000000c */
[----:B------:R-:W-:Y:S02]  /*2e30*/  IMAD.MOV.U32 R6, RZ, RZ, -0x748574fc ;  /* 0x8b7a8b04ff067424 */ /* 0x000fe400078e00ff */
[----:B------:R-:W-:-:S05]  /*2e40*/  IMAD.MOV.U32 R7, RZ, RZ, 0x3ed0ee25 ;  /* 0x3ed0ee25ff077424 */ /* 0x000fca00078e00ff */
[----:B------:R-:W-:-:S08]  /*2e50*/  DMUL R16, RZ, R12 ;  /* 0x0000000cff107228 */ /* 0x000fd00000000000 */
[----:B------:R-:W-:-:S08]  /*2e60*/  DFMA R16, RZ, R12, R16 ;  /* 0x0000000cff10722b */ /* 0x000fd00000000010 */
[----:B------:R-:W-:Y:S02]  /*2e70*/  DMUL R14, R16, R16 ;  /* 0x00000010100e7228 */ /* 0x000fe40000000000 */
[----:B------:R-:W-:-:S06]  /*2e80*/  DADD R26, RZ, -R16 ;  /* 0x00000000ff1a7229 */ /* 0x000fcc0000000810 */
[----:B-1----:R-:W-:Y:S02]  /*2e90*/  DFMA R22, R14, UR4, R6 ;  /* 0x000000040e167c2b */ /* 0x002fe40008000006 */
[----:B------:R-:W-:-:S06]  /*2ea0*/  DADD R26, R26, R26 ;  /* 0x000000001a1a7229 */ /* 0x000fcc000000001a */
[----:B------:R-:W-:Y:S02]  /*2eb0*/  DFMA R22, R14, R22, UR8 ;  /* 0x000000080e167e2b */ /* 0x000fe40008000016 */
[----:B------:R-:W-:-:S06]  /*2ec0*/  DFMA R28, RZ, -R16, R26 ;  /* 0x80000010ff1c722b */ /* 0x000fcc000000001a */
[----:B------:R-:W-:-:S08]  /*2ed0*/  DFMA R22, R14, R22, UR10 ;  /* 0x0000000a0e167e2b */ /* 0x000fd00008000016 */
[----:B------:R-:W-:-:S08]  /*2ee0*/  DFMA R22, R14, R22, UR12 ;  /* 0x0000000c0e167e2b */ /* 0x000fd00008000016 */
[----:B------:R-:W-:-:S08]  /*2ef0*/  DFMA R22, R14, R22, UR14 ;  /* 0x0000000e0e167e2b */ /* 0x000fd00008000016 */
[----:B------:R-:W-:Y:S02]  /*2f00*/  DFMA R26, R14, R22, UR16 ;  /* 0x000000100e1a7e2b */ /* 0x000fe40008000016 */
[----:B------:R-:W-:Y:S02]  /*2f10*/  DMUL R22, R12, R28 ;  /* 0x0000001c0c167228 */ /* 0x000fe40000000000 */
[----:B------:R-:W-:-:S04]  /*2f20*/  DFMA R12, RZ, UR20, R16 ;  /* 0x00000014ff0c7c2b */ /* 0x000fc80008000010 */
[----:B------:R-:W-:-:S08]  /*2f30*/  DFMA R26, R14, R26, UR18 ;  /* 0x000000120e1a7e2b */ /* 0x000fd0000800001a */
[----:B------:R-:W-:Y:S02]  /*2f40*/  DMUL R26, R14, R26 ;  /* 0x0000001a0e1a7228 */ /* 0x000fe40000000000 */
[----:B------:R-:W-:-:S06]  /*2f50*/  DFMA R14, RZ, -UR22, R12 ;  /* 0x80000016ff0e7c2b */ /* 0x000fcc000800000c */
[C---:B------:R-:W-:Y:S02]  /*2f60*/  DFMA R22, R16.reuse, R26, R22 ;  /* 0x0000001a1016722b */ /* 0x040fe40000000016 */
[----:B------:R-:W-:-:S08]  /*2f70*/  DADD R16, -R16, R14 ;  /* 0x0000000010107229 */ /* 0x000fd0000000010e */
[----:B------:R-:W-:-:S08]  /*2f80*/  DADD R16, R22, -R16 ;  /* 0x0000000016107229 */ /* 0x000fd00000000810 */
[----:B------:R-:W-:-:S08]  /*2f90*/  DFMA R16, RZ, UR24, R16 ;  /* 0x00000018ff107c2b */ /* 0x000fd00008000010 */
[----:B------:R-:W-:Y:S02]  /*2fa0*/  DADD R8, R12, R16 ;  /* 0x000000000c087229 */ /* 0x000fe40000000010 */
[----:B--2---:R-:W-:-:S10]  /*2fb0*/  DADD R10, -RZ, |R10| ;  /* 0x00000000ff0a7229 */ /* 0x004fd4000000050a */
[----:B------:R-:W-:Y:S01]  /*2fc0*/  ISETP.GT.AND P0, PT, R11, 0xfffff, PT ;  /* 0x000fffff0b00780c */ /* 0x000fe20003f04270 */
[----:B------:R-:W-:Y:S01]  /*2fd0*/  IMAD.MOV.U32 R14, RZ, RZ, R10 ;  /* 0x000000ffff0e7224 */ /* 0x000fe200078e000a */
[----:B------:R-:W-:Y:S01]  /*2fe0*/  MOV R5, R11 ;  /* 0x0000000b00057202 */ /* 0x000fe20000000f00 */
[----:B------:R-:W-:-:S10]  /*2ff0*/  IMAD.MOV.U32 R15, RZ, RZ, R11 ;  /* 0x000000ffff0f7224 */ /* 0x000fd400078e000b */
[----:B------:R-:W-:-:S10]  /*3000*/  @!P0 DMUL R14, R14, 1.80143985094819840000e+16 ;  /* 0x435000000e0e8828 */ /* 0x000fd40000000000 */
[----:B------:R-:W-:Y:S01]  /*3010*/  @!P0 IMAD.MOV.U32 R5, RZ, RZ, R15 ;  /* 0x000000ffff058224 */ /* 0x000fe200078e000f */
[----:B------:R-:W-:-:S03]  /*3020*/  @!P0 MOV R10, R14 ;  /* 0x0000000e000a8202 */ /* 0x000fc60000000f00 */
[----:B------:R-:W-:-:S05]  /*3030*/  VIADD R0, R5, 0xffffffff ;  /* 0xffffffff05007836 */ /* 0x000fca0000000000 */
[----:B------:R-:W-:Y:S01]  /*3040*/  ISETP.GT.U32.AND P1, PT, R0, 0x7feffffe, PT ;  /* 0x7feffffe0000780c */ /* 0x000fe20003f24070 */
[----:B------:R-:W-:Y:S02]  /*3050*/  IMAD.MOV.U32 R0, RZ, RZ, -0x3ff ;  /* 0xfffffc01ff007424 */ /* 0x000fe400078e00ff */
[----:B------:R-:W-:-:S10]  /*3060*/  @!P0 IMAD.MOV.U32 R0, RZ, RZ, -0x435 ;  /* 0xfffffbcbff008424 */ /* 0x000fd400078e00ff */
[----:B------:R-:W-:Y:S05]  /*3070*/  @P1 BRA `(.L_x_146) ;  /* 0x0000000000a81947 */ /* 0x000fea0003800000 */
[C---:B------:R-:W-:Y:S01]  /*3080*/  LOP3.LUT R11, R5.reuse, 0xfffff, RZ, 0xc0, !PT ;  /* 0x000fffff050b7812 */ /* 0x040fe200078ec0ff */
[----:B------:R-:W-:Y:S01]  /*3090*/  IMAD.MOV.U32 R12, RZ, RZ, RZ ;  /* 0x000000ffff0c7224 */ /* 0x000fe200078e00ff */
[----:B------:R-:W-:Y:S01]  /*30a0*/  LEA.HI R0, R5, R0, RZ, 0xc ;  /* 0x0000000005007211 */ /* 0x000fe200078f60ff */
[----:B------:R-:W-:Y:S01]  /*30b0*/  UMOV UR26, 0x80000000 ;  /* 0x80000000001a7882 */ /* 0x000fe20000000000 */
[----:B------:R-:W-:Y:S01]  /*30c0*/  LOP3.LUT R11, R11, 0x3ff00000, RZ, 0xfc, !PT ;  /* 0x3ff000000b0b7812 */ /* 0x000fe200078efcff */
[----:B------:R-:W-:-:S03]  /*30d0*/  UMOV UR27, 0x43300000 ;  /* 0x43300000001b7882 */ /* 0x000fc60000000000 */
        /* <DEDUP_REMOVED lines=13> */
[----:B------:R-:W-:-:S08]  /*31b0*/  DFMA R22, R16, UR4, R6 ;  /* 0x0000000410167c2b */ /* 0x000fd00008000006 */
[----:B------:R-:W-:-:S08]  /*31c0*/  DFMA R22, R16, R22, UR8 ;  /* 0x0000000810167e2b */ /* 0x000fd00008000016 */
[----:B------:R-:W-:Y:S02]  /*31d0*/  DFMA R20, R16, R22, UR10 ;  /* 0x0000000a10147e2b */ /* 0x000fe40008000016 */
[----:B------:R-:W-:-:S06]  /*31e0*/  DADD R22, R10, -R14 ;  /* 0x000000000a167229 */ /* 0x000fcc000000080e */
[----:B------:R-:W-:Y:S02]  /*31f0*/  DFMA R20, R16, R20, UR12 ;  /* 0x0000000c10147e2b */ /* 0x000fe40008000014 */
[----:B------:R-:W-:-:S06]  /*3200*/  DADD R22, R22, R22 ;  /* 0x0000000016167229 */ /* 0x000fcc0000000016 */
[----:B------:R-:W-:Y:S01]  /*3210*/  DFMA R26, R16, R20, UR14 ;  /* 0x0000000e101a7e2b */ /* 0x000fe20008000014 */
[----:B------:R-:W-:Y:S01]  /*3220*/  LOP3.LUT R20, R0, 0x80000000, RZ, 0x3c, !PT ;  /* 0x8000000000147812 */ /* 0x000fe200078e3cff */
[----:B------:R-:W-:Y:S01]  /*3230*/  DFMA R22, R10, -R14, R22 ;  /* 0x8000000e0a16722b */ /* 0x000fe20000000016 */
[----:B------:R-:W-:-:S05]  /*3240*/  MOV R21, 0x43300000 ;  /* 0x4330000000157802 */ /* 0x000fca0000000f00 */
[----:B------:R-:W-:Y:S02]  /*3250*/  DFMA R26, R16, R26, UR16 ;  /* 0x00000010101a7e2b */ /* 0x000fe4000800001a */
[----:B------:R-:W-:Y:S02]  /*3260*/  DADD R20, R20, -UR26 ;  /* 0x8000001a14147e29 */ /* 0x000fe40008000000 */
[----:B------:R-:W-:-:S04]  /*3270*/  DMUL R12, R12, R22 ;  /* 0x000000160c0c7228 */ /* 0x000fc80000000000 */
[----:B------:R-:W-:Y:S02]  /*3280*/  DFMA R26, R16, R26, UR18 ;  /* 0x00000012101a7e2b */ /* 0x000fe4000800001a */
[----:B------:R-:W-:-:S06]  /*3290*/  DFMA R10, R20, UR20, R14 ;  /* 0x00000014140a7c2b */ /* 0x000fcc000800000e */
[----:B------:R-:W-:Y:S02]  /*32a0*/  DMUL R26, R16, R26 ;  /* 0x0000001a101a7228 */ /* 0x000fe40000000000 */
[----:B------:R-:W-:-:S06]  /*32b0*/  DFMA R16, R20, -UR22, R10 ;  /* 0x8000001614107c2b */ /* 0x000fcc000800000a */
[C---:B------:R-:W-:Y:S02]  /*32c0*/  DFMA R12, R14.reuse, R26, R12 ;  /* 0x0000001a0e0c722b */ /* 0x040fe4000000000c */
[----:B------:R-:W-:-:S08]  /*32d0*/  DADD R16, -R14, R16 ;  /* 0x000000000e107229 */ /* 0x000fd00000000110 */
[----:B------:R-:W-:-:S08]  /*32e0*/  DADD R12, R12, -R16 ;  /* 0x000000000c0c7229 */ /* 0x000fd00000000810 */
[----:B------:R-:W-:-:S08]  /*32f0*/  DFMA R12, R20, UR24, R12 ;  /* 0x00000018140c7c2b */ /* 0x000fd0000800000c */
[----:B------:R-:W-:Y:S01]  /*3300*/  DADD R12, R10, R12 ;  /* 0x000000000a0c7229 */ /* 0x000fe2000000000c */
[----:B------:R-:W-:Y:S10]  /*3310*/  BRA `(.L_x_147) ;  /* 0x0000000000187947 */ /* 0x000ff40003800000 */
.L_x_146:
[----:B------:R-:W-:Y:S01]  /*3320*/  IMAD.MOV.U32 R10, RZ, RZ, 0x0 ;  /* 0x00000000ff0a7424 */ /* 0x000fe200078e00ff */
[----:B------:R-:W-:Y:S01]  /*3330*/  LOP3.LUT P0, RZ, R15, 0x7fffffff, RZ, 0xc0, !PT ;  /* 0x7fffffff0fff7812 */ /* 0x000fe2000780c0ff */
[----:B------:R-:W-:-:S06]  /*3340*/  IMAD.MOV.U32 R11, RZ, RZ, 0x7ff00000 ;  /* 0x7ff00000ff0b7424 */ /* 0x000fcc00078e00ff */
[----:B------:R-:W-:-:S10]  /*3350*/  DFMA R10, R14, R10, +INF ;  /* 0x7ff000000e0a742b */ /* 0x000fd4000000000a */
[----:B------:R-:W-:Y:S02]  /*3360*/  FSEL R12, R10, RZ, P0 ;  /* 0x000000ff0a0c7208 */ /* 0x000fe40000000000 */
[----:B------:R-:W-:-:S07]  /*3370*/  FSEL R13, R11, -QNAN , P0 ;  /* 0xfff000000b0d7808 */ /* 0x000fce0000000000 */
.L_x_147:
[----:B-----5:R-:W-:Y:S01]  /*3380*/  DADD R10, -RZ, |R2| ;  /* 0x00000000ff0a7229 */ /* 0x020fe20000000502 */
[----:B------:R-:W-:-:S09]  /*3390*/  IMAD.MOV.U32 R16, RZ, RZ, -0x3ff ;  /* 0xfffffc01ff107424 */ /* 0x000fd200078e00ff */
[----:B------:R-:W-:Y:S01]  /*33a0*/  ISETP.GT.AND P0, PT, R11, 0xfffff, PT ;  /* 0x000fffff0b00780c */ /* 0x000fe20003f04270 */
[--C-:B------:R-:W-:Y:S01]  /*33b0*/  IMAD.MOV.U32 R14, RZ, RZ, R10.reuse ;  /* 0x000000ffff0e7224 */ /* 0x100fe200078e000a */
[-C--:B------:R-:W-:Y:S01]  /*33c0*/  MOV R17, R11.reuse ;  /* 0x0000000b00117202 */ /* 0x080fe20000000f00 */
[----:B------:R-:W-:Y:S01]  /*33d0*/  IMAD.MOV.U32 R15, RZ, RZ, R11 ;  /* 0x000000ffff0f7224 */ /* 0x000fe200078e000b */
        /* <DEDUP_REMOVED lines=13> */
[----:B------:R-:W-:Y:S01]  /*34b0*/  IMAD.MOV.U32 R17, RZ, RZ, 0x43300000 ;  /* 0x43300000ff117424 */ /* 0x000fe200078e00ff */
[----:B------:R-:W-:Y:S01]  /*34c0*/  LOP3.LUT R23, R14, 0x3ff00000, RZ, 0xfc, !PT ;  /* 0x3ff000000e177812 */ /* 0x000fe200078efcff */
[----:B------:R-:W-:Y:S01]  /*34d0*/  IMAD.MOV.U32 R14, RZ, RZ, RZ ;  /* 0x000000ffff0e7224 */ /* 0x000fe200078e00ff */
[----:B------:R-:W-:Y:S02]  /*34e0*/  UMOV UR27, 0x43300000 ;  /* 0x43300000001b7882 */ /* 0x000fe40000000000 */
[----:B------:R-:W-:-:S13]  /*34f0*/  ISETP.GE.U32.AND P0, PT, R23, 0x3ff6a09f, PT ;  /* 0x3ff6a09f1700780c */ /* 0x000fda0003f06070 */
[----:B------:R-:W-:Y:S02]  /*3500*/  @P0 VIADD R15, R23, 0xfff00000 ;  /* 0xfff00000170f0836 */ /* 0x000fe40000000000 */
[----:B------:R-:W-:-:S03]  /*3510*/  @P0 VIADD R16, R16, 0x1 ;  /* 0x0000000110100836 */ /* 0x000fc60000000000 */
[----:B------:R-:W-:Y:S02]  /*3520*/  @P0 MOV R23, R15 ;  /* 0x0000000f00170202 */ /* 0x000fe40000000f00 */
[----:B------:R-:W-:-:S04]  /*3530*/  LOP3.LUT R16, R16, 0x80000000, RZ, 0x3c, !PT ;  /* 0x8000000010107812 */ /* 0x000fc800078e3cff */
[C---:B------:R-:W-:Y:S02]  /*3540*/  DADD R28, R22.reuse, 1 ;  /* 0x3ff00000161c7429 */ /* 0x040fe40000000000 */
[----:B------:R-:W-:Y:S02]  /*3550*/  DADD R22, R22, -1 ;  /* 0xbff0000016167429 */ /* 0x000fe40000000000 */
[----:B------:R-:W-:Y:S02]  /*3560*/  DADD R16, R16, -UR26 ;  /* 0x8000001a10107e29 */ /* 0x000fe40008000000 */
        /* <DEDUP_REMOVED lines=11> */
[----:B------:R-:W-:-:S08]  /*3620*/  DFMA R26, R22, UR4, R6 ;  /* 0x00000004161a7c2b */ /* 0x000fd00008000006 */
[----:B------:R-:W-:-:S08]  /*3630*/  DFMA R26, R22, R26, UR8 ;  /* 0x00000008161a7e2b */ /* 0x000fd0000800001a */
[----:B------:R-:W-:-:S08]  /*3640*/  DFMA R26, R22, R26, UR10 ;  /* 0x0000000a161a7e2b */ /* 0x000fd0000800001a */
[----:B------:R-:W-:-:S08]  /*3650*/  DFMA R26, R22, R26, UR12 ;  /* 0x0000000c161a7e2b */ /* 0x000fd0000800001a */
[----:B------:R-:W-:-:S08]  /*3660*/  DFMA R26, R22, R26, UR14 ;  /* 0x0000000e161a7e2b */ /* 0x000fd0000800001a */
[----:B------:R-:W-:-:S08]  /*3670*/  DFMA R26, R22, R26, UR16 ;  /* 0x00000010161a7e2b */ /* 0x000fd0000800001a */
[----:B------:R-:W-:-:S08]  /*3680*/  DFMA R26, R22, R26, UR18 ;  /* 0x00000012161a7e2b */ /* 0x000fd0000800001a */
[----:B------:R-:W-:-:S08]  /*3690*/  DMUL R22, R22, R26 ;  /* 0x0000001a16167228 */ /* 0x000fd00000000000 */
[----:B------:R-:W-:Y:S02]  /*36a0*/  DFMA R20, R14, R22, R20 ;  /* 0x000000160e14722b */ /* 0x000fe40000000014 */
[----:B------:R-:W-:-:S08]  /*36b0*/  DFMA R22, R16, UR20, R14 ;  /* 0x0000001410167c2b */ /* 0x000fd0000800000e */
[----:B------:R-:W-:-:S08]  /*36c0*/  DFMA R26, R16, -UR22, R22 ;  /* 0x80000016101a7c2b */ /* 0x000fd00008000016 */
[----:B------:R-:W-:-:S08]  /*36d0*/  DADD R26, -R14, R26 ;  /* 0x000000000e1a7229 */ /* 0x000fd0000000011a */
[----:B------:R-:W-:-:S08]  /*36e0*/  DADD R20, R20, -R26 ;  /* 0x0000000014147229 */ /* 0x000fd0000000081a */
[----:B------:R-:W-:-:S08]  /*36f0*/  DFMA R20, R16, UR24, R20 ;  /* 0x0000001810147c2b */ /* 0x000fd00008000014 */
[----:B------:R-:W-:Y:S01]  /*3700*/  DADD R20, R22, R20 ;  /* 0x0000000016147229 */ /* 0x000fe20000000014 */
[----:B------:R-:W-:Y:S10]  /*3710*/  BRA `(.L_x_149) ;  /* 0x0000000000187947 */ /* 0x000ff40003800000 */
.L_x_148:
[----:B------:R-:W-:Y:S01]  /*3720*/  IMAD.MOV.U32 R16, RZ, RZ, 0x0 ;  /* 0x00000000ff107424 */ /* 0x000fe200078e00ff */
[----:B------:R-:W-:Y:S02]  /*3730*/  MOV R17, 0x7ff00000 ;  /* 0x7ff0000000117802 */ /* 0x000fe40000000f00 */
[----:B------:R-:W-:-:S04]  /*3740*/  LOP3.LUT P0, RZ, R15, 0x7fffffff, RZ, 0xc0, !PT ;  /* 0x7fffffff0fff7812 */ /* 0x000fc8000780c0ff */
[----:B------:R-:W-:-:S10]  /*3750*/  DFMA R16, R14, R16, +INF ;  /* 0x7ff000000e10742b */ /* 0x000fd40000000010 */
[----:B------:R-:W-:Y:S02]  /*3760*/  FSEL R20, R16, RZ, P0 ;  /* 0x000000ff10147208 */ /* 0x000fe40000000000 */
[----:B------:R-:W-:-:S07]  /*3770*/  FSEL R21, R17, -QNAN , P0 ;  /* 0xfff0000011157808 */ /* 0x000fce0000000000 */
.L_x_149:
[----:B------:R-:W-:Y:S01]  /*3780*/  ISETP.GT.AND P0, PT, R5, 0xfffff, PT ;  /* 0x000fffff0500780c */ /* 0x000fe20003f04270 */
[----:B------:R-:W-:Y:S01]  /*3790*/  DADD R20, R20, R20 ;  /* 0x0000000014147229 */ /* 0x000fe20000000014 */
[----:B------:R-:W-:Y:S01]  /*37a0*/  IMAD.MOV.U32 R22, RZ, RZ, -0x3ff ;  /* 0xfffffc01ff167424 */ /* 0x000fe200078e00ff */
[----:B------:R-:W-:Y:S01]  /*37b0*/  DADD R12, R8, R12 ;  /* 0x00000000080c7229 */ /* 0x000fe2000000000c */
[----:B------:R-:W-:-:S07]  /*37c0*/  VIADD R28, R4, 0xffffffff ;  /* 0xffffffff041c7836 */ /* 0x000fce0000000000 */
[----:B------:R-:W-:Y:S02]  /*37d0*/  DADD R20, -R20, R12 ;  /* 0x0000000014147229 */ /* 0x000fe4000000010c */
[----:B------:R-:W-:Y:S01]  /*37e0*/  @!P0 DMUL R10, R10, 1.80143985094819840000e+16 ;  /* 0x435000000a0a8828 */ /* 0x000fe20000000000 */
[----:B------:R-:W-:-:S09]  /*37f0*/  @!P0 MOV R22, 0xfffffbcb ;  /* 0xfffffbcb00168802 */ /* 0x000fd20000000f00 */
[----:B------:R-:W-:Y:S02]  /*3800*/  @!P0 IMAD.MOV.U32 R5, RZ, RZ, R11 ;  /* 0x000000ffff058224 */ /* 0x000fe400078e000b */
[----:B------:R-:W-:Y:S02]  /*3810*/  @!P0 IMAD.MOV.U32 R0, RZ, RZ, R10 ;  /* 0x000000ffff008224 */ /* 0x000fe400078e000a */
[----:B------:R-:W-:-:S05]  /*3820*/  VIADD R14, R5, 0xffffffff ;  /* 0xffffffff050e7836 */ /* 0x000fca0000000000 */
[----:B------:R-:W-:-:S13]  /*3830*/  ISETP.GT.U32.AND P1, PT, R14, 0x7feffffe, PT ;  /* 0x7feffffe0e00780c */ /* 0x000fda0003f24070 */
[----:B------:R-:W-:Y:S05]  /*3840*/  @P1 BRA `(.L_x_150) ;  /* 0x0000000000ac1947 */ /* 0x000fea0003800000 */
[C---:B------:R-:W-:Y:S01]  /*3850*/  LOP3.LUT R4, R5.reuse, 0xfffff, RZ, 0xc0, !PT ;  /* 0x000fffff05047812 */ /* 0x040fe200078ec0ff */
[----:B------:R-:W-:Y:S01]  /*3860*/  IMAD.MOV.U32 R16, RZ, RZ, R0 ;  /* 0x000000ffff107224 */ /* 0x000fe200078e0000 */
[----:B------:R-:W-:Y:S02]  /*3870*/  MOV R10, RZ ;  /* 0x000000ff000a7202 */ /* 0x000fe40000000f00 */
[----:B------:R-:W-:Y:S02]  /*3880*/  LOP3.LUT R17, R4, 0x3ff00000, RZ, 0xfc, !PT ;  /* 0x3ff0000004117812 */ /* 0x000fe400078efcff */
[----:B------:R-:W-:Y:S02]  /*3890*/  LEA.HI R5, R5, R22, RZ, 0xc ;  /* 0x0000001605057211 */ /* 0x000fe400078f60ff */
[----:B------:R-:W-:-:S13]  /*38a0*/  ISETP.GE.U32.AND P0, PT, R17, 0x3ff6a09f, PT ;  /* 0x3ff6a09f1100780c */ /* 0x000fda0003f06070 */
[----:B------:R-:W-:Y:S02]  /*38b0*/  @P0 VIADD R11, R17, 0xfff00000 ;  /* 0xfff00000110b0836 */ /* 0x000fe40000000000 */
[----:B------:R-:W-:Y:S02]  /*38c0*/  @P0 VIADD R5, R5, 0x1 ;  /* 0x0000000105050836 */ /* 0x000fe40000000000 */
[----:B------:R-:W-:-:S03]  /*38d0*/  @P0 IMAD.MOV.U32 R17, RZ, RZ, R11 ;  /* 0x000000ffff110224 */ /* 0x000fc600078e000b */
[----:B------:R-:W-:Y:S01]  /*38e0*/  LOP3.LUT R4, R5, 0x80000000, RZ, 0x3c, !PT ;  /* 0x8000000005047812 */ /* 0x000fe200078e3cff */
[----:B------:R-:W-:Y:S02]  /*38f0*/  IMAD.MOV.U32 R5, RZ, RZ, 0x43300000 ;  /* 0x43300000ff057424 */ /* 0x000fe400078e00ff */
        /* <DEDUP_REMOVED lines=12> */
[----:B------:R-:W-:Y:S02]  /*39c0*/  UMOV UR5, 0x43300000 ;  /* 0x4330000000057882 */ /* 0x000fe40000000000 */
[----:B------:R-:W-:-:S04]  /*39d0*/  DADD R4, R4, -UR4 ;  /* 0x8000000404047e29 */ /* 0x000fc80008000000 */
[----:B------:R-:W-:-:S08]  /*39e0*/  DFMA R6, R14, R6, UR8 ;  /* 0x000000080e067e2b */ /* 0x000fd00008000006 */
[----:B------:R-:W-:-:S08]  /*39f0*/  DFMA R6, R14, R6, UR10 ;  /* 0x0000000a0e067e2b */ /* 0x000fd00008000006 */
[----:B------:R-:W-:-:S08]  /*3a00*/  DFMA R6, R14, R6, UR12 ;  /* 0x0000000c0e067e2b */ /* 0x000fd00008000006 */
[----:B------:R-:W-:Y:S02]  /*3a10*/  DFMA R26, R14, R6, UR14 ;  /* 0x0000000e0e1a7e2b */ /* 0x000fe40008000006 */
[----:B------:R-:W-:-:S06]  /*3a20*/  DADD R6, R22, R22 ;  /* 0x0000000016067229 */ /* 0x000fcc0000000016 */
[----:B------:R-:W-:Y:S02]  /*3a30*/  DFMA R22, R14, R26, UR16 ;  /* 0x000000100e167e2b */ /* 0x000fe4000800001a */
[----:B------:R-:W-:Y:S02]  /*3a40*/  DFMA R16, R16, -R12, R6 ;  /* 0x8000000c1010722b */ /* 0x000fe40000000006 */
[----:B------:R-:W-:-:S04]  /*3a50*/  DFMA R6, R4, UR20, R12 ;  /* 0x0000001404067c2b */ /* 0x000fc8000800000c */
[----:B------:R-:W-:Y:S02]  /*3a60*/  DFMA R22, R14, R22, UR18 ;  /* 0x000000120e167e2b */ /* 0x000fe40008000016 */
[----:B------:R-:W-:-:S06]  /*3a70*/  DMUL R10, R10, R16 ;  /* 0x000000100a0a7228 */ /* 0x000fcc0000000000 */
        /* <DEDUP_REMOVED lines=8> */
.L_x_150:
[----:B------:R-:W-:Y:S01]  /*3b00*/  IMAD.MOV.U32 R4, RZ, RZ, 0x0 ;  /* 0x00000000ff047424 */ /* 0x000fe200078e00ff */
[----:B------:R-:W-:Y:S01]  /*3b10*/  LOP3.LUT P0, RZ, R11, 0x7fffffff, RZ, 0xc0, !PT ;  /* 0x7fffffff0bff7812 */ /* 0x000fe2000780c0ff */
[----:B------:R-:W-:-:S06]  /*3b20*/  IMAD.MOV.U32 R5, RZ, RZ, 0x7ff00000 ;  /* 0x7ff00000ff057424 */ /* 0x000fcc00078e00ff */
[----:B------:R-:W-:-:S10]  /*3b30*/  DFMA R4, R10, R4, +INF ;  /* 0x7ff000000a04742b */ /* 0x000fd40000000004 */
[----:B------:R-:W-:Y:S02]  /*3b40*/  FSEL R16, R4, RZ, P0 ;  /* 0x000000ff04107208 */ /* 0x000fe40000000000 */
[----:B------:R-:W-:-:S07]  /*3b50*/  FSEL R17, R5, -QNAN , P0 ;  /* 0xfff0000005117808 */ /* 0x000fce0000000000 */
.L_x_151:
[----:B------:R-:W0:Y:S01]  /*3b60*/  MUFU.RCP64H R5, R19 ;  /* 0x0000001300057308 */ /* 0x000e220000001800 */
[----:B------:R-:W-:Y:S01]  /*3b70*/  MOV R4, 0x1 ;  /* 0x0000000100047802 */ /* 0x000fe20000000f00 */
[----:B------:R-:W-:-:S06]  /*3b80*/  DADD R16, R8, -R16 ;  /* 0x0000000008107229 */ /* 0x000fcc0000000810 */
[----:B------:R-:W1:Y:S04]  /*3b90*/  I2F.F64 R28, R28 ;  /* 0x0000001c001c7312 */ /* 0x000e680000201c00 */
        /* <DEDUP_REMOVED lines=11> */
[----:B-1----:R-:W-:Y:S05]  /*3c50*/  @P0 BRA P1, `(.L_x_152) ;  /* 0x0000000000100947 */ /* 0x002fea0000800000 */
[----:B------:R-:W-:Y:S01]  /*3c60*/  IMAD.MOV.U32 R12, RZ, RZ, R18 ;  /* 0x000000ffff0c7224 */ /* 0x000fe200078e0012 */
[----:B------:R-:W-:Y:S01]  /*3c70*/  MOV R0, 0x3ca0 ;  /* 0x00003ca000007802 */ /* 0x000fe20000000f00 */
[----:B------:R-:W-:-:S07]  /*3c80*/  IMAD.MOV.U32 R13, RZ, RZ, R19 ;  /* 0x000000ffff0d7224 */ /* 0x000fce00078e0013 */
[----:B------:R-:W-:Y:S05]  /*3c90*/  CALL.REL.NOINC `($__internal_8_$__cuda_sm20_div_rn_f64_full) ;  /* 0x0000000000e07944 */ /* 0x000fea0003c00000 */
.L_x_152:
        /* <DEDUP_REMOVED lines=22> */
.L_x_154:
[----:B------:R-:W-:Y:S05]  /*3e00*/  BSYNC.RECONVERGENT B0 ;  /* 0x0000000000007941 */ /* 0x000fea0003800200 */
.L_x_153:
[----:B------:R-:W-:Y:S01]  /*3e10*/  DMUL R12, R18, R18 ;  /* 0x00000012120c7228 */ /* 0x000fe20000000000 */
[----:B------:R-:W-:Y:S01]  /*3e20*/  IMAD.MOV.U32 R4, RZ, RZ, 0x1 ;  /* 0x00000001ff047424 */ /* 0x000fe200078e00ff */
[----:B------:R-:W-:-:S04]  /*3e30*/  FSETP.GEU.AND P1, PT, |R21|, 6.5827683646048100446e-37, PT ;  /* 0x036000001500780b */ /* 0x000fc80003f2e200 */
        /* <DEDUP_REMOVED lines=16> */
.L_x_155:
[----:B------:R-:W0:Y:S02]  /*3f40*/  LDC.64 R4, c[0x4][0x8] ;  /* 0x01000200ff047b82 */ /* 0x000e240000000a00 */
[----:B0-----:R-:W2:Y:S01]  /*3f50*/  LDG.E.64 R4, desc[UR6][R4.64] ;  /* 0x0000000604047981 */ /* 0x001ea2000c1e1b00 */
[----:B------:R-:W-:Y:S01]  /*3f60*/  UMOV UR4, 0x54432708 ;  /* 0x5443270800047882 */ /* 0x000fe20000000000 */
[----:B------:R-:W-:-:S04]  /*3f70*/  UMOV UR5, 0x3fe921fb ;  /* 0x3fe921fb00057882 */ /* 0x000fc80000000000 */
[----:B------:R-:W0:Y:S01]  /*3f80*/  LDC.64 R10, c[0x0][0x388] ;  /* 0x0000e200ff0a7b82 */ /* 0x000e220000000a00 */
[----:B------:R-:W-:Y:S02]  /*3f90*/  DADD R6, R6, R22 ;  /* 0x0000000006067229 */ /* 0x000fe40000000016 */
[----:B------:R-:W-:-:S08]  /*3fa0*/  DMUL R2, R2, R28 ;  /* 0x0000001c02027228 */ /* 0x000fd00000000000 */
[----:B------:R-:W-:Y:S02]  /*3fb0*/  DFMA R2, R6, R2, R24 ;  /* 0x000000020602722b */ /* 0x000fe40000000018 */
[----:B--2---:R-:W-:-:S08]  /*3fc0*/  DMUL R8, R4, -UR4 ;  /* 0x8000000404087c28 */ /* 0x004fd00008000000 */
[----:B------:R-:W-:-:S08]  /*3fd0*/  DMUL R8, R18, R8 ;  /* 0x0000000812087228 */ /* 0x000fd00000000000 */
[----:B------:R-:W-:-:S08]  /*3fe0*/  DMUL R8, R18, R8 ;  /* 0x0000000812087228 */ /* 0x000fd00000000000 */
[----:B------:R-:W-:-:S07]  /*3ff0*/  DMUL R2, R2, R8 ;  /* 0x0000000802027228 */ /* 0x000fce0000000000 */
[----:B0-----:R-:W-:Y:S01]  /*4000*/  STG.E.64 desc[UR6][R10.64], R2 ;  /* 0x000000020a007986 */ /* 0x001fe2000c101b06 */
[----:B------:R-:W-:Y:S05]  /*4010*/  EXIT ;  /* 0x000000000000794d */ /* 0x000fea0003800000 */
        .weak           $__internal_8_$__cuda_sm20_div_rn_f64_full
        .type           $__internal_8_$__cuda_sm20_div_rn_f64_full,@function
        .size           $__internal_8_$__cuda_sm20_div_rn_f64_full,(.L_x_184 - $__internal_8_$__cuda_sm20_div_rn_f64_full)
$__internal_8_$__cuda_sm20_div_rn_f64_full:
[----:B------:R-:W-:Y:S01]  /*4020*/  FSETP.GEU.AND P2, PT, |R17|, 1.469367938527859385e-39, PT ;  /* 0x001000001100780b */ /* 0x000fe20003f4e200 */
[----:B------:R-:W-:Y:S01]  /*4030*/  IMAD.MOV.U32 R10, RZ, RZ, R16 ;  /* 0x000000ffff0a7224 */ /* 0x000fe200078e0010 */
[C---:B------:R-:W-:Y:S01]  /*4040*/  FSETP.GEU.AND P0, PT, |R13|.reuse, 1.469367938527859385e-39, PT ;  /* 0x001000000d00780b */ /* 0x040fe20003f0e200 */
[----:B------:R-:W-:Y:S01]  /*4050*/  BSSY.RECONVERGENT B1, `(.L_x_156) ;  /* 0x0000057000017945 */ /* 0x000fe20003800200 */
[----:B------:R-:W-:Y:S02]  /*4060*/  LOP3.LUT R14, R13, 0x800fffff, RZ, 0xc0, !PT ;  /* 0x800fffff0d0e7812 */ /* 0x000fe400078ec0ff */
[----:B------:R-:W-:Y:S02]  /*4070*/  LOP3.LUT R5, R17, 0x7ff00000, RZ, 0xc0, !PT ;  /* 0x7ff0000011057812 */ /* 0x000fe400078ec0ff */
[----:B------:R-:W-:Y:S01]  /*4080*/  LOP3.LUT R15, R14, 0x3ff00000, RZ, 0xfc, !PT ;  /* 0x3ff000000e0f7812 */ /* 0x000fe200078efcff */
[----:B------:R-:W-:Y:S01]  /*4090*/  IMAD.MOV.U32 R14, RZ, RZ, R12 ;  /* 0x000000ffff0e7224 */ /* 0x000fe200078e000c */
[----:B------:R-:W-:-:S02]  /*40a0*/  LOP3.LUT R26, R13, 0x7ff00000, RZ, 0xc0, !PT ;  /* 0x7ff000000d1a7812 */ /* 0x000fc400078ec0ff */
[----:B------:R-:W-:Y:S01]  /*40b0*/  MOV R8, 0x1 ;  /* 0x0000000100087802 */ /* 0x000fe20000000f00 */
[----:B------:R-:W-:Y:S01]  /*40c0*/  @!P2 IMAD.MOV.U32 R30, RZ, RZ, RZ ;  /* 0x000000ffff1ea224 */ /* 0x000fe200078e00ff */
[----:B------:R-:W-:Y:S01]  /*40d0*/  @!P2 LOP3.LUT R6, R13, 0x7ff00000, RZ, 0xc0, !PT ;  /* 0x7ff000000d06a812 */ /* 0x000fe200078ec0ff */
[----:B------:R-:W-:Y:S01]  /*40e0*/  @!P0 DMUL R14, R12, 8.98846567431157953865e+307 ;  /* 0x7fe000000c0e8828 */ /* 0x000fe20000000000 */
[C---:B------:R-:W-:Y:S02]  /*40f0*/  ISETP.GE.U32.AND P1, PT, R5.reuse, R26, PT ;  /* 0x0000001a0500720c */ /* 0x040fe40003f26070 */
[----:B------:R-:W-:Y:S01]  /*4100*/  @!P2 ISETP.GE.U32.AND P3, PT, R5, R6, PT ;  /* 0x000000060500a20c */ /* 0x000fe20003f66070 */
[----:B------:R-:W-:Y:S02]  /*4110*/  IMAD.MOV.U32 R6, RZ, RZ, 0x1ca00000 ;  /* 0x1ca00000ff067424 */ /* 0x000fe400078e00ff */
[----:B------:R-:W0:Y:S03]  /*4120*/  MUFU.RCP64H R9, R15 ;  /* 0x0000000f00097308 */ /* 0x000e260000001800 */
[----:B------:R-:W-:-:S02]  /*4130*/  @!P2 SEL R7, R6, 0x63400000, !P3 ;  /* 0x634000000607a807 */ /* 0x000fc40005800000 */
[----:B------:R-:W-:Y:S02]  /*4140*/  SEL R11, R6, 0x63400000, !P1 ;  /* 0x63400000060b7807 */ /* 0x000fe40004800000 */
[--C-:B------:R-:W-:Y:S02]  /*4150*/  @!P2 LOP3.LUT R7, R7, 0x80000000, R17.reuse, 0xf8, !PT ;  /* 0x800000000707a812 */ /* 0x100fe400078ef811 */
[----:B------:R-:W-:Y:S02]  /*4160*/  LOP3.LUT R11, R11, 0x800fffff, R17, 0xf8, !PT ;  /* 0x800fffff0b0b7812 */ /* 0x000fe400078ef811 */
[----:B------:R-:W-:Y:S01]  /*4170*/  @!P2 LOP3.LUT R31, R7, 0x100000, RZ, 0xfc, !PT ;  /* 0x00100000071fa812 */ /* 0x000fe200078efcff */
[----:B------:R-:W-:Y:S01]  /*4180*/  IMAD.MOV.U32 R7, RZ, RZ, R5 ;  /* 0x000000ffff077224 */ /* 0x000fe200078e0005 */
[----:B------:R-:W-:-:S04]  /*4190*/  @!P0 LOP3.LUT R26, R15, 0x7ff00000, RZ, 0xc0, !PT ;  /* 0x7ff000000f1a8812 */ /* 0x000fc800078ec0ff */
[----:B------:R-:W-:Y:S02]  /*41a0*/  @!P2 DFMA R10, R10, 2, -R30 ;  /* 0x400000000a0aa82b */ /* 0x000fe4000000081e */
[----:B0-----:R-:W-:-:S08]  /*41b0*/  DFMA R30, R8, -R14, 1 ;  /* 0x3ff00000081e742b */ /* 0x001fd0000000080e */
[----:B------:R-:W-:Y:S01]  /*41c0*/  DFMA R30, R30, R30, R30 ;  /* 0x0000001e1e1e722b */ /* 0x000fe2000000001e */
[----:B------:R-:W-:-:S05]  /*41d0*/  @!P2 LOP3.LUT R7, R11, 0x7ff00000, RZ, 0xc0, !PT ;  /* 0x7ff000000b07a812 */ /* 0x000fca00078ec0ff */
[----:B------:R-:W-:Y:S02]  /*41e0*/  VIADD R27, R7, 0xffffffff ;  /* 0xffffffff071b7836 */ /* 0x000fe40000000000 */
[----:B------:R-:W-:-:S03]  /*41f0*/  DFMA R8, R8, R30, R8 ;  /* 0x0000001e0808722b */ /* 0x000fc60000000008 */
[----:B------:R-:W-:Y:S01]  /*4200*/  ISETP.GT.U32.AND P0, PT, R27, 0x7feffffe, PT ;  /* 0x7feffffe1b00780c */ /* 0x000fe20003f04070 */
[----:B------:R-:W-:-:S04]  /*4210*/  VIADD R27, R26, 0xffffffff ;  /* 0xffffffff1a1b7836 */ /* 0x000fc80000000000 */
[----:B------:R-:W-:Y:S01]  /*4220*/  DFMA R32, R8, -R14, 1 ;  /* 0x3ff000000820742b */ /* 0x000fe2000000080e */
[----:B------:R-:W-:-:S07]  /*4230*/  ISETP.GT.U32.OR P0, PT, R27, 0x7feffffe, P0 ;  /* 0x7feffffe1b00780c */ /* 0x000fce0000704470 */
[----:B------:R-:W-:-:S08]  /*4240*/  DFMA R32, R8, R32, R8 ;  /* 0x000000200820722b */ /* 0x000fd00000000008 */
[----:B------:R-:W-:-:S08]  /*4250*/  DMUL R30, R32, R10 ;  /* 0x0000000a201e7228 */ /* 0x000fd00000000000 */
[----:B------:R-:W-:-:S08]  /*4260*/  DFMA R8, R30, -R14, R10 ;  /* 0x8000000e1e08722b */ /* 0x000fd0000000000a */
[----:B------:R-:W-:Y:S01]  /*4270*/  DFMA R8, R32, R8, R30 ;  /* 0x000000082008722b */ /* 0x000fe2000000001e */
[----:B------:R-:W-:Y:S10]  /*4280*/  @P0 BRA `(.L_x_157) ;  /* 0x0000000000700947 */ /* 0x000ff40003800000 */
[----:B------:R-:W-:-:S04]  /*4290*/  LOP3.LUT R16, R13, 0x7ff00000, RZ, 0xc0, !PT ;  /* 0x7ff000000d107812 */ /* 0x000fc800078ec0ff */
[CC--:B------:R-:W-:Y:S02]  /*42a0*/  VIADDMNMX R7, R5.reuse, -R16.reuse, 0xb9600000, !PT ;  /* 0xb960000005077446 */ /* 0x0c0fe40007800910 */
[----:B------:R-:W-:Y:S01]  /*42b0*/  ISETP.GE.U32.AND P0, PT, R5, R16, PT ;  /* 0x000000100500720c */ /* 0x000fe20003f06070 */
[----:B------:R-:W-:Y:S01]  /*42c0*/  IMAD.MOV.U32 R16, RZ, RZ, RZ ;  /* 0x000000ffff107224 */ /* 0x000fe200078e00ff */
        /* <DEDUP_REMOVED lines=21> */
[----:B------:R-:W-:Y:S02]  /*4420*/  FSEL R31, R12, R31, !P0 ;  /* 0x0000001f0c1f7208 */ /* 0x000fe40004000000 */
[----:B------:R-:W-:Y:S01]  /*4430*/  MOV R30, R6 ;  /* 0x00000006001e7202 */ /* 0x000fe20000000f00 */
[----:B------:R-:W-:Y:S06]  /*4440*/  BRA `(.L_x_158) ;  /* 0x00000000005c7947 */ /* 0x000fec0003800000 */
.L_x_157:
        /* <DEDUP_REMOVED lines=16> */
.L_x_160:
[----:B------:R-:W-:Y:S01]  /*4550*/  LOP3.LUT R5, R13, 0x80000, RZ, 0xfc, !PT ;  /* 0x000800000d057812 */ /* 0x000fe200078efcff */
[----:B------:R-:W-:-:S04]  /*4560*/  IMAD.MOV.U32 R30, RZ, RZ, R12 ;  /* 0x000000ffff1e7224 */ /* 0x000fc800078e000c */
[----:B------:R-:W-:Y:S01]  /*4570*/  IMAD.MOV.U32 R31, RZ, RZ, R5 ;  /* 0x000000ffff1f7224 */ /* 0x000fe200078e0005 */
[----:B------:R-:W-:Y:S06]  /*4580*/  BRA `(.L_x_158) ;  /* 0x00000000000c7947 */ /* 0x000fec0003800000 */
.L_x_159:
[----:B------:R-:W-:Y:S01]  /*4590*/  LOP3.LUT R5, R17, 0x80000, RZ, 0xfc, !PT ;  /* 0x0008000011057812 */ /* 0x000fe200078efcff */
[----:B------:R-:W-:-:S04]  /*45a0*/  IMAD.MOV.U32 R30, RZ, RZ, R16 ;  /* 0x000000ffff1e7224 */ /* 0x000fc800078e0010 */
[----:B------:R-:W-:-:S07]  /*45b0*/  IMAD.MOV.U32 R31, RZ, RZ, R5 ;  /* 0x000000ffff1f7224 */ /* 0x000fce00078e0005 */
.L_x_158:
[----:B------:R-:W-:Y:S05]  /*45c0*/  BSYNC.RECONVERGENT B1 ;  /* 0x0000000000017941 */ /* 0x000fea0003800200 */
.L_x_156:
[----:B------:R-:W-:Y:S01]  /*45d0*/  IMAD.MOV.U32 R8, RZ, RZ, R0 ;  /* 0x000000ffff087224 */ /* 0x000fe200078e0000 */
[----:B------:R-:W-:Y:S01]  /*45e0*/  MOV R6, R30 ;  /* 0x0000001e00067202 */ /* 0x000fe20000000f00 */
[----:B------:R-:W-:Y:S02]  /*45f0*/  IMAD.MOV.U32 R9, RZ, RZ, 0x0 ;  /* 0x00000000ff097424 */ /* 0x000fe400078e00ff */
[----:B------:R-:W-:Y:S02]  /*4600*/  IMAD.MOV.U32 R7, RZ, RZ, R31 ;  /* 0x000000ffff077224 */ /* 0x000fe400078e001f */
[----:B------:R-:W-:Y:S05]  /*4610*/  RET.REL.NODEC R8 `(_Z12energy_part3PdS_) ;  /* 0xffffffb808787950 */ /* 0x000fea0003c3ffff */
.L_x_161:
        /* <DEDUP_REMOVED lines=14> */
.L_x_184:


//--------------------- .text._Z12energy_part2PdS_ --------------------------
	.section	.text._Z12energy_part2PdS_,"ax",@progbits
	.align	128
        .global         _Z12energy_part2PdS_
        .type           _Z12energy_part2PdS_,@function
        .size           _Z12energy_part2PdS_,(.L_x_185 - _Z12energy_part2PdS_)
        .other          _Z12energy_part2PdS_,@"STO_CUDA_ENTRY STV_DEFAULT"
_Z12energy_part2PdS_:
.text._Z12energy_part2PdS_:
[----:B------:R-:W-:Y:S08]  /*0000*/  LDC R1, c[0x0][0x37c] ;  /* 0x0000df00ff017b82 */ /* 0x000ff00000000800 */
[----:B------:R-:W0:Y:S01]  /*0010*/  LDC.64 R2, c[0x4][0x30] ;  /* 0x01000c00ff027b82 */ /* 0x000e220000000a00 */
[----:B------:R-:W0:Y:S02]  /*0020*/  LDCU.64 UR6, c[0x0][0x358] ;  /* 0x00006b00ff0677ac */ /* 0x000e240008000a00 */
[----:B0-----:R-:W2:Y:S01]  /*0030*/  LDG.E R0, desc[UR6][R2.64] ;  /* 0x0000000602007981 */ /* 0x001ea2000c1e1900 */
[----:B------:R-:W-:-:S02]  /*0040*/  CS2R R4, SRZ ;  /* 0x0000000000047805 */ /* 0x000fc4000001ff00 */
[----:B--2---:R-:W-:-:S13]  /*0050*/  ISETP.GE.AND P0, PT, R0, 0x1, PT ;  /* 0x000000010000780c */ /* 0x004fda0003f06270 */
[----:B------:R-:W-:Y:S05]  /*0060*/  @!P0 BRA `(.L_x_162) ;  /* 0x0000000000a48947 */ /* 0x000fea0003800000 */
[----:B------:R-:W0:Y:S01]  /*0070*/  S2R R17, SR_TID.X ;  /* 0x0000000000117919 */ /* 0x000e220000002100 */
[----:B------:R-:W1:Y:S01]  /*0080*/  LDC.64 R6, c[0x0][0x380] ;  /* 0x0000e000ff067b82 */ /* 0x000e620000000a00 */
[----:B------:R-:W-:Y:S01]  /*0090*/  CS2R R4, SRZ ;  /* 0x0000000000047805 */ /* 0x000fe2000001ff00 */
[----:B------:R-:W2:Y:S01]  /*00a0*/  LDCU UR5, c[0x0][0x360] ;  /* 0x00006c00ff0577ac */ /* 0x000ea20008000800 */
[----:B------:R-:W-:-:S05]  /*00b0*/  UMOV UR4, URZ ;  /* 0x000000ff00047c82 */ /* 0x000fca0008000000 */
.L_x_165:
[----:B0-----:R-:W-:-:S04]  /*00c0*/  VIADD R19, R17, UR4 ;  /* 0x0000000411137c36 */ /* 0x001fc80008000000 */
[----:B-1----:R-:W-:-:S06]  /*00d0*/  IMAD.WIDE.U32 R8, R19, 0x8, R6 ;  /* 0x0000000813087825 */ /* 0x002fcc00078e0006 */
[----:B------:R-:W3:Y:S01]  /*00e0*/  LDG.E.64 R8, desc[UR6][R8.64] ;  /* 0x0000000608087981 */ /* 0x000ee2000c1e1b00 */
[----:B------:R-:W0:Y:S01]  /*00f0*/  I2F.F64.U32 R2, R19 ;  /* 0x0000001300027312 */ /* 0x000e220000201800 */
[----:B------:R-:W-:Y:S01]  /*0100*/  IMAD.MOV.U32 R12, RZ, RZ, 0x1 ;  /* 0x00000001ff0c7424 */ /* 0x000fe200078e00ff */
[----:B--2---:R-:W-:Y:S01]  /*0110*/  UIADD3 UR4, UPT, UPT, UR5, UR4, URZ ;  /* 0x0000000405047290 */ /* 0x004fe2000fffe0ff */
[----:B------:R-:W-:Y:S05]  /*0120*/  BSSY.RECONVERGENT B0, `(.L_x_163) ;  /* 0x000001b000007945 */ /* 0x000fea0003800200 */
[----:B------:R-:W-:Y:S01]  /*0130*/  ISETP.LE.AND P1, PT, R0, UR4, PT ;  /* 0x0000000400007c0c */ /* 0x000fe2000bf23270 */
[----:B0-----:R-:W-:-:S08]  /*0140*/  DMUL R10, R2, R2 ;  /* 0x00000002020a7228 */ /* 0x001fd00000000000 */
[----:B------:R-:W-:Y:S01]  /*0150*/  DMUL R10, R2, R10 ;  /* 0x0000000a020a7228 */ /* 0x000fe20000000000 */
[----:B---3--:R-:W0:Y:S01]  /*0160*/  MUFU.RCP64H R13, R9 ;  /* 0x00000009000d7308 */ /* 0x008e220000001800 */
[----:B------:R-:W-:-:S08]  /*0170*/  DADD R2, R8, -1 ;  /* 0xbff0000008027429 */ /* 0x000fd00000000000 */
[----:B------:R-:W-:Y:S02]  /*0180*/  DMUL R10, R10, R2 ;  /* 0x000000020a0a7228 */ /* 0x000fe40000000000 */
[----:B0-----:R-:W-:-:S06]  /*0190*/  DFMA R14, -R8, R12, 1 ;  /* 0x3ff00000080e742b */ /* 0x001fcc000000010c */
[----:B------:R-:W-:Y:S02]  /*01a0*/  DMUL R10, R2, R10 ;  /* 0x0000000a020a7228 */ /* 0x000fe40000000000 */
[----:B------:R-:W-:-:S06]  /*01b0*/  DFMA R14, R14, R14, R14 ;  /* 0x0000000e0e0e722b */ /* 0x000fcc000000000e */
[----:B------:R-:W-:Y:S02]  /*01c0*/  DMUL R18, R2, R10 ;  /* 0x0000000a02127228 */ /* 0x000fe40000000000 */
[----:B------:R-:W-:-:S08]  /*01d0*/  DFMA R14, R12, R14, R12 ;  /* 0x0000000e0c0e722b */ /* 0x000fd0000000000c */
[----:B------:R-:W-:Y:S01]  /*01e0*/  FSETP.GEU.AND P2, PT, |R19|, 6.5827683646048100446e-37, PT ;  /* 0x036000001300780b */ /* 0x000fe20003f4e200 */
        /* <DEDUP_REMOVED lines=11> */
[----:B------:R-:W-:Y:S05]  /*02a0*/  CALL.REL.NOINC `($__internal_9_$__cuda_sm20_div_rn_f64_full) ;  /* 0x0000000000a07944 */ /* 0x000fea0003c00000 */
[----:B------:R-:W-:Y:S02]  /*02b0*/  IMAD.MOV.U32 R2, RZ, RZ, R14 ;  /* 0x000000ffff027224 */ /* 0x000fe400078e000e */
[----:B------:R-:W-:-:S07]  /*02c0*/  IMAD.MOV.U32 R3, RZ, RZ, R15 ;  /* 0x000000ffff037224 */ /* 0x000fce00078e000f */
.L_x_164:
[----:B------:R-:W-:Y:S05]  /*02d0*/  BSYNC.RECONVERGENT B0 ;  /* 0x0000000000007941 */ /* 0x000fea0003800200 */
.L_x_163:
[----:B------:R-:W-:Y:S01]  /*02e0*/  DADD R4, R2, R4 ;  /* 0x0000000002047229 */ /* 0x000fe20000000004 */
[----:B------:R-:W-:Y:S10]  /*02f0*/  @!P1 BRA `(.L_x_165) ;  /* 0xfffffffc00709947 */ /* 0x000ff4000383ffff */
.L_x_162:
[----:B------:R-:W0:Y:S02]  /*0300*/  LDC.64 R2, c[0x4][0x8] ;  /* 0x01000200ff027b82 */ /* 0x000e240000000a00 */
[----:B0-----:R-:W2:Y:S01]  /*0310*/  LDG.E.64 R6, desc[UR6][R2.64] ;  /* 0x0000000602067981 */ /* 0x001ea2000c1e1b00 */
[----:B------:R-:W-:Y:S01]  /*0320*/  IMAD.MOV.U32 R8, RZ, RZ, 0x1 ;  /* 0x00000001ff087424 */ /* 0x000fe200078e00ff */
[----:B------:R-:W-:Y:S01]  /*0330*/  UMOV UR4, 0x6dad40e4 ;  /* 0x6dad40e400047882 */ /* 0x000fe20000000000 */
[----:B------:R-:W-:Y:S01]  /*0340*/  UMOV UR5, 0x3f945f30 ;  /* 0x3f945f3000057882 */ /* 0x000fe20000000000 */
[----:B--2---:R-:W0:Y:S03]  /*0350*/  MUFU.RCP64H R9, R7 ;  /* 0x0000000700097308 */ /* 0x004e260000001800 */
[----:B0-----:R-:W-:-:S08]  /*0360*/  DFMA R10, -R6, R8, 1 ;  /* 0x3ff00000060a742b */ /* 0x001fd00000000108 */
[----:B------:R-:W-:-:S08]  /*0370*/  DFMA R10, R10, R10, R10 ;  /* 0x0000000a0a0a722b */ /* 0x000fd0000000000a */
[----:B------:R-:W-:-:S08]  /*0380*/  DFMA R10, R8, R10, R8 ;  /* 0x0000000a080a722b */ /* 0x000fd00000000008 */
[----:B------:R-:W-:-:S08]  /*0390*/  DFMA R8, -R6, R10, 1 ;  /* 0x3ff000000608742b */ /* 0x000fd0000000010a */
[----:B------:R-:W-:-:S08]  /*03a0*/  DFMA R8, R10, R8, R10 ;  /* 0x000000080a08722b */ /* 0x000fd0000000000a */
[----:B------:R-:W-:-:S08]  /*03b0*/  DMUL R10, R8, -UR4 ;  /* 0x80000004080a7c28 */ /* 0x000fd00008000000 */
[----:B------:R-:W-:-:S08]  /*03c0*/  DFMA R12, -R6, R10, -UR4 ;  /* 0x80000004060c7e2b */ /* 0x000fd0000800010a */
[----:B------:R-:W-:-:S10]  /*03d0*/  DFMA R2, R8, R12, R10 ;  /* 0x0000000c0802722b */ /* 0x000fd4000000000a */
[----:B------:R-:W-:-:S05]  /*03e0*/  FFMA R0, RZ, R7, R3 ;  /* 0x00000007ff007223 */ /* 0x000fca0000000003 */
[----:B------:R-:W-:-:S13]  /*03f0*/  FSETP.GT.AND P0, PT, |R0|, 1.469367938527859385e-39, PT ;  /* 0x001000000000780b */ /* 0x000fda0003f04200 */
[----:B------:R-:W-:Y:S05]  /*0400*/  @P0 BRA `(.L_x_166) ;  /* 0x0000000000200947 */ /* 0x000fea0003800000 */
[----:B------:R-:W-:Y:S01]  /*0410*/  IMAD.MOV.U32 R8, RZ, RZ, R6 ;  /* 0x000000ffff087224 */ /* 0x000fe200078e0006 */
[----:B------:R-:W-:Y:S01]  /*0420*/  MOV R16, 0x470 ;  /* 0x0000047000107802 */ /* 0x000fe20000000f00 */
[----:B------:R-:W-:Y:S02]  /*0430*/  IMAD.MOV.U32 R9, RZ, RZ, R7 ;  /* 0x000000ffff097224 */ /* 0x000fe400078e0007 */
[----:B------:R-:W-:Y:S02]  /*0440*/  IMAD.MOV.U32 R10, RZ, RZ, 0x6dad40e4 ;  /* 0x6dad40e4ff0a7424 */ /* 0x000fe400078e00ff */
[----:B------:R-:W-:-:S07]  /*0450*/  IMAD.MOV.U32 R11, RZ, RZ, -0x406ba0d0 ;  /* 0xbf945f30ff0b7424 */ /* 0x000fce00078e00ff */
[----:B------:R-:W-:Y:S05]  /*0460*/  CALL.REL.NOINC `($__internal_9_$__cuda_sm20_div_rn_f64_full) ;  /* 0x0000000000307944 */ /* 0x000fea0003c00000 */
[----:B------:R-:W-:Y:S02]  /*0470*/  IMAD.MOV.U32 R2, RZ, RZ, R14 ;  /* 0x000000ffff027224 */ /* 0x000fe400078e000e */
[----:B------:R-:W-:-:S07]  /*0480*/  IMAD.MOV.U32 R3, RZ, RZ, R15 ;  /* 0x000000ffff037224 */ /* 0x000fce00078e000f */
.L_x_166:
[----:B------:R-:W0:Y:S02]  /*0490*/  LDC.64 R6, c[0x4][0x28] ;  /* 0x01000a00ff067b82 */ /* 0x000e240000000a00 */
[----:B0-----:R-:W2:Y:S01]  /*04a0*/  LDG.E.64 R6, desc[UR6][R6.64] ;  /* 0x0000000606067981 */ /* 0x001ea2000c1e1b00 */
[----:B------:R-:W-:-:S05]  /*04b0*/  DMUL R2, R2, R4 ;  /* 0x0000000402027228 */ /* 0x000fca0000000000 */
[----:B------:R-:W0:Y:S03]  /*04c0*/  LDC.64 R4, c[0x0][0x388] ;  /* 0x0000e200ff047b82 */ /* 0x000e260000000a00 */
[----:B--2---:R-:W-:-:S08]  /*04d0*/  DMUL R2, R2, R6 ;  /* 0x0000000602027228 */ /* 0x004fd00000000000 */
[----:B------:R-:W-:-:S08]  /*04e0*/  DMUL R2, R6, R2 ;  /* 0x0000000206027228 */ /* 0x000fd00000000000 */
[----:B------:R-:W-:-:S08]  /*04f0*/  DMUL R2, R6, R2 ;  /* 0x0000000206027228 */ /* 0x000fd00000000000 */
[----:B------:R-:W-:-:S07]  /*0500*/  DMUL R2, R6, R2 ;  /* 0x0000000206027228 */ /* 0x000fce0000000000 */
[----:B0-----:R-:W-:Y:S01]  /*0510*/  STG.E.64 desc[UR6][R4.64], R2 ;  /* 0x0000000204007986 */ /* 0x001fe2000c101b06 */
[----:B------:R-:W-:Y:S05]  /*0520*/  EXIT ;  /* 0x000000000000794d */ /* 0x000fea0003800000 */
        .weak           $__internal_9_$__cuda_sm20_div_rn_f64_full
        .type           $__internal_9_$__cuda_sm20_div_rn_f64_full,@function
        .size           $__internal_9_$__cuda_sm20_div_rn_f64_full,(.L_x_185 - $__internal_9_$__cuda_sm20_div_rn_f64_full)
$__internal_9_$__cuda_sm20_div_rn_f64_full:
        /* <DEDUP_REMOVED lines=10> */
[----:B------:R-:W-:Y:S01]  /*05d0*/  ISETP.GE.U32.AND P2, PT, R15, R24, PT ;  /* 0x000000180f00720c */ /* 0x000fe20003f46070 */
[----:B------:R-:W-:Y:S02]  /*05e0*/  IMAD.MOV.U32 R25, RZ, RZ, R15 ;  /* 0x000000ffff197224 */ /* 0x000fe400078e000f */
[----:B------:R-:W-:Y:S02]  /*05f0*/  @!P3 LOP3.LUT R14, R9, 0x7ff00000, RZ, 0xc0, !PT ;  /* 0x7ff00000090eb812 */ /* 0x000fe400078ec0ff */
[----:B------:R-:W0:Y:S02]  /*0600*/  MUFU.RCP64H R19, R3 ;  /* 0x0000000300137308 */ /* 0x000e240000001800 */
[----:B------:R-:W-:Y:S01]  /*0610*/  @!P3 ISETP.GE.U32.AND P4, PT, R15, R14, PT ;  /* 0x0000000e0f00b20c */ /* 0x000fe20003f86070 */
[----:B------:R-:W-:Y:S01]  /*0620*/  IMAD.MOV.U32 R14, RZ, RZ, 0x1ca00000 ;  /* 0x1ca00000ff0e7424 */ /* 0x000fe200078e00ff */
[----:B------:R-:W-:-:S04]  /*0630*/  @!P0 LOP3.LUT R24, R3, 0x7ff00000, RZ, 0xc0, !PT ;  /* 0x7ff0000003188812 */ /* 0x000fc800078ec0ff */
[----:B------:R-:W-:-:S04]  /*0640*/  @!P3 SEL R21, R14, 0x63400000, !P4 ;  /* 0x634000000e15b807 */ /* 0x000fc80006000000 */
[----:B------:R-:W-:-:S04]  /*0650*/  @!P3 LOP3.LUT R22, R21, 0x80000000, R11, 0xf8, !PT ;  /* 0x800000001516b812 */ /* 0x000fc800078ef80b */
[----:B------:R-:W-:Y:S01]  /*0660*/  @!P3 LOP3.LUT R23, R22, 0x100000, RZ, 0xfc, !PT ;  /* 0x001000001617b812 */ /* 0x000fe200078efcff */
[----:B0-----:R-:W-:Y:S01]  /*0670*/  DFMA R12, R18, -R2, 1 ;  /* 0x3ff00000120c742b */ /* 0x001fe20000000802 */
[----:B------:R-:W-:-:S07]  /*0680*/  @!P3 IMAD.MOV.U32 R22, RZ, RZ, RZ ;  /* 0x000000ffff16b224 */ /* 0x000fce00078e00ff */
        /* <DEDUP_REMOVED lines=9> */
[----:B------:R-:W-:Y:S02]  /*0720*/  DMUL R18, R20, R12 ;  /* 0x0000000c14127228 */ /* 0x000fe40000000000 */
[----:B------:R-:W-:-:S05]  /*0730*/  VIADD R26, R25, 0xffffffff ;  /* 0xffffffff191a7836 */ /* 0x000fca0000000000 */
[----:B------:R-:W-:Y:S01]  /*0740*/  ISETP.GT.U32.AND P0, PT, R26, 0x7feffffe, PT ;  /* 0x7feffffe1a00780c */ /* 0x000fe20003f04070 */
[----:B------:R-:W-:Y:S01]  /*0750*/  VIADD R26, R24, 0xffffffff ;  /* 0xffffffff181a7836 */ /* 0x000fe20000000000 */
[----:B------:R-:W-:-:S04]  /*0760*/  DFMA R22, R18, -R2, R12 ;  /* 0x800000021216722b */ /* 0x000fc8000000000c */
[----:B------:R-:W-:-:S04]  /*0770*/  ISETP.GT.U32.OR P0, PT, R26, 0x7feffffe, P0 ;  /* 0x7feffffe1a00780c */ /* 0x000fc80000704470 */
[----:B------:R-:W-:-:S09]  /*0780*/  DFMA R22, R20, R22, R18 ;  /* 0x000000161416722b */ /* 0x000fd20000000012 */
[----:B------:R-:W-:Y:S05]  /*0790*/  @P0 BRA `(.L_x_168) ;  /* 0x00000000006c0947 */ /* 0x000fea0003800000 */
[----:B------:R-:W-:-:S04]  /*07a0*/  LOP3.LUT R18, R9, 0x7ff00000, RZ, 0xc0, !PT ;  /* 0x7ff0000009127812 */ /* 0x000fc800078ec0ff */
[CC--:B------:R-:W-:Y:S02]  /*07b0*/  VIADDMNMX R10, R15.reuse, -R18.reuse, 0xb9600000, !PT ;  /* 0xb96000000f0a7446 */ /* 0x0c0fe40007800912 */
[----:B------:R-:W-:Y:S01]  /*07c0*/  ISETP.GE.U32.AND P0, PT, R15, R18, PT ;  /* 0x000000120f00720c */ /* 0x000fe20003f06070 */
[----:B------:R-:W-:Y:S01]  /*07d0*/  IMAD.MOV.U32 R18, RZ, RZ, RZ ;  /* 0x000000ffff127224 */ /* 0x000fe200078e00ff */
[----:B------:R-:W-:Y:S02]  /*07e0*/  VIMNMX R10, PT, PT, R10, 0x46a00000, PT ;  /* 0x46a000000a0a7848 */ /* 0x000fe40003fe0100 */
[----:B------:R-:W-:-:S05]  /*07f0*/  SEL R11, R14, 0x63400000, !P0 ;  /* 0x634000000e0b7807 */ /* 0x000fca0004000000 */
        /* <DEDUP_REMOVED lines=21> */
.L_x_168:
        /* <DEDUP_REMOVED lines=16> */
.L_x_171:
[----:B------:R-:W-:Y:S01]  /*0a50*/  LOP3.LUT R15, R9, 0x80000, RZ, 0xfc, !PT ;  /* 0x00080000090f7812 */ /* 0x000fe200078efcff */
[----:B------:R-:W-:Y:S01]  /*0a60*/  IMAD.MOV.U32 R14, RZ, RZ, R8 ;  /* 0x000000ffff0e7224 */ /* 0x000fe200078e0008 */
[----:B------:R-:W-:Y:S06]  /*0a70*/  BRA `(.L_x_169) ;  /* 0x0000000000087947 */ /* 0x000fec0003800000 */
.L_x_170:
[----:B------:R-:W-:Y:S01]  /*0a80*/  LOP3.LUT R15, R11, 0x80000, RZ, 0xfc, !PT ;  /* 0x000800000b0f7812 */ /* 0x000fe200078efcff */
[----:B------:R-:W-:-:S07]  /*0a90*/  IMAD.MOV.U32 R14, RZ, RZ, R10 ;  /* 0x000000ffff0e7224 */ /* 0x000fce00078e000a */
.L_x_169:
[----:B------:R-:W-:Y:S05]  /*0aa0*/  BSYNC.RECONVERGENT B1 ;  /* 0x0000000000017941 */ /* 0x000fea0003800200 */
.L_x_167:
[----:B------:R-:W-:Y:S02]  /*0ab0*/  IMAD.MOV.U32 R2, RZ, RZ, R16 ;  /* 0x000000ffff027224 */ /* 0x000fe400078e0010 */
[----:B------:R-:W-:-:S04]  /*0ac0*/  IMAD.MOV.U32 R3, RZ, RZ, 0x0 ;  /* 0x00000000ff037424 */ /* 0x000fc800078e00ff */
[----:B------:R-:W-:Y:S05]  /*0ad0*/  RET.REL.NODEC R2 `(_Z12energy_part2PdS_) ;  /* 0xfffffff402487950 */ /* 0x000fea0003c3ffff */
.L_x_172:
        /* <DEDUP_REMOVED lines=10> */
.L_x_185:


//--------------------- .text._Z12energy_part1PdS_ --------------------------
	.section	.text._Z12energy_part1PdS_,"ax",@progbits
	.align	128
        .global         _Z12energy_part1PdS_
        .type           _Z12energy_part1PdS_,@function
        .size           _Z12energy_part1PdS_,(.L_x_199 - _Z12energy_part1PdS_)
        .other          _Z12energy_part1PdS_,@"STO_CUDA_ENTRY STV_DEFAULT"
_Z12energy_part1PdS_:
.text._Z12energy_part1PdS_:
[----:B------:R-:W-:Y:S08]  /*0000*/  LDC R1, c[0x0][0x37c] ;  /* 0x0000df00ff017b82 */ /* 0x000ff00000000800 */
[----:B------:R-:W0:Y:S01]  /*0010*/  LDC.64 R10, c[0x4][0x30] ;  /* 0x01000c00ff0a7b82 */ /* 0x000e220000000a00 */
[----:B------:R-:W0:Y:S02]  /*0020*/  LDCU.64 UR6, c[0x0][0x358] ;  /* 0x00006b00ff0677ac */ /* 0x000e240008000a00 */
[----:B0-----:R-:W2:Y:S05]  /*0030*/  LDG.E R0, desc[UR6][R10.64] ;  /* 0x000000060a007981 */ /* 0x001eaa000c1e1900 */
[----:B------:R-:W0:Y:S01]  /*0040*/  LDC.64 R8, c[0x4][0x20] ;  /* 0x01000800ff087b82 */ /* 0x000e220000000a00 */
[----:B------:R-:W-:-:S07]  /*0050*/  CS2R R6, SRZ ;  /* 0x0000000000067805 */ /* 0x000fce000001ff00 */
[----:B------:R-:W1:Y:S08]  /*0060*/  LDC.64 R2, c[0x4][0x8] ;  /* 0x01000200ff027b82 */ /* 0x000e700000000a00 */
[----:B------:R-:W3:Y:S01]  /*0070*/  LDC.64 R4, c[0x4][RZ] ;  /* 0x01000000ff047b82 */ /* 0x000ee20000000a00 */
[----:B0-----:R-:W5:Y:S01]  /*0080*/  LDG.E.64 R8, desc[UR6][R8.64] ;  /* 0x0000000608087981 */ /* 0x001f62000c1e1b00 */
[----:B--2---:R-:W-:-:S13]  /*0090*/  ISETP.GE.AND P0, PT, R0, 0x1, PT ;  /* 0x000000010000780c */ /* 0x004fda0003f06270 */
[----:B-1-3--:R-:W-:Y:S05]  /*00a0*/  @!P0 BRA `(.L_x_173) ;  /* 0x0000000000748947 */ /* 0x00afea0003800000 */
[----:B------:R-:W0:Y:S01]  /*00b0*/  S2R R18, SR_TID.X ;  /* 0x0000000000127919 */ /* 0x000e220000002100 */
[----:B------:R-:W1:Y:S01]  /*00c0*/  LDC.64 R10, c[0x0][0x380] ;  /* 0x0000e000ff0a7b82 */ /* 0x000e620000000a00 */
[----:B------:R-:W-:Y:S01]  /*00d0*/  CS2R R6, SRZ ;  /* 0x0000000000067805 */ /* 0x000fe2000001ff00 */
[----:B------:R-:W2:Y:S01]  /*00e0*/  LDCU UR5, c[0x0][0x360] ;  /* 0x00006c00ff0577ac */ /* 0x000ea20008000800 */
[----:B------:R-:W-:-:S05]  /*00f0*/  UMOV UR4, URZ ;  /* 0x000000ff00047c82 */ /* 0x000fca0008000000 */
.L_x_174:
[----:B0-----:R-:W-:-:S05]  /*0100*/  IADD3 R15, PT, PT, R18, UR4, RZ ;  /* 0x00000004120f7c10 */ /* 0x001fca000fffe0ff */
[----:B-1----:R-:W-:-:S06]  /*0110*/  IMAD.WIDE.U32 R12, R15, 0x8, R10 ;  /* 0x000000080f0c7825 */ /* 0x002fcc00078e000a */
[----:B------:R-:W3:Y:S01]  /*0120*/  LDG.E.64 R12, desc[UR6][R12.64] ;  /* 0x000000060c0c7981 */ /* 0x000ee2000c1e1b00 */
[----:B------:R-:W0:Y:S01]  /*0130*/  I2F.F64.U32 R14, R15 ;  /* 0x0000000f000e7312 */ /* 0x000e220000201800 */
[----:B------:R-:W-:Y:S01]  /*0140*/  HFMA2 R20, -RZ, RZ, 3.7421875, 0 ;  /* 0x437c0000ff147431 */ /* 0x000fe200000001ff */
[----:B------:R-:W-:Y:S01]  /*0150*/  MOV R19, 0x3bbb989d ;  /* 0x3bbb989d00137802 */ /* 0x000fe20000000f00 */
[----:B--2---:R-:W-:-:S06]  /*0160*/  UIADD3 UR4, UPT, UPT, UR5, UR4, URZ ;  /* 0x0000000405047290 */ /* 0x004fcc000fffe0ff */
[----:B------:R-:W-:Y:S01]  /*0170*/  ISETP.LE.AND P0, PT, R0, UR4, PT ;  /* 0x0000000400007c0c */ /* 0x000fe2000bf03270 */
[----:B0----5:R-:W-:-:S08]  /*0180*/  DMUL R16, R8, -R14 ;  /* 0x8000000e08107228 */ /* 0x021fd00000000000 */
[----:B------:R-:W-:-:S08]  /*0190*/  DMUL R16, R14, R16 ;  /* 0x000000100e107228 */ /* 0x000fd00000000000 */
[----:B------:R-:W-:-:S10]  /*01a0*/  DMUL R16, R8, R16 ;  /* 0x0000001008107228 */ /* 0x000fd40000000000 */
[----:B------:R-:W0:Y:S02]  /*01b0*/  F2F.F32.F64 R16, R16 ;  /* 0x0000001000107310 */ /* 0x000e240000301000 */
[----:B0-----:R-:W-:-:S04]  /*01c0*/  FFMA.SAT R19, R16, R19, 0.5 ;  /* 0x3f00000010137423 */ /* 0x001fc80000002013 */
[----:B------:R-:W-:-:S04]  /*01d0*/  FFMA.RM R19, R19, R20, 12582913 ;  /* 0x4b40000113137423 */ /* 0x000fc80000004014 */
[C---:B------:R-:W-:Y:S01]  /*01e0*/  FADD R21, R19.reuse, -12583039 ;  /* 0xcb40007f13157421 */ /* 0x040fe20000000000 */
[----:B------:R-:W-:-:S03]  /*01f0*/  SHF.L.U32 R19, R19, 0x17, RZ ;  /* 0x0000001713137819 */ /* 0x000fc600000006ff */
[----:B------:R-:W-:-:S04]  /*0200*/  FFMA R21, R16, 1.4426950216293334961, -R21 ;  /* 0x3fb8aa3b10157823 */ /* 0x000fc80000000815 */
[----:B------:R-:W-:-:S04]  /*0210*/  FFMA R21, R16, 1.925963033500011079e-08, R21 ;  /* 0x32a5706010157823 */ /* 0x000fc80000000015 */
[----:B------:R-:W0:Y:S02]  /*0220*/  MUFU.EX2 R20, R21 ;  /* 0x0000001500147308 */ /* 0x000e240000000800 */
[----:B0-----:R-:W-:-:S06]  /*0230*/  FMUL R19, R19, R20 ;  /* 0x0000001413137220 */ /* 0x001fcc0000400000 */
[----:B------:R-:W0:Y:S01]  /*0240*/  F2F.F64.F32 R16, R19 ;  /* 0x0000001300107310 */ /* 0x000e220000201800 */
[----:B---3--:R-:W-:-:S08]  /*0250*/  DMUL R12, R14, R12 ;  /* 0x0000000c0e0c7228 */ /* 0x008fd00000000000 */
[----:B0-----:R-:W-:Y:S01]  /*0260*/  DFMA R6, R12, R16, R6 ;  /* 0x000000100c06722b */ /* 0x001fe20000000006 */
[----:B------:R-:W-:Y:S10]  /*0270*/  @!P0 BRA `(.L_x_174) ;  /* 0xfffffffc00a08947 */ /* 0x000ff4000383ffff */
.L_x_173:
[----:B------:R-:W2:Y:S04]  /*0280*/  LDG.E.64 R2, desc[UR6][R2.64] ;  /* 0x0000000602027981 */ /* 0x000ea8000c1e1b00 */
[----:B------:R-:W3:Y:S01]  /*0290*/  LDG.E.64 R4, desc[UR6][R4.64] ;  /* 0x0000000604047981 */ /* 0x000ee2000c1e1b00 */
[----:B------:R-:W-:Y:S01]  /*02a0*/  UMOV UR4, 0x54442eea ;  /* 0x54442eea00047882 */ /* 0x000fe20000000000 */
[----:B------:R-:W-:Y:S01]  /*02b0*/  UMOV UR5, 0x400921fb ;  /* 0x400921fb00057882 */ /* 0x000fe20000000000 */
[----:B------:R-:W0:Y:S01]  /*02c0*/  LDC.64 R12, c[0x0][0x388] ;  /* 0x0000e200ff0c7b82 */ /* 0x000e220000000a00 */
[----:B--2---:R-:W-:-:S08]  /*02d0*/  DMUL R10, R2, UR4 ;  /* 0x00000004020a7c28 */ /* 0x004fd00008000000 */
[----:B---3--:R-:W-:-:S08]  /*02e0*/  DMUL R10, R10, R4 ;  /* 0x000000040a0a7228 */ /* 0x008fd00000000000 */
[----:B-----5:R-:W-:-:S08]  /*02f0*/  DMUL R10, R8, R10 ;  /* 0x0000000a080a7228 */ /* 0x020fd00000000000 */
[----:B------:R-:W-:-:S08]  /*0300*/  DMUL R10, R8, R10 ;  /* 0x0000000a080a7228 */ /* 0x000fd00000000000 */
[----:B------:R-:W-:-:S07]  /*0310*/  DMUL R10, R10, R6 ;  /* 0x000000060a0a7228 */ /* 0x000fce0000000000 */
[----:B0-----:R-:W-:Y:S01]  /*0320*/  STG.E.64 desc[UR6][R12.64], R10 ;  /* 0x0000000a0c007986 */ /* 0x001fe2000c101b06 */
[----:B------:R-:W-:Y:S05]  /*0330*/  EXIT ;  /* 0x000000000000794d */ /* 0x000fea0003800000 */
.L_x_175:
        /* <DEDUP_REMOVED lines=12> */
.L_x_199:


//--------------------- .nv.global.init           --------------------------
	.section	.nv.global.init,"aw",@progbits
	.align	4
.nv.global.init:
	.type		__cudart_i2opi_f,@object
	.size		__cudart_i2opi_f,(.L_7 - __cudart_i2opi_f)
__cudart_i2opi_f:
        /*0000*/ 	.byte	0x41, 0x90, 0x43, 0x3c, 0x99, 0x95, 0x62, 0xdb, 0xc0, 0xdd, 0x34, 0xf5, 0xd1, 0x57, 0x27, 0xfc
        /*0010*/ 	.byte	0x29, 0x15, 0x44, 0x4e, 0x6e, 0x83, 0xf9, 0xa2
.L_7:


//--------------------- .nv.shared.reserved.0     --------------------------
	.section	.nv.shared.reserved.0,"aw",@nobits
	.weak		__nv_reservedSMEM_offset_0_alias
	.size		__nv_reservedSMEM_offset_0_alias, 0, 64
	.other		__nv_reservedSMEM_offset_0_alias,@"STO_CUDA_RESERVED_SHARED STV_DEFAULT"
__nv_reservedSMEM_offset_0_alias:
	.zero		0
	.zero		64


//--------------------- .nv.global                --------------------------
	.section	.nv.global,"aw",@nobits
	.align	8
.nv.global:
	.type		dt,@object
	.size		dt,(U - dt)
	.other		dt,@"STV_DEFAULT STO_CUDA_MANAGED"
dt:
	.zero		8
	.type		U,@object
	.size		U,(dr - U)
	.other		U,@"STV_DEFAULT STO_CUDA_MANAGED"
U:
	.zero		8
	.type		dr,@object
	.size		dr,(rho - dr)
	.other		dr,@"STV_DEFAULT STO_CUDA_MANAGED"
dr:
	.zero		8
	.type		rho,@object
	.size		rho,(dk - rho)
	.other		rho,@"STV_DEFAULT STO_CUDA_MANAGED"
rho:
	.zero		8
	.type		dk,@object
	.size		dk,(precision - dk)
	.other		dk,@"STV_DEFAULT STO_CUDA_MANAGED"
dk:
	.zero		8
	.type		precision,@object
	.size		precision,(N - precision)
	.other		precision,@"STV_DEFAULT STO_CUDA_MANAGED"
precision:
	.zero		8
	.type		N,@object
	.size		N,(.L_6 - N)
	.other		N,@"STV_DEFAULT STO_CUDA_MANAGED"
N:
	.zero		4
.L_6:


//--------------------- .nv.constant0._Z14teste_update_SPdS_ --------------------------
	.section	.nv.constant0._Z14teste_update_SPdS_,"a",@progbits
	.sectionflags	@""
	.align	4
.nv.constant0._Z14teste_update_SPdS_:
	.zero		912


//--------------------- .nv.constant0._Z8update_SPdS_ --------------------------
	.section	.nv.constant0._Z8update_SPdS_,"a",@progbits
	.sectionflags	@""
	.align	4
.nv.constant0._Z8update_SPdS_:
	.zero		912


//--------------------- .nv.constant0._Z16calculate_V_ph_kPdS_S_S_S_ --------------------------
	.section	.nv.constant0._Z16calculate_V_ph_kPdS_S_S_S_,"a",@progbits
	.sectionflags	@""
	.align	4
.nv.constant0._Z16calculate_V_ph_kPdS_S_S_S_:
	.zero		936


//--------------------- .nv.constant0._Z20calculate_third_termPdS_S_S_ --------------------------
	.section	.nv.constant0._Z20calculate_third_termPdS_S_S_,"a",@progbits
	.sectionflags	@""
	.align	4
.nv.constant0._Z20calculate_third_termPdS_S_S_:
	.zero		928


//--------------------- .nv.constant0._Z22calculate_second_term2PdS_ --------------------------
	.section	.nv.constant0._Z22calculate_second_term2PdS_,"a",@progbits
	.sectionflags	@""
	.align	4
.nv.constant0._Z22calculate_second_term2PdS_:
	.zero		912


//--------------------- .nv.constant0._Z21calculate_second_termPdS_ --------------------------
	.section	.nv.constant0._Z21calculate_second_termPdS_,"a",@progbits
	.sectionflags	@""
	.align	4
.nv.constant0._Z21calculate_second_termPdS_:
	.zero		912


//--------------------- .nv.constant0._Z20calculate_first_termPdS_S_ --------------------------
	.section	.nv.constant0._Z20calculate_first_termPdS_S_,"a",@progbits
	.sectionflags	@""
	.align	4
.nv.constant0._Z20calculate_first_termPdS_S_:
	.zero		920


//--------------------- .nv.constant0._Z8S_from_gPdS_S_ --------------------------
	.section	.nv.constant0._Z8S_from_gPdS_S_,"a",@progbits
	.sectionflags	@""
	.align	4
.nv.constant0._Z8S_from_gPdS_S_:
	.zero		920


//--------------------- .nv.constant0._Z8g_from_SPdS_S_ --------------------------
	.section	.nv.constant0._Z8g_from_SPdS_S_,"a",@progbits
	.sectionflags	@""
	.align	4
.nv.constant0._Z8g_from_SPdS_S_:
	.zero		920


//--------------------- .nv.constant0._Z13BesselJ0TablePd --------------------------
	.section	.nv.constant0._Z13BesselJ0TablePd,"a",@progbits
	.sectionflags	@""
	.align	4
.nv.constant0._Z13BesselJ0TablePd:
	.zero		904


//--------------------- .nv.constant0._Z12energy_totalPdS_S_S_ --------------------------
	.section	.nv.constant0._Z12energy_totalPdS_S_S_,"a",@progbits
	.sectionflags	@""
	.align	4
.nv.constant0._Z12energy_totalPdS_S_S_:
	.zero		928


//--------------------- .nv.constant0._Z12energy_part3PdS_ --------------------------
	.section	.nv.constant0._Z12energy_part3PdS_,"a",@progbits
	.sectionflags	@""
	.align	4
.nv.constant0._Z12energy_part3PdS_:
	.zero		912


//--------------------- .nv.constant0._Z12energy_part2PdS_ --------------------------
	.section	.nv.constant0._Z12energy_part2PdS_,"a",@progbits
	.sectionflags	@""
	.align	4
.nv.constant0._Z12energy_part2PdS_:
	.zero		912


//--------------------- .nv.constant0._Z12energy_part1PdS_ --------------------------
	.section	.nv.constant0._Z12energy_part1PdS_,"a",@progbits
	.sectionflags	@""
	.align	4
.nv.constant0._Z12energy_part1PdS_:
	.zero		912


//--------------------- SYMBOLS --------------------------

	.type		.nv.reservedSmem.offset0,@object
	.size		.nv.reservedSmem.offset0,0x4
